	.headerflags	@"EF_CUDA_TEXMODE_UNIFIED EF_CUDA_64BIT_ADDRESS EF_CUDA_SM75 EF_CUDA_VIRTUAL_SM(EF_CUDA_SM75)"
	.elftype	@"ET_EXEC"


//--------------------- .nv.info                  --------------------------
	.section	.nv.info,"",@"SHT_CUDA_INFO"
	.align	4


	//----- nvinfo : EIATTR_REGCOUNT
	.align		4
        /*0000*/ 	.byte	0x04, 0x2f
        /*0002*/ 	.short	(.L_1 - .L_0)
	.align		4
.L_0:
        /*0004*/ 	.word	index@(kernel_cuda_filter_copy_input)
        /*0008*/ 	.word	0x0000001e


	//----- nvinfo : EIATTR_MAX_STACK_SIZE
	.align		4
.L_1:
        /*000c*/ 	.byte	0x04, 0x23
        /*000e*/ 	.short	(.L_3 - .L_2)
	.align		4
.L_2:
        /*0010*/ 	.word	index@(kernel_cuda_filter_copy_input)
        /*0014*/ 	.word	0x00000000


	//----- nvinfo : EIATTR_MIN_STACK_SIZE
	.align		4
.L_3:
        /*0018*/ 	.byte	0x04, 0x12
        /*001a*/ 	.short	(.L_5 - .L_4)
	.align		4
.L_4:
        /*001c*/ 	.word	index@(kernel_cuda_filter_copy_input)
        /*0020*/ 	.word	0x00000000


	//----- nvinfo : EIATTR_FRAME_SIZE
	.align		4
.L_5:
        /*0024*/ 	.byte	0x04, 0x11
        /*0026*/ 	.short	(.L_7 - .L_6)
	.align		4
.L_6:
        /*0028*/ 	.word	index@(kernel_cuda_filter_copy_input)
        /*002c*/ 	.word	0x00000000


	//----- nvinfo : EIATTR_REGCOUNT
	.align		4
.L_7:
        /*0030*/ 	.byte	0x04, 0x2f
        /*0032*/ 	.short	(.L_9 - .L_8)
	.align		4
.L_8:
        /*0034*/ 	.word	index@(kernel_cuda_filter_convert_to_rgb)
        /*0038*/ 	.word	0x00000010


	//----- nvinfo : EIATTR_MAX_STACK_SIZE
	.align		4
.L_9:
        /*003c*/ 	.byte	0x04, 0x23
        /*003e*/ 	.short	(.L_11 - .L_10)
	.align		4
.L_10:
        /*0040*/ 	.word	index@(kernel_cuda_filter_convert_to_rgb)
        /*0044*/ 	.word	0x00000000


	//----- nvinfo : EIATTR_MIN_STACK_SIZE
	.align		4
.L_11:
        /*0048*/ 	.byte	0x04, 0x12
        /*004a*/ 	.short	(.L_13 - .L_12)
	.align		4
.L_12:
        /*004c*/ 	.word	index@(kernel_cuda_filter_convert_to_rgb)
        /*0050*/ 	.word	0x00000000


	//----- nvinfo : EIATTR_FRAME_SIZE
	.align		4
.L_13:
        /*0054*/ 	.byte	0x04, 0x11
        /*0056*/ 	.short	(.L_15 - .L_14)
	.align		4
.L_14:
        /*0058*/ 	.word	index@(kernel_cuda_filter_convert_to_rgb)
        /*005c*/ 	.word	0x00000000


	//----- nvinfo : EIATTR_REGCOUNT
	.align		4
.L_15:
        /*0060*/ 	.byte	0x04, 0x2f
        /*0062*/ 	.short	(.L_17 - .L_16)
	.align		4
.L_16:
        /*0064*/ 	.word	index@(kernel_cuda_filter_convert_from_rgb)
        /*0068*/ 	.word	0x0000000e


	//----- nvinfo : EIATTR_MAX_STACK_SIZE
	.align		4
.L_17:
        /*006c*/ 	.byte	0x04, 0x23
        /*006e*/ 	.short	(.L_19 - .L_18)
	.align		4
.L_18:
        /*0070*/ 	.word	index@(kernel_cuda_filter_convert_from_rgb)
        /*0074*/ 	.word	0x00000000


	//----- nvinfo : EIATTR_MIN_STACK_SIZE
	.align		4
.L_19:
        /*0078*/ 	.byte	0x04, 0x12
        /*007a*/ 	.short	(.L_21 - .L_20)
	.align		4
.L_20:
        /*007c*/ 	.word	index@(kernel_cuda_filter_convert_from_rgb)
        /*0080*/ 	.word	0x00000000


	//----- nvinfo : EIATTR_FRAME_SIZE
	.align		4
.L_21:
        /*0084*/ 	.byte	0x04, 0x11
        /*0086*/ 	.short	(.L_23 - .L_22)
	.align		4
.L_22:
        /*0088*/ 	.word	index@(kernel_cuda_filter_convert_from_rgb)
        /*008c*/ 	.word	0x00000000


	//----- nvinfo : EIATTR_REGCOUNT
	.align		4
.L_23:
        /*0090*/ 	.byte	0x04, 0x2f
        /*0092*/ 	.short	(.L_25 - .L_24)
	.align		4
.L_24:
        /*0094*/ 	.word	index@(kernel_cuda_filter_divide_shadow)
        /*0098*/ 	.word	0x00000016


	//----- nvinfo : EIATTR_MAX_STACK_SIZE
	.align		4
.L_25:
        /*009c*/ 	.byte	0x04, 0x23
        /*009e*/ 	.short	(.L_27 - .L_26)
	.align		4
.L_26:
        /*00a0*/ 	.word	index@(kernel_cuda_filter_divide_shadow)
        /*00a4*/ 	.word	0x00000000


	//----- nvinfo : EIATTR_MIN_STACK_SIZE
	.align		4
.L_27:
        /*00a8*/ 	.byte	0x04, 0x12
        /*00aa*/ 	.short	(.L_29 - .L_28)
	.align		4
.L_28:
        /*00ac*/ 	.word	index@(kernel_cuda_filter_divide_shadow)
        /*00b0*/ 	.word	0x00000000


	//----- nvinfo : EIATTR_FRAME_SIZE
	.align		4
.L_29:
        /*00b4*/ 	.byte	0x04, 0x11
        /*00b6*/ 	.short	(.L_31 - .L_30)
	.align		4
.L_30:
        /*00b8*/ 	.word	index@(kernel_cuda_filter_divide_shadow)
        /*00bc*/ 	.word	0x00000000


	//----- nvinfo : EIATTR_REGCOUNT
	.align		4
.L_31:
        /*00c0*/ 	.byte	0x04, 0x2f
        /*00c2*/ 	.short	(.L_33 - .L_32)
	.align		4
.L_32:
        /*00c4*/ 	.word	index@(kernel_cuda_filter_get_feature)
        /*00c8*/ 	.word	0x00000010


	//----- nvinfo : EIATTR_MAX_STACK_SIZE
	.align		4
.L_33:
        /*00cc*/ 	.byte	0x04, 0x23
        /*00ce*/ 	.short	(.L_35 - .L_34)
	.align		4
.L_34:
        /*00d0*/ 	.word	index@(kernel_cuda_filter_get_feature)
        /*00d4*/ 	.word	0x00000000


	//----- nvinfo : EIATTR_MIN_STACK_SIZE
	.align		4
.L_35:
        /*00d8*/ 	.byte	0x04, 0x12
        /*00da*/ 	.short	(.L_37 - .L_36)
	.align		4
.L_36:
        /*00dc*/ 	.word	index@(kernel_cuda_filter_get_feature)
        /*00e0*/ 	.word	0x00000000


	//----- nvinfo : EIATTR_FRAME_SIZE
	.align		4
.L_37:
        /*00e4*/ 	.byte	0x04, 0x11
        /*00e6*/ 	.short	(.L_39 - .L_38)
	.align		4
.L_38:
        /*00e8*/ 	.word	index@(kernel_cuda_filter_get_feature)
        /*00ec*/ 	.word	0x00000000


	//----- nvinfo : EIATTR_REGCOUNT
	.align		4
.L_39:
        /*00f0*/ 	.byte	0x04, 0x2f
        /*00f2*/ 	.short	(.L_41 - .L_40)
	.align		4
.L_40:
        /*00f4*/ 	.word	index@(kernel_cuda_filter_write_feature)
        /*00f8*/ 	.word	0x00000009


	//----- nvinfo : EIATTR_MAX_STACK_SIZE
	.align		4
.L_41:
        /*00fc*/ 	.byte	0x04, 0x23
        /*00fe*/ 	.short	(.L_43 - .L_42)
	.align		4
.L_42:
        /*0100*/ 	.word	index@(kernel_cuda_filter_write_feature)
        /*0104*/ 	.word	0x00000000


	//----- nvinfo : EIATTR_MIN_STACK_SIZE
	.align		4
.L_43:
        /*0108*/ 	.byte	0x04, 0x12
        /*010a*/ 	.short	(.L_45 - .L_44)
	.align		4
.L_44:
        /*010c*/ 	.word	index@(kernel_cuda_filter_write_feature)
        /*0110*/ 	.word	0x00000000


	//----- nvinfo : EIATTR_FRAME_SIZE
	.align		4
.L_45:
        /*0114*/ 	.byte	0x04, 0x11
        /*0116*/ 	.short	(.L_47 - .L_46)
	.align		4
.L_46:
        /*0118*/ 	.word	index@(kernel_cuda_filter_write_feature)
        /*011c*/ 	.word	0x00000000


	//----- nvinfo : EIATTR_REGCOUNT
	.align		4
.L_47:
        /*0120*/ 	.byte	0x04, 0x2f
        /*0122*/ 	.short	(.L_49 - .L_48)
	.align		4
.L_48:
        /*0124*/ 	.word	index@(kernel_cuda_filter_detect_outliers)
        /*0128*/ 	.word	0x0000001e


	//----- nvinfo : EIATTR_MAX_STACK_SIZE
	.align		4
.L_49:
        /*012c*/ 	.byte	0x04, 0x23
        /*012e*/ 	.short	(.L_51 - .L_50)
	.align		4
.L_50:
        /*0130*/ 	.word	index@(kernel_cuda_filter_detect_outliers)
        /*0134*/ 	.word	0x00000000


	//----- nvinfo : EIATTR_MIN_STACK_SIZE
	.align		4
.L_51:
        /*0138*/ 	.byte	0x04, 0x12
        /*013a*/ 	.short	(.L_53 - .L_52)
	.align		4
.L_52:
        /*013c*/ 	.word	index@(kernel_cuda_filter_detect_outliers)
        /*0140*/ 	.word	0x00000068


	//----- nvinfo : EIATTR_FRAME_SIZE
	.align		4
.L_53:
        /*0144*/ 	.byte	0x04, 0x11
        /*0146*/ 	.short	(.L_55 - .L_54)
	.align		4
.L_54:
        /*0148*/ 	.word	index@(kernel_cuda_filter_detect_outliers)
        /*014c*/ 	.word	0x00000068


	//----- nvinfo : EIATTR_REGCOUNT
	.align		4
.L_55:
        /*0150*/ 	.byte	0x04, 0x2f
        /*0152*/ 	.short	(.L_57 - .L_56)
	.align		4
.L_56:
        /*0154*/ 	.word	index@(kernel_cuda_filter_combine_halves)
        /*0158*/ 	.word	0x00000034


	//----- nvinfo : EIATTR_MAX_STACK_SIZE
	.align		4
.L_57:
        /*015c*/ 	.byte	0x04, 0x23
        /*015e*/ 	.short	(.L_59 - .L_58)
	.align		4
.L_58:
        /*0160*/ 	.word	index@(kernel_cuda_filter_combine_halves)
        /*0164*/ 	.word	0x00000000


	//----- nvinfo : EIATTR_MIN_STACK_SIZE
	.align		4
.L_59:
        /*0168*/ 	.byte	0x04, 0x12
        /*016a*/ 	.short	(.L_61 - .L_60)
	.align		4
.L_60:
        /*016c*/ 	.word	index@(kernel_cuda_filter_combine_halves)
        /*0170*/ 	.word	0x00000068


	//----- nvinfo : EIATTR_FRAME_SIZE
	.align		4
.L_61:
        /*0174*/ 	.byte	0x04, 0x11
        /*0176*/ 	.short	(.L_63 - .L_62)
	.align		4
.L_62:
        /*0178*/ 	.word	index@(kernel_cuda_filter_combine_halves)
        /*017c*/ 	.word	0x00000068


	//----- nvinfo : EIATTR_REGCOUNT
	.align		4
.L_63:
        /*0180*/ 	.byte	0x04, 0x2f
        /*0182*/ 	.short	(.L_65 - .L_64)
	.align		4
.L_64:
        /*0184*/ 	.word	index@(kernel_cuda_filter_construct_transform)
        /*0188*/ 	.word	0x00000032


	//----- nvinfo : EIATTR_MAX_STACK_SIZE
	.align		4
.L_65:
        /*018c*/ 	.byte	0x04, 0x23
        /*018e*/ 	.short	(.L_67 - .L_66)
	.align		4
.L_66:
        /*0190*/ 	.word	index@(kernel_cuda_filter_construct_transform)
        /*0194*/ 	.word	0x00000000


	//----- nvinfo : EIATTR_MIN_STACK_SIZE
	.align		4
.L_67:
        /*0198*/ 	.byte	0x04, 0x12
        /*019a*/ 	.short	(.L_69 - .L_68)
	.align		4
.L_68:
        /*019c*/ 	.word	index@(kernel_cuda_filter_construct_transform)
        /*01a0*/ 	.word	0x00000240


	//----- nvinfo : EIATTR_FRAME_SIZE
	.align		4
.L_69:
        /*01a4*/ 	.byte	0x04, 0x11
        /*01a6*/ 	.short	(.L_71 - .L_70)
	.align		4
.L_70:
        /*01a8*/ 	.word	index@(kernel_cuda_filter_construct_transform)
        /*01ac*/ 	.word	0x00000240


	//----- nvinfo : EIATTR_REGCOUNT
	.align		4
.L_71:
        /*01b0*/ 	.byte	0x04, 0x2f
        /*01b2*/ 	.short	(.L_73 - .L_72)
	.align		4
.L_72:
        /*01b4*/ 	.word	index@(kernel_cuda_filter_nlm_calc_difference)
        /*01b8*/ 	.word	0x00000031


	//----- nvinfo : EIATTR_MAX_STACK_SIZE
	.align		4
.L_73:
        /*01bc*/ 	.byte	0x04, 0x23
        /*01be*/ 	.short	(.L_75 - .L_74)
	.align		4
.L_74:
        /*01c0*/ 	.word	index@(kernel_cuda_filter_nlm_calc_difference)
        /*01c4*/ 	.word	0x00000000


	//----- nvinfo : EIATTR_MIN_STACK_SIZE
	.align		4
.L_75:
        /*01c8*/ 	.byte	0x04, 0x12
        /*01ca*/ 	.short	(.L_77 - .L_76)
	.align		4
.L_76:
        /*01cc*/ 	.word	index@(kernel_cuda_filter_nlm_calc_difference)
        /*01d0*/ 	.word	0x00000000


	//----- nvinfo : EIATTR_FRAME_SIZE
	.align		4
.L_77:
        /*01d4*/ 	.byte	0x04, 0x11
        /*01d6*/ 	.short	(.L_79 - .L_78)
	.align		4
.L_78:
        /*01d8*/ 	.word	index@(kernel_cuda_filter_nlm_calc_difference)
        /*01dc*/ 	.word	0x00000000


	//----- nvinfo : EIATTR_REGCOUNT
	.align		4
.L_79:
        /*01e0*/ 	.byte	0x04, 0x2f
        /*01e2*/ 	.short	(.L_81 - .L_80)
	.align		4
.L_80:
        /*01e4*/ 	.word	index@(kernel_cuda_filter_nlm_blur)
        /*01e8*/ 	.word	0x00000030


	//----- nvinfo : EIATTR_MAX_STACK_SIZE
	.align		4
.L_81:
        /*01ec*/ 	.byte	0x04, 0x23
        /*01ee*/ 	.short	(.L_83 - .L_82)
	.align		4
.L_82:
        /*01f0*/ 	.word	index@(kernel_cuda_filter_nlm_blur)
        /*01f4*/ 	.word	0x00000000


	//----- nvinfo : EIATTR_MIN_STACK_SIZE
	.align		4
.L_83:
        /*01f8*/ 	.byte	0x04, 0x12
        /*01fa*/ 	.short	(.L_85 - .L_84)
	.align		4
.L_84:
        /*01fc*/ 	.word	index@(kernel_cuda_filter_nlm_blur)
        /*0200*/ 	.word	0x00000000


	//----- nvinfo : EIATTR_FRAME_SIZE
	.align		4
.L_85:
        /*0204*/ 	.byte	0x04, 0x11
        /*0206*/ 	.short	(.L_87 - .L_86)
	.align		4
.L_86:
        /*0208*/ 	.word	index@(kernel_cuda_filter_nlm_blur)
        /*020c*/ 	.word	0x00000000


	//----- nvinfo : EIATTR_REGCOUNT
	.align		4
.L_87:
        /*0210*/ 	.byte	0x04, 0x2f
        /*0212*/ 	.short	(.L_89 - .L_88)
	.align		4
.L_88:
        /*0214*/ 	.word	index@(kernel_cuda_filter_nlm_calc_weight)
        /*0218*/ 	.word	0x0000002b


	//----- nvinfo : EIATTR_MAX_STACK_SIZE
	.align		4
.L_89:
        /*021c*/ 	.byte	0x04, 0x23
        /*021e*/ 	.short	(.L_91 - .L_90)
	.align		4
.L_90:
        /*0220*/ 	.word	index@(kernel_cuda_filter_nlm_calc_weight)
        /*0224*/ 	.word	0x00000000


	//----- nvinfo : EIATTR_MIN_STACK_SIZE
	.align		4
.L_91:
        /*0228*/ 	.byte	0x04, 0x12
        /*022a*/ 	.short	(.L_93 - .L_92)
	.align		4
.L_92:
        /*022c*/ 	.word	index@(kernel_cuda_filter_nlm_calc_weight)
        /*0230*/ 	.word	0x00000000


	//----- nvinfo : EIATTR_FRAME_SIZE
	.align		4
.L_93:
        /*0234*/ 	.byte	0x04, 0x11
        /*0236*/ 	.short	(.L_95 - .L_94)
	.align		4
.L_94:
        /*0238*/ 	.word	index@(kernel_cuda_filter_nlm_calc_weight)
        /*023c*/ 	.word	0x00000000


	//----- nvinfo : EIATTR_REGCOUNT
	.align		4
.L_95:
        /*0240*/ 	.byte	0x04, 0x2f
        /*0242*/ 	.short	(.L_97 - .L_96)
	.align		4
.L_96:
        /*0244*/ 	.word	index@(kernel_cuda_filter_nlm_update_output)
        /*0248*/ 	.word	0x0000002a


	//----- nvinfo : EIATTR_MAX_STACK_SIZE
	.align		4
.L_97:
        /*024c*/ 	.byte	0x04, 0x23
        /*024e*/ 	.short	(.L_99 - .L_98)
	.align		4
.L_98:
        /*0250*/ 	.word	index@(kernel_cuda_filter_nlm_update_output)
        /*0254*/ 	.word	0x00000000


	//----- nvinfo : EIATTR_MIN_STACK_SIZE
	.align		4
.L_99:
        /*0258*/ 	.byte	0x04, 0x12
        /*025a*/ 	.short	(.L_101 - .L_100)
	.align		4
.L_100:
        /*025c*/ 	.word	index@(kernel_cuda_filter_nlm_update_output)
        /*0260*/ 	.word	0x00000000


	//----- nvinfo : EIATTR_FRAME_SIZE
	.align		4
.L_101:
        /*0264*/ 	.byte	0x04, 0x11
        /*0266*/ 	.short	(.L_103 - .L_102)
	.align		4
.L_102:
        /*0268*/ 	.word	index@(kernel_cuda_filter_nlm_update_output)
        /*026c*/ 	.word	0x00000000


	//----- nvinfo : EIATTR_REGCOUNT
	.align		4
.L_103:
        /*0270*/ 	.byte	0x04, 0x2f
        /*0272*/ 	.short	(.L_105 - .L_104)
	.align		4
.L_104:
        /*0274*/ 	.word	index@(kernel_cuda_filter_nlm_normalize)
        /*0278*/ 	.word	0x0000000a


	//----- nvinfo : EIATTR_MAX_STACK_SIZE
	.align		4
.L_105:
        /*027c*/ 	.byte	0x04, 0x23
        /*027e*/ 	.short	(.L_107 - .L_106)
	.align		4
.L_106:
        /*0280*/ 	.word	index@(kernel_cuda_filter_nlm_normalize)
        /*0284*/ 	.word	0x00000000


	//----- nvinfo : EIATTR_MIN_STACK_SIZE
	.align		4
.L_107:
        /*0288*/ 	.byte	0x04, 0x12
        /*028a*/ 	.short	(.L_109 - .L_108)
	.align		4
.L_108:
        /*028c*/ 	.word	index@(kernel_cuda_filter_nlm_normalize)
        /*0290*/ 	.word	0x00000000


	//----- nvinfo : EIATTR_FRAME_SIZE
	.align		4
.L_109:
        /*0294*/ 	.byte	0x04, 0x11
        /*0296*/ 	.short	(.L_111 - .L_110)
	.align		4
.L_110:
        /*0298*/ 	.word	index@(kernel_cuda_filter_nlm_normalize)
        /*029c*/ 	.word	0x00000000


	//----- nvinfo : EIATTR_REGCOUNT
	.align		4
.L_111:
        /*02a0*/ 	.byte	0x04, 0x2f
        /*02a2*/ 	.short	(.L_113 - .L_112)
	.align		4
.L_112:
        /*02a4*/ 	.word	index@(kernel_cuda_filter_nlm_construct_gramian)
        /*02a8*/ 	.word	0x00000040


	//----- nvinfo : EIATTR_MAX_STACK_SIZE
	.align		4
.L_113:
        /*02ac*/ 	.byte	0x04, 0x23
        /*02ae*/ 	.short	(.L_115 - .L_114)
	.align		4
.L_114:
        /*02b0*/ 	.word	index@(kernel_cuda_filter_nlm_construct_gramian)
        /*02b4*/ 	.word	0x00000000


	//----- nvinfo : EIATTR_MIN_STACK_SIZE
	.align		4
.L_115:
        /*02b8*/ 	.byte	0x04, 0x12
        /*02ba*/ 	.short	(.L_117 - .L_116)
	.align		4
.L_116:
        /*02bc*/ 	.word	index@(kernel_cuda_filter_nlm_construct_gramian)
        /*02c0*/ 	.word	0x00000000


	//----- nvinfo : EIATTR_FRAME_SIZE
	.align		4
.L_117:
        /*02c4*/ 	.byte	0x04, 0x11
        /*02c6*/ 	.short	(.L_119 - .L_118)
	.align		4
.L_118:
        /*02c8*/ 	.word	index@(kernel_cuda_filter_nlm_construct_gramian)
        /*02cc*/ 	.word	0x00000000


	//----- nvinfo : EIATTR_REGCOUNT
	.align		4
.L_119:
        /*02d0*/ 	.byte	0x04, 0x2f
        /*02d2*/ 	.short	(.L_121 - .L_120)
	.align		4
.L_120:
        /*02d4*/ 	.word	index@(kernel_cuda_filter_finalize)
        /*02d8*/ 	.word	0x00000040


	//----- nvinfo : EIATTR_MAX_STACK_SIZE
	.align		4
.L_121:
        /*02dc*/ 	.byte	0x04, 0x23
        /*02de*/ 	.short	(.L_123 - .L_122)
	.align		4
.L_122:
        /*02e0*/ 	.word	index@(kernel_cuda_filter_finalize)
        /*02e4*/ 	.word	0x00000000


	//----- nvinfo : EIATTR_MIN_STACK_SIZE
	.align		4
.L_123:
        /*02e8*/ 	.byte	0x04, 0x12
        /*02ea*/ 	.short	(.L_125 - .L_124)
	.align		4
.L_124:
        /*02ec*/ 	.word	index@(kernel_cuda_filter_finalize)
        /*02f0*/ 	.word	0x00000000


	//----- nvinfo : EIATTR_FRAME_SIZE
	.align		4
.L_125:
        /*02f4*/ 	.byte	0x04, 0x11
        /*02f6*/ 	.short	(.L_127 - .L_126)
	.align		4
.L_126:
        /*02f8*/ 	.word	index@(kernel_cuda_filter_finalize)
        /*02fc*/ 	.word	0x00000000
.L_127:


//--------------------- .nv.info.kernel_cuda_filter_finalize --------------------------
	.section	.nv.info.kernel_cuda_filter_finalize,"",@"SHT_CUDA_INFO"
	.align	4


	//----- nvinfo : EIATTR_PARAM_CBANK
	.align		4
        /*0000*/ 	.byte	0x04, 0x0a
        /*0002*/ 	.short	(.L_129 - .L_128)
	.align		4
.L_128:
        /*0004*/ 	.word	index@(.nv.constant0.kernel_cuda_filter_finalize)
        /*0008*/ 	.short	0x0160
        /*000a*/ 	.short	0x0044


	//----- nvinfo : EIATTR_CBANK_PARAM_SIZE
	.align		4
.L_129:
        /*000c*/ 	.byte	0x03, 0x19
        /*000e*/ 	.short	0x0044


	//----- nvinfo : EIATTR_KPARAM_INFO
	.align		4
        /*0010*/ 	.byte	0x04, 0x17
        /*0012*/ 	.short	(.L_131 - .L_130)
.L_130:
        /*0014*/ 	.word	0x00000000
        /*0018*/ 	.short	0x0006
        /*001a*/ 	.short	0x0040
        /*001c*/ 	.byte	0x00, 0xf0, 0x11, 0x00


	//----- nvinfo : EIATTR_KPARAM_INFO
	.align		4
.L_131:
        /*0020*/ 	.byte	0x04, 0x17
        /*0022*/ 	.short	(.L_133 - .L_132)
.L_132:
        /*0024*/ 	.word	0x00000000
        /*0028*/ 	.short	0x0005
        /*002a*/ 	.short	0x0030
        /*002c*/ 	.byte	0x00, 0xf0, 0x41, 0x00


	//----- nvinfo : EIATTR_KPARAM_INFO
	.align		4
.L_133:
        /*0030*/ 	.byte	0x04, 0x17
        /*0032*/ 	.short	(.L_135 - .L_134)
.L_134:
        /*0034*/ 	.word	0x00000000
        /*0038*/ 	.short	0x0004
        /*003a*/ 	.short	0x0020
        /*003c*/ 	.byte	0x00, 0xf0, 0x41, 0x00


	//----- nvinfo : EIATTR_KPARAM_INFO
	.align		4
.L_135:
        /*0040*/ 	.byte	0x04, 0x17
        /*0042*/ 	.short	(.L_137 - .L_136)
.L_136:
        /*0044*/ 	.word	0x00000000
        /*0048*/ 	.short	0x0003
        /*004a*/ 	.short	0x0018
        /*004c*/ 	.byte	0x00, 0xf0, 0x21, 0x00


	//----- nvinfo : EIATTR_KPARAM_INFO
	.align		4
.L_137:
        /*0050*/ 	.byte	0x04, 0x17
        /*0052*/ 	.short	(.L_139 - .L_138)
.L_138:
        /*0054*/ 	.word	0x00000000
        /*0058*/ 	.short	0x0002
        /*005a*/ 	.short	0x0010
        /*005c*/ 	.byte	0x00, 0xf0, 0x21, 0x00


	//----- nvinfo : EIATTR_KPARAM_INFO
	.align		4
.L_139:
        /*0060*/ 	.byte	0x04, 0x17
        /*0062*/ 	.short	(.L_141 - .L_140)
.L_140:
        /*0064*/ 	.word	0x00000000
        /*0068*/ 	.short	0x0001
        /*006a*/ 	.short	0x0008
        /*006c*/ 	.byte	0x00, 0xf0, 0x21, 0x00


	//----- nvinfo : EIATTR_KPARAM_INFO
	.align		4
.L_141:
        /*0070*/ 	.byte	0x04, 0x17
        /*0072*/ 	.short	(.L_143 - .L_142)
.L_142:
        /*0074*/ 	.word	0x00000000
        /*0078*/ 	.short	0x0000
        /*007a*/ 	.short	0x0000
        /*007c*/ 	.byte	0x00, 0xf0, 0x21, 0x00


	//----- nvinfo : EIATTR_MAXREG_COUNT
	.align		4
.L_143:
        /*0080*/ 	.byte	0x03, 0x1b
        /*0082*/ 	.short	0x0040


	//----- nvinfo : EIATTR_EXIT_INSTR_OFFSETS
	.align		4
        /*0084*/ 	.byte	0x04, 0x1c
        /*0086*/ 	.short	(.L_145 - .L_144)


	//   ....[0]....
.L_144:
        /*0088*/ 	.word	0x00000090


	//   ....[1]....
        /*008c*/ 	.word	0x000000f0


	//   ....[2]....
        /*0090*/ 	.word	0x000036e0


	//----- nvinfo : EIATTR_MAX_THREADS
	.align		4
.L_145:
        /*0094*/ 	.byte	0x04, 0x05
        /*0096*/ 	.short	(.L_147 - .L_146)
.L_146:
        /*0098*/ 	.word	0x00000100
        /*009c*/ 	.word	0x00000001
        /*00a0*/ 	.word	0x00000001


	//----- nvinfo : EIATTR_CRS_STACK_SIZE
	.align		4
.L_147:
        /*00a4*/ 	.byte	0x04, 0x1e
        /*00a6*/ 	.short	(.L_149 - .L_148)
.L_148:
        /*00a8*/ 	.word	0x00000000
.L_149:


//--------------------- .nv.info.kernel_cuda_filter_nlm_construct_gramian --------------------------
	.section	.nv.info.kernel_cuda_filter_nlm_construct_gramian,"",@"SHT_CUDA_INFO"
	.align	4


	//----- nvinfo : EIATTR_PARAM_CBANK
	.align		4
        /*0000*/ 	.byte	0x04, 0x0a
        /*0002*/ 	.short	(.L_151 - .L_150)
	.align		4
.L_150:
        /*0004*/ 	.word	index@(.nv.constant0.kernel_cuda_filter_nlm_construct_gramian)
        /*0008*/ 	.short	0x0160
        /*000a*/ 	.short	0x006d


	//----- nvinfo : EIATTR_CBANK_PARAM_SIZE
	.align		4
.L_151:
        /*000c*/ 	.byte	0x03, 0x19
        /*000e*/ 	.short	0x006d


	//----- nvinfo : EIATTR_KPARAM_INFO
	.align		4
        /*0010*/ 	.byte	0x04, 0x17
        /*0012*/ 	.short	(.L_153 - .L_152)
.L_152:
        /*0014*/ 	.word	0x00000000
        /*0018*/ 	.short	0x000f
        /*001a*/ 	.short	0x006c
        /*001c*/ 	.byte	0x00, 0xf0, 0x05, 0x00


	//----- nvinfo : EIATTR_KPARAM_INFO
	.align		4
.L_153:
        /*0020*/ 	.byte	0x04, 0x17
        /*0022*/ 	.short	(.L_155 - .L_154)
.L_154:
        /*0024*/ 	.word	0x00000000
        /*0028*/ 	.short	0x000e
        /*002a*/ 	.short	0x0068
        /*002c*/ 	.byte	0x00, 0xf0, 0x11, 0x00


	//----- nvinfo : EIATTR_KPARAM_INFO
	.align		4
.L_155:
        /*0030*/ 	.byte	0x04, 0x17
        /*0032*/ 	.short	(.L_157 - .L_156)
.L_156:
        /*0034*/ 	.word	0x00000000
        /*0038*/ 	.short	0x000d
        /*003a*/ 	.short	0x0064
        /*003c*/ 	.byte	0x00, 0xf0, 0x11, 0x00


	//----- nvinfo : EIATTR_KPARAM_INFO
	.align		4
.L_157:
        /*0040*/ 	.byte	0x04, 0x17
        /*0042*/ 	.short	(.L_159 - .L_158)
.L_158:
        /*0044*/ 	.word	0x00000000
        /*0048*/ 	.short	0x000c
        /*004a*/ 	.short	0x0060
        /*004c*/ 	.byte	0x00, 0xf0, 0x11, 0x00


	//----- nvinfo : EIATTR_KPARAM_INFO
	.align		4
.L_159:
        /*0050*/ 	.byte	0x04, 0x17
        /*0052*/ 	.short	(.L_161 - .L_160)
.L_160:
        /*0054*/ 	.word	0x00000000
        /*0058*/ 	.short	0x000b
        /*005a*/ 	.short	0x005c
        /*005c*/ 	.byte	0x00, 0xf0, 0x11, 0x00


	//----- nvinfo : EIATTR_KPARAM_INFO
	.align		4
.L_161:
        /*0060*/ 	.byte	0x04, 0x17
        /*0062*/ 	.short	(.L_163 - .L_162)
.L_162:
        /*0064*/ 	.word	0x00000000
        /*0068*/ 	.short	0x000a
        /*006a*/ 	.short	0x0058
        /*006c*/ 	.byte	0x00, 0xf0, 0x11, 0x00


	//----- nvinfo : EIATTR_KPARAM_INFO
	.align		4
.L_163:
        /*0070*/ 	.byte	0x04, 0x17
        /*0072*/ 	.short	(.L_165 - .L_164)
.L_164:
        /*0074*/ 	.word	0x00000000
        /*0078*/ 	.short	0x0009
        /*007a*/ 	.short	0x0054
        /*007c*/ 	.byte	0x00, 0xf0, 0x11, 0x00


	//----- nvinfo : EIATTR_KPARAM_INFO
	.align		4
.L_165:
        /*0080*/ 	.byte	0x04, 0x17
        /*0082*/ 	.short	(.L_167 - .L_166)
.L_166:
        /*0084*/ 	.word	0x00000000
        /*0088*/ 	.short	0x0008
        /*008a*/ 	.short	0x0050
        /*008c*/ 	.byte	0x00, 0xf0, 0x11, 0x00


	//----- nvinfo : EIATTR_KPARAM_INFO
	.align		4
.L_167:
        /*0090*/ 	.byte	0x04, 0x17
        /*0092*/ 	.short	(.L_169 - .L_168)
.L_168:
        /*0094*/ 	.word	0x00000000
        /*0098*/ 	.short	0x0007
        /*009a*/ 	.short	0x0040
        /*009c*/ 	.byte	0x00, 0xf0, 0x41, 0x00


	//----- nvinfo : EIATTR_KPARAM_INFO
	.align		4
.L_169:
        /*00a0*/ 	.byte	0x04, 0x17
        /*00a2*/ 	.short	(.L_171 - .L_170)
.L_170:
        /*00a4*/ 	.word	0x00000000
        /*00a8*/ 	.short	0x0006
        /*00aa*/ 	.short	0x0030
        /*00ac*/ 	.byte	0x00, 0xf0, 0x21, 0x00


	//----- nvinfo : EIATTR_KPARAM_INFO
	.align		4
.L_171:
        /*00b0*/ 	.byte	0x04, 0x17
        /*00b2*/ 	.short	(.L_173 - .L_172)
.L_172:
        /*00b4*/ 	.word	0x00000000
        /*00b8*/ 	.short	0x0005
        /*00ba*/ 	.short	0x0028
        /*00bc*/ 	.byte	0x00, 0xf0, 0x21, 0x00


	//----- nvinfo : EIATTR_KPARAM_INFO
	.align		4
.L_173:
        /*00c0*/ 	.byte	0x04, 0x17
        /*00c2*/ 	.short	(.L_175 - .L_174)
.L_174:
        /*00c4*/ 	.word	0x00000000
        /*00c8*/ 	.short	0x0004
        /*00ca*/ 	.short	0x0020
        /*00cc*/ 	.byte	0x00, 0xf0, 0x21, 0x00


	//----- nvinfo : EIATTR_KPARAM_INFO
	.align		4
.L_175:
        /*00d0*/ 	.byte	0x04, 0x17
        /*00d2*/ 	.short	(.L_177 - .L_176)
.L_176:
        /*00d4*/ 	.word	0x00000000
        /*00d8*/ 	.short	0x0003
        /*00da*/ 	.short	0x0018
        /*00dc*/ 	.byte	0x00, 0xf0, 0x21, 0x00


	//----- nvinfo : EIATTR_KPARAM_INFO
	.align		4
.L_177:
        /*00e0*/ 	.byte	0x04, 0x17
        /*00e2*/ 	.short	(.L_179 - .L_178)
.L_178:
        /*00e4*/ 	.word	0x00000000
        /*00e8*/ 	.short	0x0002
        /*00ea*/ 	.short	0x0010
        /*00ec*/ 	.byte	0x00, 0xf0, 0x21, 0x00


	//----- nvinfo : EIATTR_KPARAM_INFO
	.align		4
.L_179:
        /*00f0*/ 	.byte	0x04, 0x17
        /*00f2*/ 	.short	(.L_181 - .L_180)
.L_180:
        /*00f4*/ 	.word	0x00000000
        /*00f8*/ 	.short	0x0001
        /*00fa*/ 	.short	0x0008
        /*00fc*/ 	.byte	0x00, 0xf0, 0x21, 0x00


	//----- nvinfo : EIATTR_KPARAM_INFO
	.align		4
.L_181:
        /*0100*/ 	.byte	0x04, 0x17
        /*0102*/ 	.short	(.L_183 - .L_182)
.L_182:
        /*0104*/ 	.word	0x00000000
        /*0108*/ 	.short	0x0000
        /*010a*/ 	.short	0x0000
        /*010c*/ 	.byte	0x00, 0xf0, 0x11, 0x00


	//----- nvinfo : EIATTR_MAXREG_COUNT
	.align		4
.L_183:
        /*0110*/ 	.byte	0x03, 0x1b
        /*0112*/ 	.short	0x0040


	//----- nvinfo : EIATTR_EXIT_INSTR_OFFSETS
	.align		4
        /*0114*/ 	.byte	0x04, 0x1c
        /*0116*/ 	.short	(.L_185 - .L_184)


	//   ....[0]....
.L_184:
        /*0118*/ 	.word	0x00000660


	//   ....[1]....
        /*011c*/ 	.word	0x00000f10


	//   ....[2]....
        /*0120*/ 	.word	0x00001000


	//   ....[3]....
        /*0124*/ 	.word	0x0000d1e0


	//   ....[4]....
        /*0128*/ 	.word	0x0000d580


	//   ....[5]....
        /*012c*/ 	.word	0x0000d9a0


	//----- nvinfo : EIATTR_MAX_THREADS
	.align		4
.L_185:
        /*0130*/ 	.byte	0x04, 0x05
        /*0132*/ 	.short	(.L_187 - .L_186)
.L_186:
        /*0134*/ 	.word	0x00000100
        /*0138*/ 	.word	0x00000001
        /*013c*/ 	.word	0x00000001


	//----- nvinfo : EIATTR_CRS_STACK_SIZE
	.align		4
.L_187:
        /*0140*/ 	.byte	0x04, 0x1e
        /*0142*/ 	.short	(.L_189 - .L_188)
.L_188:
        /*0144*/ 	.word	0x00000000
.L_189:


//--------------------- .nv.info.kernel_cuda_filter_nlm_normalize --------------------------
	.section	.nv.info.kernel_cuda_filter_nlm_normalize,"",@"SHT_CUDA_INFO"
	.align	4


	//----- nvinfo : EIATTR_PARAM_CBANK
	.align		4
        /*0000*/ 	.byte	0x04, 0x0a
        /*0002*/ 	.short	(.L_191 - .L_190)
	.align		4
.L_190:
        /*0004*/ 	.word	index@(.nv.constant0.kernel_cuda_filter_nlm_normalize)
        /*0008*/ 	.short	0x0160
        /*000a*/ 	.short	0x001c


	//----- nvinfo : EIATTR_CBANK_PARAM_SIZE
	.align		4
.L_191:
        /*000c*/ 	.byte	0x03, 0x19
        /*000e*/ 	.short	0x001c


	//----- nvinfo : EIATTR_KPARAM_INFO
	.align		4
        /*0010*/ 	.byte	0x04, 0x17
        /*0012*/ 	.short	(.L_193 - .L_192)
.L_192:
        /*0014*/ 	.word	0x00000000
        /*0018*/ 	.short	0x0004
        /*001a*/ 	.short	0x0018
        /*001c*/ 	.byte	0x00, 0xf0, 0x11, 0x00


	//----- nvinfo : EIATTR_KPARAM_INFO
	.align		4
.L_193:
        /*0020*/ 	.byte	0x04, 0x17
        /*0022*/ 	.short	(.L_195 - .L_194)
.L_194:
        /*0024*/ 	.word	0x00000000
        /*0028*/ 	.short	0x0003
        /*002a*/ 	.short	0x0014
        /*002c*/ 	.byte	0x00, 0xf0, 0x11, 0x00


	//----- nvinfo : EIATTR_KPARAM_INFO
	.align		4
.L_195:
        /*0030*/ 	.byte	0x04, 0x17
        /*0032*/ 	.short	(.L_197 - .L_196)
.L_196:
        /*0034*/ 	.word	0x00000000
        /*0038*/ 	.short	0x0002
        /*003a*/ 	.short	0x0010
        /*003c*/ 	.byte	0x00, 0xf0, 0x11, 0x00


	//----- nvinfo : EIATTR_KPARAM_INFO
	.align		4
.L_197:
        /*0040*/ 	.byte	0x04, 0x17
        /*0042*/ 	.short	(.L_199 - .L_198)
.L_198:
        /*0044*/ 	.word	0x00000000
        /*0048*/ 	.short	0x0001
        /*004a*/ 	.short	0x0008
        /*004c*/ 	.byte	0x00, 0xf0, 0x21, 0x00


	//----- nvinfo : EIATTR_KPARAM_INFO
	.align		4
.L_199:
        /*0050*/ 	.byte	0x04, 0x17
        /*0052*/ 	.short	(.L_201 - .L_200)
.L_200:
        /*0054*/ 	.word	0x00000000
        /*0058*/ 	.short	0x0000
        /*005a*/ 	.short	0x0000
        /*005c*/ 	.byte	0x00, 0xf0, 0x21, 0x00


	//----- nvinfo : EIATTR_MAXREG_COUNT
	.align		4
.L_201:
        /*0060*/ 	.byte	0x03, 0x1b
        /*0062*/ 	.short	0x0040


	//----- nvinfo : EIATTR_EXIT_INSTR_OFFSETS
	.align		4
        /*0064*/ 	.byte	0x04, 0x1c
        /*0066*/ 	.short	(.L_203 - .L_202)


	//   ....[0]....
.L_202:
        /*0068*/ 	.word	0x00000090


	//   ....[1]....
        /*006c*/ 	.word	0x00000130


	//----- nvinfo : EIATTR_MAX_THREADS
	.align		4
.L_203:
        /*0070*/ 	.byte	0x04, 0x05
        /*0072*/ 	.short	(.L_205 - .L_204)
.L_204:
        /*0074*/ 	.word	0x00000100
        /*0078*/ 	.word	0x00000001
        /*007c*/ 	.word	0x00000001
.L_205:


//--------------------- .nv.info.kernel_cuda_filter_nlm_update_output --------------------------
	.section	.nv.info.kernel_cuda_filter_nlm_update_output,"",@"SHT_CUDA_INFO"
	.align	4


	//----- nvinfo : EIATTR_PARAM_CBANK
	.align		4
        /*0000*/ 	.byte	0x04, 0x0a
        /*0002*/ 	.short	(.L_207 - .L_206)
	.align		4
.L_206:
        /*0004*/ 	.word	index@(.nv.constant0.kernel_cuda_filter_nlm_update_output)
        /*0008*/ 	.short	0x0160
        /*000a*/ 	.short	0x003c


	//----- nvinfo : EIATTR_CBANK_PARAM_SIZE
	.align		4
.L_207:
        /*000c*/ 	.byte	0x03, 0x19
        /*000e*/ 	.short	0x003c


	//----- nvinfo : EIATTR_KPARAM_INFO
	.align		4
        /*0010*/ 	.byte	0x04, 0x17
        /*0012*/ 	.short	(.L_209 - .L_208)
.L_208:
        /*0014*/ 	.word	0x00000000
        /*0018*/ 	.short	0x000a
        /*001a*/ 	.short	0x0038
        /*001c*/ 	.byte	0x00, 0xf0, 0x11, 0x00


	//----- nvinfo : EIATTR_KPARAM_INFO
	.align		4
.L_209:
        /*0020*/ 	.byte	0x04, 0x17
        /*0022*/ 	.short	(.L_211 - .L_210)
.L_210:
        /*0024*/ 	.word	0x00000000
        /*0028*/ 	.short	0x0009
        /*002a*/ 	.short	0x0034
        /*002c*/ 	.byte	0x00, 0xf0, 0x11, 0x00


	//----- nvinfo : EIATTR_KPARAM_INFO
	.align		4
.L_211:
        /*0030*/ 	.byte	0x04, 0x17
        /*0032*/ 	.short	(.L_213 - .L_212)
.L_212:
        /*0034*/ 	.word	0x00000000
        /*0038*/ 	.short	0x0008
        /*003a*/ 	.short	0x0030
        /*003c*/ 	.byte	0x00, 0xf0, 0x11, 0x00


	//----- nvinfo : EIATTR_KPARAM_INFO
	.align		4
.L_213:
        /*0040*/ 	.byte	0x04, 0x17
        /*0042*/ 	.short	(.L_215 - .L_214)
.L_214:
        /*0044*/ 	.word	0x00000000
        /*0048*/ 	.short	0x0007
        /*004a*/ 	.short	0x002c
        /*004c*/ 	.byte	0x00, 0xf0, 0x11, 0x00


	//----- nvinfo : EIATTR_KPARAM_INFO
	.align		4
.L_215:
        /*0050*/ 	.byte	0x04, 0x17
        /*0052*/ 	.short	(.L_217 - .L_216)
.L_216:
        /*0054*/ 	.word	0x00000000
        /*0058*/ 	.short	0x0006
        /*005a*/ 	.short	0x0028
        /*005c*/ 	.byte	0x00, 0xf0, 0x11, 0x00


	//----- nvinfo : EIATTR_KPARAM_INFO
	.align		4
.L_217:
        /*0060*/ 	.byte	0x04, 0x17
        /*0062*/ 	.short	(.L_219 - .L_218)
.L_218:
        /*0064*/ 	.word	0x00000000
        /*0068*/ 	.short	0x0005
        /*006a*/ 	.short	0x0024
        /*006c*/ 	.byte	0x00, 0xf0, 0x11, 0x00


	//----- nvinfo : EIATTR_KPARAM_INFO
	.align		4
.L_219:
        /*0070*/ 	.byte	0x04, 0x17
        /*0072*/ 	.short	(.L_221 - .L_220)
.L_220:
        /*0074*/ 	.word	0x00000000
        /*0078*/ 	.short	0x0004
        /*007a*/ 	.short	0x0020
        /*007c*/ 	.byte	0x00, 0xf0, 0x11, 0x00


	//----- nvinfo : EIATTR_KPARAM_INFO
	.align		4
.L_221:
        /*0080*/ 	.byte	0x04, 0x17
        /*0082*/ 	.short	(.L_223 - .L_222)
.L_222:
        /*0084*/ 	.word	0x00000000
        /*0088*/ 	.short	0x0003
        /*008a*/ 	.short	0x0018
        /*008c*/ 	.byte	0x00, 0xf0, 0x21, 0x00


	//----- nvinfo : EIATTR_KPARAM_INFO
	.align		4
.L_223:
        /*0090*/ 	.byte	0x04, 0x17
        /*0092*/ 	.short	(.L_225 - .L_224)
.L_224:
        /*0094*/ 	.word	0x00000000
        /*0098*/ 	.short	0x0002
        /*009a*/ 	.short	0x0010
        /*009c*/ 	.byte	0x00, 0xf0, 0x21, 0x00


	//----- nvinfo : EIATTR_KPARAM_INFO
	.align		4
.L_225:
        /*00a0*/ 	.byte	0x04, 0x17
        /*00a2*/ 	.short	(.L_227 - .L_226)
.L_226:
        /*00a4*/ 	.word	0x00000000
        /*00a8*/ 	.short	0x0001
        /*00aa*/ 	.short	0x0008
        /*00ac*/ 	.byte	0x00, 0xf0, 0x21, 0x00


	//----- nvinfo : EIATTR_KPARAM_INFO
	.align		4
.L_227:
        /*00b0*/ 	.byte	0x04, 0x17
        /*00b2*/ 	.short	(.L_229 - .L_228)
.L_228:
        /*00b4*/ 	.word	0x00000000
        /*00b8*/ 	.short	0x0000
        /*00ba*/ 	.short	0x0000
        /*00bc*/ 	.byte	0x00, 0xf0, 0x21, 0x00


	//----- nvinfo : EIATTR_MAXREG_COUNT
	.align		4
.L_229:
        /*00c0*/ 	.byte	0x03, 0x1b
        /*00c2*/ 	.short	0x0040


	//----- nvinfo : EIATTR_EXIT_INSTR_OFFSETS
	.align		4
        /*00c4*/ 	.byte	0x04, 0x1c
        /*00c6*/ 	.short	(.L_231 - .L_230)


	//   ....[0]....
.L_230:
        /*00c8*/ 	.word	0x00000670


	//   ....[1]....
        /*00cc*/ 	.word	0x000010d0


	//   ....[2]....
        /*00d0*/ 	.word	0x000010f0


	//----- nvinfo : EIATTR_MAX_THREADS
	.align		4
.L_231:
        /*00d4*/ 	.byte	0x04, 0x05
        /*00d6*/ 	.short	(.L_233 - .L_232)
.L_232:
        /*00d8*/ 	.word	0x00000100
        /*00dc*/ 	.word	0x00000001
        /*00e0*/ 	.word	0x00000001


	//----- nvinfo : EIATTR_CRS_STACK_SIZE
	.align		4
.L_233:
        /*00e4*/ 	.byte	0x04, 0x1e
        /*00e6*/ 	.short	(.L_235 - .L_234)
.L_234:
        /*00e8*/ 	.word	0x00000000
.L_235:


//--------------------- .nv.info.kernel_cuda_filter_nlm_calc_weight --------------------------
	.section	.nv.info.kernel_cuda_filter_nlm_calc_weight,"",@"SHT_CUDA_INFO"
	.align	4


	//----- nvinfo : EIATTR_PARAM_CBANK
	.align		4
        /*0000*/ 	.byte	0x04, 0x0a
        /*0002*/ 	.short	(.L_237 - .L_236)
	.align		4
.L_236:
        /*0004*/ 	.word	index@(.nv.constant0.kernel_cuda_filter_nlm_calc_weight)
        /*0008*/ 	.short	0x0160
        /*000a*/ 	.short	0x0028


	//----- nvinfo : EIATTR_CBANK_PARAM_SIZE
	.align		4
.L_237:
        /*000c*/ 	.byte	0x03, 0x19
        /*000e*/ 	.short	0x0028


	//----- nvinfo : EIATTR_KPARAM_INFO
	.align		4
        /*0010*/ 	.byte	0x04, 0x17
        /*0012*/ 	.short	(.L_239 - .L_238)
.L_238:
        /*0014*/ 	.word	0x00000000
        /*0018*/ 	.short	0x0007
        /*001a*/ 	.short	0x0024
        /*001c*/ 	.byte	0x00, 0xf0, 0x11, 0x00


	//----- nvinfo : EIATTR_KPARAM_INFO
	.align		4
.L_239:
        /*0020*/ 	.byte	0x04, 0x17
        /*0022*/ 	.short	(.L_241 - .L_240)
.L_240:
        /*0024*/ 	.word	0x00000000
        /*0028*/ 	.short	0x0006
        /*002a*/ 	.short	0x0020
        /*002c*/ 	.byte	0x00, 0xf0, 0x11, 0x00


	//----- nvinfo : EIATTR_KPARAM_INFO
	.align		4
.L_241:
        /*0030*/ 	.byte	0x04, 0x17
        /*0032*/ 	.short	(.L_243 - .L_242)
.L_242:
        /*0034*/ 	.word	0x00000000
        /*0038*/ 	.short	0x0005
        /*003a*/ 	.short	0x001c
        /*003c*/ 	.byte	0x00, 0xf0, 0x11, 0x00


	//----- nvinfo : EIATTR_KPARAM_INFO
	.align		4
.L_243:
        /*0040*/ 	.byte	0x04, 0x17
        /*0042*/ 	.short	(.L_245 - .L_244)
.L_244:
        /*0044*/ 	.word	0x00000000
        /*0048*/ 	.short	0x0004
        /*004a*/ 	.short	0x0018
        /*004c*/ 	.byte	0x00, 0xf0, 0x11, 0x00


	//----- nvinfo : EIATTR_KPARAM_INFO
	.align		4
.L_245:
        /*0050*/ 	.byte	0x04, 0x17
        /*0052*/ 	.short	(.L_247 - .L_246)
.L_246:
        /*0054*/ 	.word	0x00000000
        /*0058*/ 	.short	0x0003
        /*005a*/ 	.short	0x0014
        /*005c*/ 	.byte	0x00, 0xf0, 0x11, 0x00


	//----- nvinfo : EIATTR_KPARAM_INFO
	.align		4
.L_247:
        /*0060*/ 	.byte	0x04, 0x17
        /*0062*/ 	.short	(.L_249 - .L_248)
.L_248:
        /*0064*/ 	.word	0x00000000
        /*0068*/ 	.short	0x0002
        /*006a*/ 	.short	0x0010
        /*006c*/ 	.byte	0x00, 0xf0, 0x11, 0x00


	//----- nvinfo : EIATTR_KPARAM_INFO
	.align		4
.L_249:
        /*0070*/ 	.byte	0x04, 0x17
        /*0072*/ 	.short	(.L_251 - .L_250)
.L_250:
        /*0074*/ 	.word	0x00000000
        /*0078*/ 	.short	0x0001
        /*007a*/ 	.short	0x0008
        /*007c*/ 	.byte	0x00, 0xf0, 0x21, 0x00


	//----- nvinfo : EIATTR_KPARAM_INFO
	.align		4
.L_251:
        /*0080*/ 	.byte	0x04, 0x17
        /*0082*/ 	.short	(.L_253 - .L_252)
.L_252:
        /*0084*/ 	.word	0x00000000
        /*0088*/ 	.short	0x0000
        /*008a*/ 	.short	0x0000
        /*008c*/ 	.byte	0x00, 0xf0, 0x21, 0x00


	//----- nvinfo : EIATTR_MAXREG_COUNT
	.align		4
.L_253:
        /*0090*/ 	.byte	0x03, 0x1b
        /*0092*/ 	.short	0x0040


	//----- nvinfo : EIATTR_EXIT_INSTR_OFFSETS
	.align		4
        /*0094*/ 	.byte	0x04, 0x1c
        /*0096*/ 	.short	(.L_255 - .L_254)


	//   ....[0]....
.L_254:
        /*0098*/ 	.word	0x00000680


	//   ....[1]....
        /*009c*/ 	.word	0x000010a0


	//----- nvinfo : EIATTR_MAX_THREADS
	.align		4
.L_255:
        /*00a0*/ 	.byte	0x04, 0x05
        /*00a2*/ 	.short	(.L_257 - .L_256)
.L_256:
        /*00a4*/ 	.word	0x00000100
        /*00a8*/ 	.word	0x00000001
        /*00ac*/ 	.word	0x00000001


	//----- nvinfo : EIATTR_CRS_STACK_SIZE
	.align		4
.L_257:
        /*00b0*/ 	.byte	0x04, 0x1e
        /*00b2*/ 	.short	(.L_259 - .L_258)
.L_258:
        /*00b4*/ 	.word	0x00000000
.L_259:


//--------------------- .nv.info.kernel_cuda_filter_nlm_blur --------------------------
	.section	.nv.info.kernel_cuda_filter_nlm_blur,"",@"SHT_CUDA_INFO"
	.align	4


	//----- nvinfo : EIATTR_PARAM_CBANK
	.align		4
        /*0000*/ 	.byte	0x04, 0x0a
        /*0002*/ 	.short	(.L_261 - .L_260)
	.align		4
.L_260:
        /*0004*/ 	.word	index@(.nv.constant0.kernel_cuda_filter_nlm_blur)
        /*0008*/ 	.short	0x0160
        /*000a*/ 	.short	0x0028


	//----- nvinfo : EIATTR_CBANK_PARAM_SIZE
	.align		4
.L_261:
        /*000c*/ 	.byte	0x03, 0x19
        /*000e*/ 	.short	0x0028


	//----- nvinfo : EIATTR_KPARAM_INFO
	.align		4
        /*0010*/ 	.byte	0x04, 0x17
        /*0012*/ 	.short	(.L_263 - .L_262)
.L_262:
        /*0014*/ 	.word	0x00000000
        /*0018*/ 	.short	0x0007
        /*001a*/ 	.short	0x0024
        /*001c*/ 	.byte	0x00, 0xf0, 0x11, 0x00


	//----- nvinfo : EIATTR_KPARAM_INFO
	.align		4
.L_263:
        /*0020*/ 	.byte	0x04, 0x17
        /*0022*/ 	.short	(.L_265 - .L_264)
.L_264:
        /*0024*/ 	.word	0x00000000
        /*0028*/ 	.short	0x0006
        /*002a*/ 	.short	0x0020
        /*002c*/ 	.byte	0x00, 0xf0, 0x11, 0x00


	//----- nvinfo : EIATTR_KPARAM_INFO
	.align		4
.L_265:
        /*0030*/ 	.byte	0x04, 0x17
        /*0032*/ 	.short	(.L_267 - .L_266)
.L_266:
        /*0034*/ 	.word	0x00000000
        /*0038*/ 	.short	0x0005
        /*003a*/ 	.short	0x001c
        /*003c*/ 	.byte	0x00, 0xf0, 0x11, 0x00


	//----- nvinfo : EIATTR_KPARAM_INFO
	.align		4
.L_267:
        /*0040*/ 	.byte	0x04, 0x17
        /*0042*/ 	.short	(.L_269 - .L_268)
.L_268:
        /*0044*/ 	.word	0x00000000
        /*0048*/ 	.short	0x0004
        /*004a*/ 	.short	0x0018
        /*004c*/ 	.byte	0x00, 0xf0, 0x11, 0x00


	//----- nvinfo : EIATTR_KPARAM_INFO
	.align		4
.L_269:
        /*0050*/ 	.byte	0x04, 0x17
        /*0052*/ 	.short	(.L_271 - .L_270)
.L_270:
        /*0054*/ 	.word	0x00000000
        /*0058*/ 	.short	0x0003
        /*005a*/ 	.short	0x0014
        /*005c*/ 	.byte	0x00, 0xf0, 0x11, 0x00


	//----- nvinfo : EIATTR_KPARAM_INFO
	.align		4
.L_271:
        /*0060*/ 	.byte	0x04, 0x17
        /*0062*/ 	.short	(.L_273 - .L_272)
.L_272:
        /*0064*/ 	.word	0x00000000
        /*0068*/ 	.short	0x0002
        /*006a*/ 	.short	0x0010
        /*006c*/ 	.byte	0x00, 0xf0, 0x11, 0x00


	//----- nvinfo : EIATTR_KPARAM_INFO
	.align		4
.L_273:
        /*0070*/ 	.byte	0x04, 0x17
        /*0072*/ 	.short	(.L_275 - .L_274)
.L_274:
        /*0074*/ 	.word	0x00000000
        /*0078*/ 	.short	0x0001
        /*007a*/ 	.short	0x0008
        /*007c*/ 	.byte	0x00, 0xf0, 0x21, 0x00


	//----- nvinfo : EIATTR_KPARAM_INFO
	.align		4
.L_275:
        /*0080*/ 	.byte	0x04, 0x17
        /*0082*/ 	.short	(.L_277 - .L_276)
.L_276:
        /*0084*/ 	.word	0x00000000
        /*0088*/ 	.short	0x0000
        /*008a*/ 	.short	0x0000
        /*008c*/ 	.byte	0x00, 0xf0, 0x21, 0x00


	//----- nvinfo : EIATTR_MAXREG_COUNT
	.align		4
.L_277:
        /*0090*/ 	.byte	0x03, 0x1b
        /*0092*/ 	.short	0x0040


	//----- nvinfo : EIATTR_EXIT_INSTR_OFFSETS
	.align		4
        /*0094*/ 	.byte	0x04, 0x1c
        /*0096*/ 	.short	(.L_279 - .L_278)


	//   ....[0]....
.L_278:
        /*0098*/ 	.word	0x00000680


	//   ....[1]....
        /*009c*/ 	.word	0x00001410


	//----- nvinfo : EIATTR_MAX_THREADS
	.align		4
.L_279:
        /*00a0*/ 	.byte	0x04, 0x05
        /*00a2*/ 	.short	(.L_281 - .L_280)
.L_280:
        /*00a4*/ 	.word	0x00000100
        /*00a8*/ 	.word	0x00000001
        /*00ac*/ 	.word	0x00000001


	//----- nvinfo : EIATTR_CRS_STACK_SIZE
	.align		4
.L_281:
        /*00b0*/ 	.byte	0x04, 0x1e
        /*00b2*/ 	.short	(.L_283 - .L_282)
.L_282:
        /*00b4*/ 	.word	0x00000000
.L_283:


//--------------------- .nv.info.kernel_cuda_filter_nlm_calc_difference --------------------------
	.section	.nv.info.kernel_cuda_filter_nlm_calc_difference,"",@"SHT_CUDA_INFO"
	.align	4


	//----- nvinfo : EIATTR_PARAM_CBANK
	.align		4
        /*0000*/ 	.byte	0x04, 0x0a
        /*0002*/ 	.short	(.L_285 - .L_284)
	.align		4
.L_284:
        /*0004*/ 	.word	index@(.nv.constant0.kernel_cuda_filter_nlm_calc_difference)
        /*0008*/ 	.short	0x0160
        /*000a*/ 	.short	0x0044


	//----- nvinfo : EIATTR_CBANK_PARAM_SIZE
	.align		4
.L_285:
        /*000c*/ 	.byte	0x03, 0x19
        /*000e*/ 	.short	0x0044


	//----- nvinfo : EIATTR_KPARAM_INFO
	.align		4
        /*0010*/ 	.byte	0x04, 0x17
        /*0012*/ 	.short	(.L_287 - .L_286)
.L_286:
        /*0014*/ 	.word	0x00000000
        /*0018*/ 	.short	0x000c
        /*001a*/ 	.short	0x0040
        /*001c*/ 	.byte	0x00, 0xf0, 0x11, 0x00


	//----- nvinfo : EIATTR_KPARAM_INFO
	.align		4
.L_287:
        /*0020*/ 	.byte	0x04, 0x17
        /*0022*/ 	.short	(.L_289 - .L_288)
.L_288:
        /*0024*/ 	.word	0x00000000
        /*0028*/ 	.short	0x000b
        /*002a*/ 	.short	0x003c
        /*002c*/ 	.byte	0x00, 0xf0, 0x11, 0x00


	//----- nvinfo : EIATTR_KPARAM_INFO
	.align		4
.L_289:
        /*0030*/ 	.byte	0x04, 0x17
        /*0032*/ 	.short	(.L_291 - .L_290)
.L_290:
        /*0034*/ 	.word	0x00000000
        /*0038*/ 	.short	0x000a
        /*003a*/ 	.short	0x0038
        /*003c*/ 	.byte	0x00, 0xf0, 0x11, 0x00


	//----- nvinfo : EIATTR_KPARAM_INFO
	.align		4
.L_291:
        /*0040*/ 	.byte	0x04, 0x17
        /*0042*/ 	.short	(.L_293 - .L_292)
.L_292:
        /*0044*/ 	.word	0x00000000
        /*0048*/ 	.short	0x0009
        /*004a*/ 	.short	0x0034
        /*004c*/ 	.byte	0x00, 0xf0, 0x11, 0x00


	//----- nvinfo : EIATTR_KPARAM_INFO
	.align		4
.L_293:
        /*0050*/ 	.byte	0x04, 0x17
        /*0052*/ 	.short	(.L_295 - .L_294)
.L_294:
        /*0054*/ 	.word	0x00000000
        /*0058*/ 	.short	0x0008
        /*005a*/ 	.short	0x0030
        /*005c*/ 	.byte	0x00, 0xf0, 0x11, 0x00


	//----- nvinfo : EIATTR_KPARAM_INFO
	.align		4
.L_295:
        /*0060*/ 	.byte	0x04, 0x17
        /*0062*/ 	.short	(.L_297 - .L_296)
.L_296:
        /*0064*/ 	.word	0x00000000
        /*0068*/ 	.short	0x0007
        /*006a*/ 	.short	0x002c
        /*006c*/ 	.byte	0x00, 0xf0, 0x11, 0x00


	//----- nvinfo : EIATTR_KPARAM_INFO
	.align		4
.L_297:
        /*0070*/ 	.byte	0x04, 0x17
        /*0072*/ 	.short	(.L_299 - .L_298)
.L_298:
        /*0074*/ 	.word	0x00000000
        /*0078*/ 	.short	0x0006
        /*007a*/ 	.short	0x0028
        /*007c*/ 	.byte	0x00, 0xf0, 0x11, 0x00


	//----- nvinfo : EIATTR_KPARAM_INFO
	.align		4
.L_299:
        /*0080*/ 	.byte	0x04, 0x17
        /*0082*/ 	.short	(.L_301 - .L_300)
.L_300:
        /*0084*/ 	.word	0x00000000
        /*0088*/ 	.short	0x0005
        /*008a*/ 	.short	0x0024
        /*008c*/ 	.byte	0x00, 0xf0, 0x11, 0x00


	//----- nvinfo : EIATTR_KPARAM_INFO
	.align		4
.L_301:
        /*0090*/ 	.byte	0x04, 0x17
        /*0092*/ 	.short	(.L_303 - .L_302)
.L_302:
        /*0094*/ 	.word	0x00000000
        /*0098*/ 	.short	0x0004
        /*009a*/ 	.short	0x0020
        /*009c*/ 	.byte	0x00, 0xf0, 0x11, 0x00


	//----- nvinfo : EIATTR_KPARAM_INFO
	.align		4
.L_303:
        /*00a0*/ 	.byte	0x04, 0x17
        /*00a2*/ 	.short	(.L_305 - .L_304)
.L_304:
        /*00a4*/ 	.word	0x00000000
        /*00a8*/ 	.short	0x0003
        /*00aa*/ 	.short	0x0018
        /*00ac*/ 	.byte	0x00, 0xf0, 0x21, 0x00


	//----- nvinfo : EIATTR_KPARAM_INFO
	.align		4
.L_305:
        /*00b0*/ 	.byte	0x04, 0x17
        /*00b2*/ 	.short	(.L_307 - .L_306)
.L_306:
        /*00b4*/ 	.word	0x00000000
        /*00b8*/ 	.short	0x0002
        /*00ba*/ 	.short	0x0010
        /*00bc*/ 	.byte	0x00, 0xf0, 0x21, 0x00


	//----- nvinfo : EIATTR_KPARAM_INFO
	.align		4
.L_307:
        /*00c0*/ 	.byte	0x04, 0x17
        /*00c2*/ 	.short	(.L_309 - .L_308)
.L_308:
        /*00c4*/ 	.word	0x00000000
        /*00c8*/ 	.short	0x0001
        /*00ca*/ 	.short	0x0008
        /*00cc*/ 	.byte	0x00, 0xf0, 0x21, 0x00


	//----- nvinfo : EIATTR_KPARAM_INFO
	.align		4
.L_309:
        /*00d0*/ 	.byte	0x04, 0x17
        /*00d2*/ 	.short	(.L_311 - .L_310)
.L_310:
        /*00d4*/ 	.word	0x00000000
        /*00d8*/ 	.short	0x0000
        /*00da*/ 	.short	0x0000
        /*00dc*/ 	.byte	0x00, 0xf0, 0x21, 0x00


	//----- nvinfo : EIATTR_MAXREG_COUNT
	.align		4
.L_311:
        /*00e0*/ 	.byte	0x03, 0x1b
        /*00e2*/ 	.short	0x0040


	//----- nvinfo : EIATTR_EXIT_INSTR_OFFSETS
	.align		4
        /*00e4*/ 	.byte	0x04, 0x1c
        /*00e6*/ 	.short	(.L_313 - .L_312)


	//   ....[0]....
.L_312:
        /*00e8*/ 	.word	0x00000680


	//   ....[1]....
        /*00ec*/ 	.word	0x000011b0


	//----- nvinfo : EIATTR_MAX_THREADS
	.align		4
.L_313:
        /*00f0*/ 	.byte	0x04, 0x05
        /*00f2*/ 	.short	(.L_315 - .L_314)
.L_314:
        /*00f4*/ 	.word	0x00000100
        /*00f8*/ 	.word	0x00000001
        /*00fc*/ 	.word	0x00000001


	//----- nvinfo : EIATTR_CRS_STACK_SIZE
	.align		4
.L_315:
        /*0100*/ 	.byte	0x04, 0x1e
        /*0102*/ 	.short	(.L_317 - .L_316)
.L_316:
        /*0104*/ 	.word	0x00000000
.L_317:


//--------------------- .nv.info.kernel_cuda_filter_construct_transform --------------------------
	.section	.nv.info.kernel_cuda_filter_construct_transform,"",@"SHT_CUDA_INFO"
	.align	4


	//----- nvinfo : EIATTR_PARAM_CBANK
	.align		4
        /*0000*/ 	.byte	0x04, 0x0a
        /*0002*/ 	.short	(.L_319 - .L_318)
	.align		4
.L_318:
        /*0004*/ 	.word	index@(.nv.constant0.kernel_cuda_filter_construct_transform)
        /*0008*/ 	.short	0x0160
        /*000a*/ 	.short	0x0051


	//----- nvinfo : EIATTR_CBANK_PARAM_SIZE
	.align		4
.L_319:
        /*000c*/ 	.byte	0x03, 0x19
        /*000e*/ 	.short	0x0051


	//----- nvinfo : EIATTR_KPARAM_INFO
	.align		4
        /*0010*/ 	.byte	0x04, 0x17
        /*0012*/ 	.short	(.L_321 - .L_320)
.L_320:
        /*0014*/ 	.word	0x00000000
        /*0018*/ 	.short	0x000a
        /*001a*/ 	.short	0x0050
        /*001c*/ 	.byte	0x00, 0xf0, 0x05, 0x00


	//----- nvinfo : EIATTR_KPARAM_INFO
	.align		4
.L_321:
        /*0020*/ 	.byte	0x04, 0x17
        /*0022*/ 	.short	(.L_323 - .L_322)
.L_322:
        /*0024*/ 	.word	0x00000000
        /*0028*/ 	.short	0x0009
        /*002a*/ 	.short	0x004c
        /*002c*/ 	.byte	0x00, 0xf0, 0x11, 0x00


	//----- nvinfo : EIATTR_KPARAM_INFO
	.align		4
.L_323:
        /*0030*/ 	.byte	0x04, 0x17
        /*0032*/ 	.short	(.L_325 - .L_324)
.L_324:
        /*0034*/ 	.word	0x00000000
        /*0038*/ 	.short	0x0008
        /*003a*/ 	.short	0x0048
        /*003c*/ 	.byte	0x00, 0xf0, 0x11, 0x00


	//----- nvinfo : EIATTR_KPARAM_INFO
	.align		4
.L_325:
        /*0040*/ 	.byte	0x04, 0x17
        /*0042*/ 	.short	(.L_327 - .L_326)
.L_326:
        /*0044*/ 	.word	0x00000000
        /*0048*/ 	.short	0x0007
        /*004a*/ 	.short	0x0044
        /*004c*/ 	.byte	0x00, 0xf0, 0x11, 0x00


	//----- nvinfo : EIATTR_KPARAM_INFO
	.align		4
.L_327:
        /*0050*/ 	.byte	0x04, 0x17
        /*0052*/ 	.short	(.L_329 - .L_328)
.L_328:
        /*0054*/ 	.word	0x00000000
        /*0058*/ 	.short	0x0006
        /*005a*/ 	.short	0x0040
        /*005c*/ 	.byte	0x00, 0xf0, 0x11, 0x00


	//----- nvinfo : EIATTR_KPARAM_INFO
	.align		4
.L_329:
        /*0060*/ 	.byte	0x04, 0x17
        /*0062*/ 	.short	(.L_331 - .L_330)
.L_330:
        /*0064*/ 	.word	0x00000000
        /*0068*/ 	.short	0x0005
        /*006a*/ 	.short	0x0030
        /*006c*/ 	.byte	0x00, 0xf0, 0x41, 0x00


	//----- nvinfo : EIATTR_KPARAM_INFO
	.align		4
.L_331:
        /*0070*/ 	.byte	0x04, 0x17
        /*0072*/ 	.short	(.L_333 - .L_332)
.L_332:
        /*0074*/ 	.word	0x00000000
        /*0078*/ 	.short	0x0004
        /*007a*/ 	.short	0x0020
        /*007c*/ 	.byte	0x00, 0xf0, 0x41, 0x00


	//----- nvinfo : EIATTR_KPARAM_INFO
	.align		4
.L_333:
        /*0080*/ 	.byte	0x04, 0x17
        /*0082*/ 	.short	(.L_335 - .L_334)
.L_334:
        /*0084*/ 	.word	0x00000000
        /*0088*/ 	.short	0x0003
        /*008a*/ 	.short	0x0018
        /*008c*/ 	.byte	0x00, 0xf0, 0x21, 0x00


	//----- nvinfo : EIATTR_KPARAM_INFO
	.align		4
.L_335:
        /*0090*/ 	.byte	0x04, 0x17
        /*0092*/ 	.short	(.L_337 - .L_336)
.L_336:
        /*0094*/ 	.word	0x00000000
        /*0098*/ 	.short	0x0002
        /*009a*/ 	.short	0x0010
        /*009c*/ 	.byte	0x00, 0xf0, 0x21, 0x00


	//----- nvinfo : EIATTR_KPARAM_INFO
	.align		4
.L_337:
        /*00a0*/ 	.byte	0x04, 0x17
        /*00a2*/ 	.short	(.L_339 - .L_338)
.L_338:
        /*00a4*/ 	.word	0x00000000
        /*00a8*/ 	.short	0x0001
        /*00aa*/ 	.short	0x0008
        /*00ac*/ 	.byte	0x00, 0xf0, 0x21, 0x00


	//----- nvinfo : EIATTR_KPARAM_INFO
	.align		4
.L_339:
        /*00b0*/ 	.byte	0x04, 0x17
        /*00b2*/ 	.short	(.L_341 - .L_340)
.L_340:
        /*00b4*/ 	.word	0x00000000
        /*00b8*/ 	.short	0x0000
        /*00ba*/ 	.short	0x0000
        /*00bc*/ 	.byte	0x00, 0xf0, 0x21, 0x00


	//----- nvinfo : EIATTR_MAXREG_COUNT
	.align		4
.L_341:
        /*00c0*/ 	.byte	0x03, 0x1b
        /*00c2*/ 	.short	0x0040


	//----- nvinfo : EIATTR_EXIT_INSTR_OFFSETS
	.align		4
        /*00c4*/ 	.byte	0x04, 0x1c
        /*00c6*/ 	.short	(.L_343 - .L_342)


	//   ....[0]....
.L_342:
        /*00c8*/ 	.word	0x000000a0


	//   ....[1]....
        /*00cc*/ 	.word	0x0000bbc0


	//----- nvinfo : EIATTR_MAX_THREADS
	.align		4
.L_343:
        /*00d0*/ 	.byte	0x04, 0x05
        /*00d2*/ 	.short	(.L_345 - .L_344)
.L_344:
        /*00d4*/ 	.word	0x00000100
        /*00d8*/ 	.word	0x00000001
        /*00dc*/ 	.word	0x00000001


	//----- nvinfo : EIATTR_CRS_STACK_SIZE
	.align		4
.L_345:
        /*00e0*/ 	.byte	0x04, 0x1e
        /*00e2*/ 	.short	(.L_347 - .L_346)
.L_346:
        /*00e4*/ 	.word	0x00000000
.L_347:


//--------------------- .nv.info.kernel_cuda_filter_combine_halves --------------------------
	.section	.nv.info.kernel_cuda_filter_combine_halves,"",@"SHT_CUDA_INFO"
	.align	4


	//----- nvinfo : EIATTR_PARAM_CBANK
	.align		4
        /*0000*/ 	.byte	0x04, 0x0a
        /*0002*/ 	.short	(.L_349 - .L_348)
	.align		4
.L_348:
        /*0004*/ 	.word	index@(.nv.constant0.kernel_cuda_filter_combine_halves)
        /*0008*/ 	.short	0x0160
        /*000a*/ 	.short	0x0034


	//----- nvinfo : EIATTR_CBANK_PARAM_SIZE
	.align		4
.L_349:
        /*000c*/ 	.byte	0x03, 0x19
        /*000e*/ 	.short	0x0034


	//----- nvinfo : EIATTR_KPARAM_INFO
	.align		4
        /*0010*/ 	.byte	0x04, 0x17
        /*0012*/ 	.short	(.L_351 - .L_350)
.L_350:
        /*0014*/ 	.word	0x00000000
        /*0018*/ 	.short	0x0005
        /*001a*/ 	.short	0x0030
        /*001c*/ 	.byte	0x00, 0xf0, 0x11, 0x00


	//----- nvinfo : EIATTR_KPARAM_INFO
	.align		4
.L_351:
        /*0020*/ 	.byte	0x04, 0x17
        /*0022*/ 	.short	(.L_353 - .L_352)
.L_352:
        /*0024*/ 	.word	0x00000000
        /*0028*/ 	.short	0x0004
        /*002a*/ 	.short	0x0020
        /*002c*/ 	.byte	0x00, 0xf0, 0x41, 0x00


	//----- nvinfo : EIATTR_KPARAM_INFO
	.align		4
.L_353:
        /*0030*/ 	.byte	0x04, 0x17
        /*0032*/ 	.short	(.L_355 - .L_354)
.L_354:
        /*0034*/ 	.word	0x00000000
        /*0038*/ 	.short	0x0003
        /*003a*/ 	.short	0x0018
        /*003c*/ 	.byte	0x00, 0xf0, 0x21, 0x00


	//----- nvinfo : EIATTR_KPARAM_INFO
	.align		4
.L_355:
        /*0040*/ 	.byte	0x04, 0x17
        /*0042*/ 	.short	(.L_357 - .L_356)
.L_356:
        /*0044*/ 	.word	0x00000000
        /*0048*/ 	.short	0x0002
        /*004a*/ 	.short	0x0010
        /*004c*/ 	.byte	0x00, 0xf0, 0x21, 0x00


	//----- nvinfo : EIATTR_KPARAM_INFO
	.align		4
.L_357:
        /*0050*/ 	.byte	0x04, 0x17
        /*0052*/ 	.short	(.L_359 - .L_358)
.L_358:
        /*0054*/ 	.word	0x00000000
        /*0058*/ 	.short	0x0001
        /*005a*/ 	.short	0x0008
        /*005c*/ 	.byte	0x00, 0xf0, 0x21, 0x00


	//----- nvinfo : EIATTR_KPARAM_INFO
	.align		4
.L_359:
        /*0060*/ 	.byte	0x04, 0x17
        /*0062*/ 	.short	(.L_361 - .L_360)
.L_360:
        /*0064*/ 	.word	0x00000000
        /*0068*/ 	.short	0x0000
        /*006a*/ 	.short	0x0000
        /*006c*/ 	.byte	0x00, 0xf0, 0x21, 0x00


	//----- nvinfo : EIATTR_MAXREG_COUNT
	.align		4
.L_361:
        /*0070*/ 	.byte	0x03, 0x1b
        /*0072*/ 	.short	0x0040


	//----- nvinfo : EIATTR_EXIT_INSTR_OFFSETS
	.align		4
        /*0074*/ 	.byte	0x04, 0x1c
        /*0076*/ 	.short	(.L_363 - .L_362)


	//   ....[0]....
.L_362:
        /*0078*/ 	.word	0x00000100


	//   ....[1]....
        /*007c*/ 	.word	0x00000260


	//   ....[2]....
        /*0080*/ 	.word	0x000017a0


	//   ....[3]....
        /*0084*/ 	.word	0x00001810


	//----- nvinfo : EIATTR_MAX_THREADS
	.align		4
.L_363:
        /*0088*/ 	.byte	0x04, 0x05
        /*008a*/ 	.short	(.L_365 - .L_364)
.L_364:
        /*008c*/ 	.word	0x00000100
        /*0090*/ 	.word	0x00000001
        /*0094*/ 	.word	0x00000001


	//----- nvinfo : EIATTR_CRS_STACK_SIZE
	.align		4
.L_365:
        /*0098*/ 	.byte	0x04, 0x1e
        /*009a*/ 	.short	(.L_367 - .L_366)
.L_366:
        /*009c*/ 	.word	0x00000000
.L_367:


//--------------------- .nv.info.kernel_cuda_filter_detect_outliers --------------------------
	.section	.nv.info.kernel_cuda_filter_detect_outliers,"",@"SHT_CUDA_INFO"
	.align	4


	//----- nvinfo : EIATTR_PARAM_CBANK
	.align		4
        /*0000*/ 	.byte	0x04, 0x0a
        /*0002*/ 	.short	(.L_369 - .L_368)
	.align		4
.L_368:
        /*0004*/ 	.word	index@(.nv.constant0.kernel_cuda_filter_detect_outliers)
        /*0008*/ 	.short	0x0160
        /*000a*/ 	.short	0x0034


	//----- nvinfo : EIATTR_CBANK_PARAM_SIZE
	.align		4
.L_369:
        /*000c*/ 	.byte	0x03, 0x19
        /*000e*/ 	.short	0x0034


	//----- nvinfo : EIATTR_KPARAM_INFO
	.align		4
        /*0010*/ 	.byte	0x04, 0x17
        /*0012*/ 	.short	(.L_371 - .L_370)
.L_370:
        /*0014*/ 	.word	0x00000000
        /*0018*/ 	.short	0x0005
        /*001a*/ 	.short	0x0030
        /*001c*/ 	.byte	0x00, 0xf0, 0x11, 0x00


	//----- nvinfo : EIATTR_KPARAM_INFO
	.align		4
.L_371:
        /*0020*/ 	.byte	0x04, 0x17
        /*0022*/ 	.short	(.L_373 - .L_372)
.L_372:
        /*0024*/ 	.word	0x00000000
        /*0028*/ 	.short	0x0004
        /*002a*/ 	.short	0x0020
        /*002c*/ 	.byte	0x00, 0xf0, 0x41, 0x00


	//----- nvinfo : EIATTR_KPARAM_INFO
	.align		4
.L_373:
        /*0030*/ 	.byte	0x04, 0x17
        /*0032*/ 	.short	(.L_375 - .L_374)
.L_374:
        /*0034*/ 	.word	0x00000000
        /*0038*/ 	.short	0x0003
        /*003a*/ 	.short	0x0018
        /*003c*/ 	.byte	0x00, 0xf0, 0x21, 0x00


	//----- nvinfo : EIATTR_KPARAM_INFO
	.align		4
.L_375:
        /*0040*/ 	.byte	0x04, 0x17
        /*0042*/ 	.short	(.L_377 - .L_376)
.L_376:
        /*0044*/ 	.word	0x00000000
        /*0048*/ 	.short	0x0002
        /*004a*/ 	.short	0x0010
        /*004c*/ 	.byte	0x00, 0xf0, 0x21, 0x00


	//----- nvinfo : EIATTR_KPARAM_INFO
	.align		4
.L_377:
        /*0050*/ 	.byte	0x04, 0x17
        /*0052*/ 	.short	(.L_379 - .L_378)
.L_378:
        /*0054*/ 	.word	0x00000000
        /*0058*/ 	.short	0x0001
        /*005a*/ 	.short	0x0008
        /*005c*/ 	.byte	0x00, 0xf0, 0x21, 0x00


	//----- nvinfo : EIATTR_KPARAM_INFO
	.align		4
.L_379:
        /*0060*/ 	.byte	0x04, 0x17
        /*0062*/ 	.short	(.L_381 - .L_380)
.L_380:
        /*0064*/ 	.word	0x00000000
        /*0068*/ 	.short	0x0000
        /*006a*/ 	.short	0x0000
        /*006c*/ 	.byte	0x00, 0xf0, 0x21, 0x00


	//----- nvinfo : EIATTR_MAXREG_COUNT
	.align		4
.L_381:
        /*0070*/ 	.byte	0x03, 0x1b
        /*0072*/ 	.short	0x0040


	//----- nvinfo : EIATTR_EXIT_INSTR_OFFSETS
	.align		4
        /*0074*/ 	.byte	0x04, 0x1c
        /*0076*/ 	.short	(.L_383 - .L_382)


	//   ....[0]....
.L_382:
        /*0078*/ 	.word	0x00000100


	//   ....[1]....
        /*007c*/ 	.word	0x00001140


	//----- nvinfo : EIATTR_MAX_THREADS
	.align		4
.L_383:
        /*0080*/ 	.byte	0x04, 0x05
        /*0082*/ 	.short	(.L_385 - .L_384)
.L_384:
        /*0084*/ 	.word	0x00000100
        /*0088*/ 	.word	0x00000001
        /*008c*/ 	.word	0x00000001


	//----- nvinfo : EIATTR_CRS_STACK_SIZE
	.align		4
.L_385:
        /*0090*/ 	.byte	0x04, 0x1e
        /*0092*/ 	.short	(.L_387 - .L_386)
.L_386:
        /*0094*/ 	.word	0x00000000
.L_387:


//--------------------- .nv.info.kernel_cuda_filter_write_feature --------------------------
	.section	.nv.info.kernel_cuda_filter_write_feature,"",@"SHT_CUDA_INFO"
	.align	4


	//----- nvinfo : EIATTR_PARAM_CBANK
	.align		4
        /*0000*/ 	.byte	0x04, 0x0a
        /*0002*/ 	.short	(.L_389 - .L_388)
	.align		4
.L_388:
        /*0004*/ 	.word	index@(.nv.constant0.kernel_cuda_filter_write_feature)
        /*0008*/ 	.short	0x0160
        /*000a*/ 	.short	0x0060


	//----- nvinfo : EIATTR_CBANK_PARAM_SIZE
	.align		4
.L_389:
        /*000c*/ 	.byte	0x03, 0x19
        /*000e*/ 	.short	0x0060


	//----- nvinfo : EIATTR_KPARAM_INFO
	.align		4
        /*0010*/ 	.byte	0x04, 0x17
        /*0012*/ 	.short	(.L_391 - .L_390)
.L_390:
        /*0014*/ 	.word	0x00000000
        /*0018*/ 	.short	0x0006
        /*001a*/ 	.short	0x0050
        /*001c*/ 	.byte	0x00, 0xf0, 0x41, 0x00


	//----- nvinfo : EIATTR_KPARAM_INFO
	.align		4
.L_391:
        /*0020*/ 	.byte	0x04, 0x17
        /*0022*/ 	.short	(.L_393 - .L_392)
.L_392:
        /*0024*/ 	.word	0x00000000
        /*0028*/ 	.short	0x0005
        /*002a*/ 	.short	0x0040
        /*002c*/ 	.byte	0x00, 0xf0, 0x11, 0x00


	//----- nvinfo : EIATTR_KPARAM_INFO
	.align		4
.L_393:
        /*0030*/ 	.byte	0x04, 0x17
        /*0032*/ 	.short	(.L_395 - .L_394)
.L_394:
        /*0034*/ 	.word	0x00000000
        /*0038*/ 	.short	0x0004
        /*003a*/ 	.short	0x0038
        /*003c*/ 	.byte	0x00, 0xf0, 0x21, 0x00


	//----- nvinfo : EIATTR_KPARAM_INFO
	.align		4
.L_395:
        /*0040*/ 	.byte	0x04, 0x17
        /*0042*/ 	.short	(.L_397 - .L_396)
.L_396:
        /*0044*/ 	.word	0x00000000
        /*0048*/ 	.short	0x0003
        /*004a*/ 	.short	0x0030
        /*004c*/ 	.byte	0x00, 0xf0, 0x21, 0x00


	//----- nvinfo : EIATTR_KPARAM_INFO
	.align		4
.L_397:
        /*0050*/ 	.byte	0x04, 0x17
        /*0052*/ 	.short	(.L_399 - .L_398)
.L_398:
        /*0054*/ 	.word	0x00000000
        /*0058*/ 	.short	0x0002
        /*005a*/ 	.short	0x0020
        /*005c*/ 	.byte	0x00, 0xf0, 0x41, 0x00


	//----- nvinfo : EIATTR_KPARAM_INFO
	.align		4
.L_399:
        /*0060*/ 	.byte	0x04, 0x17
        /*0062*/ 	.short	(.L_401 - .L_400)
.L_400:
        /*0064*/ 	.word	0x00000000
        /*0068*/ 	.short	0x0001
        /*006a*/ 	.short	0x0010
        /*006c*/ 	.byte	0x00, 0xf0, 0x41, 0x00


	//----- nvinfo : EIATTR_KPARAM_INFO
	.align		4
.L_401:
        /*0070*/ 	.byte	0x04, 0x17
        /*0072*/ 	.short	(.L_403 - .L_402)
.L_402:
        /*0074*/ 	.word	0x00000000
        /*0078*/ 	.short	0x0000
        /*007a*/ 	.short	0x0000
        /*007c*/ 	.byte	0x00, 0xf0, 0x11, 0x00


	//----- nvinfo : EIATTR_MAXREG_COUNT
	.align		4
.L_403:
        /*0080*/ 	.byte	0x03, 0x1b
        /*0082*/ 	.short	0x0040


	//----- nvinfo : EIATTR_EXIT_INSTR_OFFSETS
	.align		4
        /*0084*/ 	.byte	0x04, 0x1c
        /*0086*/ 	.short	(.L_405 - .L_404)


	//   ....[0]....
.L_404:
        /*0088*/ 	.word	0x00000090


	//   ....[1]....
        /*008c*/ 	.word	0x000001d0


	//----- nvinfo : EIATTR_MAX_THREADS
	.align		4
.L_405:
        /*0090*/ 	.byte	0x04, 0x05
        /*0092*/ 	.short	(.L_407 - .L_406)
.L_406:
        /*0094*/ 	.word	0x00000100
        /*0098*/ 	.word	0x00000001
        /*009c*/ 	.word	0x00000001
.L_407:


//--------------------- .nv.info.kernel_cuda_filter_get_feature --------------------------
	.section	.nv.info.kernel_cuda_filter_get_feature,"",@"SHT_CUDA_INFO"
	.align	4


	//----- nvinfo : EIATTR_PARAM_CBANK
	.align		4
        /*0000*/ 	.byte	0x04, 0x0a
        /*0002*/ 	.short	(.L_409 - .L_408)
	.align		4
.L_408:
        /*0004*/ 	.word	index@(.nv.constant0.kernel_cuda_filter_get_feature)
        /*0008*/ 	.short	0x0160
        /*000a*/ 	.short	0x0048


	//----- nvinfo : EIATTR_CBANK_PARAM_SIZE
	.align		4
.L_409:
        /*000c*/ 	.byte	0x03, 0x19
        /*000e*/ 	.short	0x0048


	//----- nvinfo : EIATTR_KPARAM_INFO
	.align		4
        /*0010*/ 	.byte	0x04, 0x17
        /*0012*/ 	.short	(.L_411 - .L_410)
.L_410:
        /*0014*/ 	.word	0x00000000
        /*0018*/ 	.short	0x0009
        /*001a*/ 	.short	0x0044
        /*001c*/ 	.byte	0x00, 0xf0, 0x11, 0x00


	//----- nvinfo : EIATTR_KPARAM_INFO
	.align		4
.L_411:
        /*0020*/ 	.byte	0x04, 0x17
        /*0022*/ 	.short	(.L_413 - .L_412)
.L_412:
        /*0024*/ 	.word	0x00000000
        /*0028*/ 	.short	0x0008
        /*002a*/ 	.short	0x0040
        /*002c*/ 	.byte	0x00, 0xf0, 0x11, 0x00


	//----- nvinfo : EIATTR_KPARAM_INFO
	.align		4
.L_413:
        /*0030*/ 	.byte	0x04, 0x17
        /*0032*/ 	.short	(.L_415 - .L_414)
.L_414:
        /*0034*/ 	.word	0x00000000
        /*0038*/ 	.short	0x0007
        /*003a*/ 	.short	0x0030
        /*003c*/ 	.byte	0x00, 0xf0, 0x41, 0x00


	//----- nvinfo : EIATTR_KPARAM_INFO
	.align		4
.L_415:
        /*0040*/ 	.byte	0x04, 0x17
        /*0042*/ 	.short	(.L_417 - .L_416)
.L_416:
        /*0044*/ 	.word	0x00000000
        /*0048*/ 	.short	0x0006
        /*004a*/ 	.short	0x0028
        /*004c*/ 	.byte	0x00, 0xf0, 0x11, 0x00


	//----- nvinfo : EIATTR_KPARAM_INFO
	.align		4
.L_417:
        /*0050*/ 	.byte	0x04, 0x17
        /*0052*/ 	.short	(.L_419 - .L_418)
.L_418:
        /*0054*/ 	.word	0x00000000
        /*0058*/ 	.short	0x0005
        /*005a*/ 	.short	0x0020
        /*005c*/ 	.byte	0x00, 0xf0, 0x21, 0x00


	//----- nvinfo : EIATTR_KPARAM_INFO
	.align		4
.L_419:
        /*0060*/ 	.byte	0x04, 0x17
        /*0062*/ 	.short	(.L_421 - .L_420)
.L_420:
        /*0064*/ 	.word	0x00000000
        /*0068*/ 	.short	0x0004
        /*006a*/ 	.short	0x0018
        /*006c*/ 	.byte	0x00, 0xf0, 0x21, 0x00


	//----- nvinfo : EIATTR_KPARAM_INFO
	.align		4
.L_421:
        /*0070*/ 	.byte	0x04, 0x17
        /*0072*/ 	.short	(.L_423 - .L_422)
.L_422:
        /*0074*/ 	.word	0x00000000
        /*0078*/ 	.short	0x0003
        /*007a*/ 	.short	0x0014
        /*007c*/ 	.byte	0x00, 0xf0, 0x11, 0x00


	//----- nvinfo : EIATTR_KPARAM_INFO
	.align		4
.L_423:
        /*0080*/ 	.byte	0x04, 0x17
        /*0082*/ 	.short	(.L_425 - .L_424)
.L_424:
        /*0084*/ 	.word	0x00000000
        /*0088*/ 	.short	0x0002
        /*008a*/ 	.short	0x0010
        /*008c*/ 	.byte	0x00, 0xf0, 0x11, 0x00


	//----- nvinfo : EIATTR_KPARAM_INFO
	.align		4
.L_425:
        /*0090*/ 	.byte	0x04, 0x17
        /*0092*/ 	.short	(.L_427 - .L_426)
.L_426:
        /*0094*/ 	.word	0x00000000
        /*0098*/ 	.short	0x0001
        /*009a*/ 	.short	0x0008
        /*009c*/ 	.byte	0x00, 0xf0, 0x21, 0x00


	//----- nvinfo : EIATTR_KPARAM_INFO
	.align		4
.L_427:
        /*00a0*/ 	.byte	0x04, 0x17
        /*00a2*/ 	.short	(.L_429 - .L_428)
.L_428:
        /*00a4*/ 	.word	0x00000000
        /*00a8*/ 	.short	0x0000
        /*00aa*/ 	.short	0x0000
        /*00ac*/ 	.byte	0x00, 0xf0, 0x11, 0x00


	//----- nvinfo : EIATTR_MAXREG_COUNT
	.align		4
.L_429:
        /*00b0*/ 	.byte	0x03, 0x1b
        /*00b2*/ 	.short	0x0040


	//----- nvinfo : EIATTR_EXIT_INSTR_OFFSETS
	.align		4
        /*00b4*/ 	.byte	0x04, 0x1c
        /*00b6*/ 	.short	(.L_431 - .L_430)


	//   ....[0]....
.L_430:
        /*00b8*/ 	.word	0x000000e0


	//   ....[1]....
        /*00bc*/ 	.word	0x00000440


	//   ....[2]....
        /*00c0*/ 	.word	0x000004a0


	//   ....[3]....
        /*00c4*/ 	.word	0x000005b0


	//----- nvinfo : EIATTR_MAX_THREADS
	.align		4
.L_431:
        /*00c8*/ 	.byte	0x04, 0x05
        /*00ca*/ 	.short	(.L_433 - .L_432)
.L_432:
        /*00cc*/ 	.word	0x00000100
        /*00d0*/ 	.word	0x00000001
        /*00d4*/ 	.word	0x00000001
.L_433:


//--------------------- .nv.info.kernel_cuda_filter_divide_shadow --------------------------
	.section	.nv.info.kernel_cuda_filter_divide_shadow,"",@"SHT_CUDA_INFO"
	.align	4


	//----- nvinfo : EIATTR_PARAM_CBANK
	.align		4
        /*0000*/ 	.byte	0x04, 0x0a
        /*0002*/ 	.short	(.L_435 - .L_434)
	.align		4
.L_434:
        /*0004*/ 	.word	index@(.nv.constant0.kernel_cuda_filter_divide_shadow)
        /*0008*/ 	.short	0x0160
        /*000a*/ 	.short	0x0058


	//----- nvinfo : EIATTR_CBANK_PARAM_SIZE
	.align		4
.L_435:
        /*000c*/ 	.byte	0x03, 0x19
        /*000e*/ 	.short	0x0058


	//----- nvinfo : EIATTR_KPARAM_INFO
	.align		4
        /*0010*/ 	.byte	0x04, 0x17
        /*0012*/ 	.short	(.L_437 - .L_436)
.L_436:
        /*0014*/ 	.word	0x00000000
        /*0018*/ 	.short	0x0009
        /*001a*/ 	.short	0x0054
        /*001c*/ 	.byte	0x00, 0xf0, 0x11, 0x00


	//----- nvinfo : EIATTR_KPARAM_INFO
	.align		4
.L_437:
        /*0020*/ 	.byte	0x04, 0x17
        /*0022*/ 	.short	(.L_439 - .L_438)
.L_438:
        /*0024*/ 	.word	0x00000000
        /*0028*/ 	.short	0x0008
        /*002a*/ 	.short	0x0050
        /*002c*/ 	.byte	0x00, 0xf0, 0x11, 0x00


	//----- nvinfo : EIATTR_KPARAM_INFO
	.align		4
.L_439:
        /*0030*/ 	.byte	0x04, 0x17
        /*0032*/ 	.short	(.L_441 - .L_440)
.L_440:
        /*0034*/ 	.word	0x00000000
        /*0038*/ 	.short	0x0007
        /*003a*/ 	.short	0x0040
        /*003c*/ 	.byte	0x00, 0xf0, 0x41, 0x00


	//----- nvinfo : EIATTR_KPARAM_INFO
	.align		4
.L_441:
        /*0040*/ 	.byte	0x04, 0x17
        /*0042*/ 	.short	(.L_443 - .L_442)
.L_442:
        /*0044*/ 	.word	0x00000000
        /*0048*/ 	.short	0x0006
        /*004a*/ 	.short	0x0030
        /*004c*/ 	.byte	0x00, 0xf0, 0x21, 0x00


	//----- nvinfo : EIATTR_KPARAM_INFO
	.align		4
.L_443:
        /*0050*/ 	.byte	0x04, 0x17
        /*0052*/ 	.short	(.L_445 - .L_444)
.L_444:
        /*0054*/ 	.word	0x00000000
        /*0058*/ 	.short	0x0005
        /*005a*/ 	.short	0x0028
        /*005c*/ 	.byte	0x00, 0xf0, 0x21, 0x00


	//----- nvinfo : EIATTR_KPARAM_INFO
	.align		4
.L_445:
        /*0060*/ 	.byte	0x04, 0x17
        /*0062*/ 	.short	(.L_447 - .L_446)
.L_446:
        /*0064*/ 	.word	0x00000000
        /*0068*/ 	.short	0x0004
        /*006a*/ 	.short	0x0020
        /*006c*/ 	.byte	0x00, 0xf0, 0x21, 0x00


	//----- nvinfo : EIATTR_KPARAM_INFO
	.align		4
.L_447:
        /*0070*/ 	.byte	0x04, 0x17
        /*0072*/ 	.short	(.L_449 - .L_448)
.L_448:
        /*0074*/ 	.word	0x00000000
        /*0078*/ 	.short	0x0003
        /*007a*/ 	.short	0x0018
        /*007c*/ 	.byte	0x00, 0xf0, 0x21, 0x00


	//----- nvinfo : EIATTR_KPARAM_INFO
	.align		4
.L_449:
        /*0080*/ 	.byte	0x04, 0x17
        /*0082*/ 	.short	(.L_451 - .L_450)
.L_450:
        /*0084*/ 	.word	0x00000000
        /*0088*/ 	.short	0x0002
        /*008a*/ 	.short	0x0010
        /*008c*/ 	.byte	0x00, 0xf0, 0x21, 0x00


	//----- nvinfo : EIATTR_KPARAM_INFO
	.align		4
.L_451:
        /*0090*/ 	.byte	0x04, 0x17
        /*0092*/ 	.short	(.L_453 - .L_452)
.L_452:
        /*0094*/ 	.word	0x00000000
        /*0098*/ 	.short	0x0001
        /*009a*/ 	.short	0x0008
        /*009c*/ 	.byte	0x00, 0xf0, 0x21, 0x00


	//----- nvinfo : EIATTR_KPARAM_INFO
	.align		4
.L_453:
        /*00a0*/ 	.byte	0x04, 0x17
        /*00a2*/ 	.short	(.L_455 - .L_454)
.L_454:
        /*00a4*/ 	.word	0x00000000
        /*00a8*/ 	.short	0x0000
        /*00aa*/ 	.short	0x0000
        /*00ac*/ 	.byte	0x00, 0xf0, 0x11, 0x00


	//----- nvinfo : EIATTR_MAXREG_COUNT
	.align		4
.L_455:
        /*00b0*/ 	.byte	0x03, 0x1b
        /*00b2*/ 	.short	0x0040


	//----- nvinfo : EIATTR_EXIT_INSTR_OFFSETS
	.align		4
        /*00b4*/ 	.byte	0x04, 0x1c
        /*00b6*/ 	.short	(.L_457 - .L_456)


	//   ....[0]....
.L_456:
        /*00b8*/ 	.word	0x000000e0


	//   ....[1]....
        /*00bc*/ 	.word	0x000007e0


	//----- nvinfo : EIATTR_MAX_THREADS
	.align		4
.L_457:
        /*00c0*/ 	.byte	0x04, 0x05
        /*00c2*/ 	.short	(.L_459 - .L_458)
.L_458:
        /*00c4*/ 	.word	0x00000100
        /*00c8*/ 	.word	0x00000001
        /*00cc*/ 	.word	0x00000001
.L_459:


//--------------------- .nv.info.kernel_cuda_filter_convert_from_rgb --------------------------
	.section	.nv.info.kernel_cuda_filter_convert_from_rgb,"",@"SHT_CUDA_INFO"
	.align	4


	//----- nvinfo : EIATTR_PARAM_CBANK
	.align		4
        /*0000*/ 	.byte	0x04, 0x0a
        /*0002*/ 	.short	(.L_461 - .L_460)
	.align		4
.L_460:
        /*0004*/ 	.word	index@(.nv.constant0.kernel_cuda_filter_convert_from_rgb)
        /*0008*/ 	.short	0x0160
        /*000a*/ 	.short	0x003c


	//----- nvinfo : EIATTR_CBANK_PARAM_SIZE
	.align		4
.L_461:
        /*000c*/ 	.byte	0x03, 0x19
        /*000e*/ 	.short	0x003c


	//----- nvinfo : EIATTR_KPARAM_INFO
	.align		4
        /*0010*/ 	.byte	0x04, 0x17
        /*0012*/ 	.short	(.L_463 - .L_462)
.L_462:
        /*0014*/ 	.word	0x00000000
        /*0018*/ 	.short	0x000c
        /*001a*/ 	.short	0x0038
        /*001c*/ 	.byte	0x00, 0xf0, 0x11, 0x00


	//----- nvinfo : EIATTR_KPARAM_INFO
	.align		4
.L_463:
        /*0020*/ 	.byte	0x04, 0x17
        /*0022*/ 	.short	(.L_465 - .L_464)
.L_464:
        /*0024*/ 	.word	0x00000000
        /*0028*/ 	.short	0x000b
        /*002a*/ 	.short	0x0034
        /*002c*/ 	.byte	0x00, 0xf0, 0x11, 0x00


	//----- nvinfo : EIATTR_KPARAM_INFO
	.align		4
.L_465:
        /*0030*/ 	.byte	0x04, 0x17
        /*0032*/ 	.short	(.L_467 - .L_466)
.L_466:
        /*0034*/ 	.word	0x00000000
        /*0038*/ 	.short	0x000a
        /*003a*/ 	.short	0x0030
        /*003c*/ 	.byte	0x00, 0xf0, 0x11, 0x00


	//----- nvinfo : EIATTR_KPARAM_INFO
	.align		4
.L_467:
        /*0040*/ 	.byte	0x04, 0x17
        /*0042*/ 	.short	(.L_469 - .L_468)
.L_468:
        /*0044*/ 	.word	0x00000000
        /*0048*/ 	.short	0x0009
        /*004a*/ 	.short	0x002c
        /*004c*/ 	.byte	0x00, 0xf0, 0x11, 0x00


	//----- nvinfo : EIATTR_KPARAM_INFO
	.align		4
.L_469:
        /*0050*/ 	.byte	0x04, 0x17
        /*0052*/ 	.short	(.L_471 - .L_470)
.L_470:
        /*0054*/ 	.word	0x00000000
        /*0058*/ 	.short	0x0008
        /*005a*/ 	.short	0x0028
        /*005c*/ 	.byte	0x00, 0xf0, 0x11, 0x00


	//----- nvinfo : EIATTR_KPARAM_INFO
	.align		4
.L_471:
        /*0060*/ 	.byte	0x04, 0x17
        /*0062*/ 	.short	(.L_473 - .L_472)
.L_472:
        /*0064*/ 	.word	0x00000000
        /*0068*/ 	.short	0x0007
        /*006a*/ 	.short	0x0024
        /*006c*/ 	.byte	0x00, 0xf0, 0x11, 0x00


	//----- nvinfo : EIATTR_KPARAM_INFO
	.align		4
.L_473:
        /*0070*/ 	.byte	0x04, 0x17
        /*0072*/ 	.short	(.L_475 - .L_474)
.L_474:
        /*0074*/ 	.word	0x00000000
        /*0078*/ 	.short	0x0006
        /*007a*/ 	.short	0x0020
        /*007c*/ 	.byte	0x00, 0xf0, 0x11, 0x00


	//----- nvinfo : EIATTR_KPARAM_INFO
	.align		4
.L_475:
        /*0080*/ 	.byte	0x04, 0x17
        /*0082*/ 	.short	(.L_477 - .L_476)
.L_476:
        /*0084*/ 	.word	0x00000000
        /*0088*/ 	.short	0x0005
        /*008a*/ 	.short	0x001c
        /*008c*/ 	.byte	0x00, 0xf0, 0x11, 0x00


	//----- nvinfo : EIATTR_KPARAM_INFO
	.align		4
.L_477:
        /*0090*/ 	.byte	0x04, 0x17
        /*0092*/ 	.short	(.L_479 - .L_478)
.L_478:
        /*0094*/ 	.word	0x00000000
        /*0098*/ 	.short	0x0004
        /*009a*/ 	.short	0x0018
        /*009c*/ 	.byte	0x00, 0xf0, 0x11, 0x00


	//----- nvinfo : EIATTR_KPARAM_INFO
	.align		4
.L_479:
        /*00a0*/ 	.byte	0x04, 0x17
        /*00a2*/ 	.short	(.L_481 - .L_480)
.L_480:
        /*00a4*/ 	.word	0x00000000
        /*00a8*/ 	.short	0x0003
        /*00aa*/ 	.short	0x0014
        /*00ac*/ 	.byte	0x00, 0xf0, 0x11, 0x00


	//----- nvinfo : EIATTR_KPARAM_INFO
	.align		4
.L_481:
        /*00b0*/ 	.byte	0x04, 0x17
        /*00b2*/ 	.short	(.L_483 - .L_482)
.L_482:
        /*00b4*/ 	.word	0x00000000
        /*00b8*/ 	.short	0x0002
        /*00ba*/ 	.short	0x0010
        /*00bc*/ 	.byte	0x00, 0xf0, 0x11, 0x00


	//----- nvinfo : EIATTR_KPARAM_INFO
	.align		4
.L_483:
        /*00c0*/ 	.byte	0x04, 0x17
        /*00c2*/ 	.short	(.L_485 - .L_484)
.L_484:
        /*00c4*/ 	.word	0x00000000
        /*00c8*/ 	.short	0x0001
        /*00ca*/ 	.short	0x0008
        /*00cc*/ 	.byte	0x00, 0xf0, 0x21, 0x00


	//----- nvinfo : EIATTR_KPARAM_INFO
	.align		4
.L_485:
        /*00d0*/ 	.byte	0x04, 0x17
        /*00d2*/ 	.short	(.L_487 - .L_486)
.L_486:
        /*00d4*/ 	.word	0x00000000
        /*00d8*/ 	.short	0x0000
        /*00da*/ 	.short	0x0000
        /*00dc*/ 	.byte	0x00, 0xf0, 0x21, 0x00


	//----- nvinfo : EIATTR_MAXREG_COUNT
	.align		4
.L_487:
        /*00e0*/ 	.byte	0x03, 0x1b
        /*00e2*/ 	.short	0x0040


	//----- nvinfo : EIATTR_EXIT_INSTR_OFFSETS
	.align		4
        /*00e4*/ 	.byte	0x04, 0x1c
        /*00e6*/ 	.short	(.L_489 - .L_488)


	//   ....[0]....
.L_488:
        /*00e8*/ 	.word	0x00000090


	//   ....[1]....
        /*00ec*/ 	.word	0x000001c0


	//----- nvinfo : EIATTR_MAX_THREADS
	.align		4
.L_489:
        /*00f0*/ 	.byte	0x04, 0x05
        /*00f2*/ 	.short	(.L_491 - .L_490)
.L_490:
        /*00f4*/ 	.word	0x00000100
        /*00f8*/ 	.word	0x00000001
        /*00fc*/ 	.word	0x00000001
.L_491:


//--------------------- .nv.info.kernel_cuda_filter_convert_to_rgb --------------------------
	.section	.nv.info.kernel_cuda_filter_convert_to_rgb,"",@"SHT_CUDA_INFO"
	.align	4


	//----- nvinfo : EIATTR_PARAM_CBANK
	.align		4
        /*0000*/ 	.byte	0x04, 0x0a
        /*0002*/ 	.short	(.L_493 - .L_492)
	.align		4
.L_492:
        /*0004*/ 	.word	index@(.nv.constant0.kernel_cuda_filter_convert_to_rgb)
        /*0008*/ 	.short	0x0160
        /*000a*/ 	.short	0x0034


	//----- nvinfo : EIATTR_CBANK_PARAM_SIZE
	.align		4
.L_493:
        /*000c*/ 	.byte	0x03, 0x19
        /*000e*/ 	.short	0x0034


	//----- nvinfo : EIATTR_KPARAM_INFO
	.align		4
        /*0010*/ 	.byte	0x04, 0x17
        /*0012*/ 	.short	(.L_495 - .L_494)
.L_494:
        /*0014*/ 	.word	0x00000000
        /*0018*/ 	.short	0x0008
        /*001a*/ 	.short	0x0030
        /*001c*/ 	.byte	0x00, 0xf0, 0x11, 0x00


	//----- nvinfo : EIATTR_KPARAM_INFO
	.align		4
.L_495:
        /*0020*/ 	.byte	0x04, 0x17
        /*0022*/ 	.short	(.L_497 - .L_496)
.L_496:
        /*0024*/ 	.word	0x00000000
        /*0028*/ 	.short	0x0007
        /*002a*/ 	.short	0x002c
        /*002c*/ 	.byte	0x00, 0xf0, 0x11, 0x00


	//----- nvinfo : EIATTR_KPARAM_INFO
	.align		4
.L_497:
        /*0030*/ 	.byte	0x04, 0x17
        /*0032*/ 	.short	(.L_499 - .L_498)
.L_498:
        /*0034*/ 	.word	0x00000000
        /*0038*/ 	.short	0x0006
        /*003a*/ 	.short	0x0020
        /*003c*/ 	.byte	0x00, 0xf0, 0x31, 0x00


	//----- nvinfo : EIATTR_KPARAM_INFO
	.align		4
.L_499:
        /*0040*/ 	.byte	0x04, 0x17
        /*0042*/ 	.short	(.L_501 - .L_500)
.L_500:
        /*0044*/ 	.word	0x00000000
        /*0048*/ 	.short	0x0005
        /*004a*/ 	.short	0x001c
        /*004c*/ 	.byte	0x00, 0xf0, 0x11, 0x00


	//----- nvinfo : EIATTR_KPARAM_INFO
	.align		4
.L_501:
        /*0050*/ 	.byte	0x04, 0x17
        /*0052*/ 	.short	(.L_503 - .L_502)
.L_502:
        /*0054*/ 	.word	0x00000000
        /*0058*/ 	.short	0x0004
        /*005a*/ 	.short	0x0018
        /*005c*/ 	.byte	0x00, 0xf0, 0x11, 0x00


	//----- nvinfo : EIATTR_KPARAM_INFO
	.align		4
.L_503:
        /*0060*/ 	.byte	0x04, 0x17
        /*0062*/ 	.short	(.L_505 - .L_504)
.L_504:
        /*0064*/ 	.word	0x00000000
        /*0068*/ 	.short	0x0003
        /*006a*/ 	.short	0x0014
        /*006c*/ 	.byte	0x00, 0xf0, 0x11, 0x00


	//----- nvinfo : EIATTR_KPARAM_INFO
	.align		4
.L_505:
        /*0070*/ 	.byte	0x04, 0x17
        /*0072*/ 	.short	(.L_507 - .L_506)
.L_506:
        /*0074*/ 	.word	0x00000000
        /*0078*/ 	.short	0x0002
        /*007a*/ 	.short	0x0010
        /*007c*/ 	.byte	0x00, 0xf0, 0x11, 0x00


	//----- nvinfo : EIATTR_KPARAM_INFO
	.align		4
.L_507:
        /*0080*/ 	.byte	0x04, 0x17
        /*0082*/ 	.short	(.L_509 - .L_508)
.L_508:
        /*0084*/ 	.word	0x00000000
        /*0088*/ 	.short	0x0001
        /*008a*/ 	.short	0x0008
        /*008c*/ 	.byte	0x00, 0xf0, 0x21, 0x00


	//----- nvinfo : EIATTR_KPARAM_INFO
	.align		4
.L_509:
        /*0090*/ 	.byte	0x04, 0x17
        /*0092*/ 	.short	(.L_511 - .L_510)
.L_510:
        /*0094*/ 	.word	0x00000000
        /*0098*/ 	.short	0x0000
        /*009a*/ 	.short	0x0000
        /*009c*/ 	.byte	0x00, 0xf0, 0x21, 0x00


	//----- nvinfo : EIATTR_MAXREG_COUNT
	.align		4
.L_511:
        /*00a0*/ 	.byte	0x03, 0x1b
        /*00a2*/ 	.short	0x0040


	//----- nvinfo : EIATTR_EXIT_INSTR_OFFSETS
	.align		4
        /*00a4*/ 	.byte	0x04, 0x1c
        /*00a6*/ 	.short	(.L_513 - .L_512)


	//   ....[0]....
.L_512:
        /*00a8*/ 	.word	0x00000090


	//   ....[1]....
        /*00ac*/ 	.word	0x00000440


	//   ....[2]....
        /*00b0*/ 	.word	0x00000650


	//----- nvinfo : EIATTR_MAX_THREADS
	.align		4
.L_513:
        /*00b4*/ 	.byte	0x04, 0x05
        /*00b6*/ 	.short	(.L_515 - .L_514)
.L_514:
        /*00b8*/ 	.word	0x00000100
        /*00bc*/ 	.word	0x00000001
        /*00c0*/ 	.word	0x00000001
.L_515:


//--------------------- .nv.info.kernel_cuda_filter_copy_input --------------------------
	.section	.nv.info.kernel_cuda_filter_copy_input,"",@"SHT_CUDA_INFO"
	.align	4


	//----- nvinfo : EIATTR_PARAM_CBANK
	.align		4
        /*0000*/ 	.byte	0x04, 0x0a
        /*0002*/ 	.short	(.L_517 - .L_516)
	.align		4
.L_516:
        /*0004*/ 	.word	index@(.nv.constant0.kernel_cuda_filter_copy_input)
        /*0008*/ 	.short	0x0160
        /*000a*/ 	.short	0x0024


	//----- nvinfo : EIATTR_CBANK_PARAM_SIZE
	.align		4
.L_517:
        /*000c*/ 	.byte	0x03, 0x19
        /*000e*/ 	.short	0x0024


	//----- nvinfo : EIATTR_KPARAM_INFO
	.align		4
        /*0010*/ 	.byte	0x04, 0x17
        /*0012*/ 	.short	(.L_519 - .L_518)
.L_518:
        /*0014*/ 	.word	0x00000000
        /*0018*/ 	.short	0x0003
        /*001a*/ 	.short	0x0020
        /*001c*/ 	.byte	0x00, 0xf0, 0x11, 0x00


	//----- nvinfo : EIATTR_KPARAM_INFO
	.align		4
.L_519:
        /*0020*/ 	.byte	0x04, 0x17
        /*0022*/ 	.short	(.L_521 - .L_520)
.L_520:
        /*0024*/ 	.word	0x00000000
        /*0028*/ 	.short	0x0002
        /*002a*/ 	.short	0x0010
        /*002c*/ 	.byte	0x00, 0xf0, 0x41, 0x00


	//----- nvinfo : EIATTR_KPARAM_INFO
	.align		4
.L_521:
        /*0030*/ 	.byte	0x04, 0x17
        /*0032*/ 	.short	(.L_523 - .L_522)
.L_522:
        /*0034*/ 	.word	0x00000000
        /*0038*/ 	.short	0x0001
        /*003a*/ 	.short	0x0008
        /*003c*/ 	.byte	0x00, 0xf0, 0x21, 0x00


	//----- nvinfo : EIATTR_KPARAM_INFO
	.align		4
.L_523:
        /*0040*/ 	.byte	0x04, 0x17
        /*0042*/ 	.short	(.L_525 - .L_524)
.L_524:
        /*0044*/ 	.word	0x00000000
        /*0048*/ 	.short	0x0000
        /*004a*/ 	.short	0x0000
        /*004c*/ 	.byte	0x00, 0xf0, 0x21, 0x00


	//----- nvinfo : EIATTR_MAXREG_COUNT
	.align		4
.L_525:
        /*0050*/ 	.byte	0x03, 0x1b
        /*0052*/ 	.short	0x0040


	//----- nvinfo : EIATTR_EXIT_INSTR_OFFSETS
	.align		4
        /*0054*/ 	.byte	0x04, 0x1c
        /*0056*/ 	.short	(.L_527 - .L_526)


	//   ....[0]....
.L_526:
        /*0058*/ 	.word	0x000000d0


	//   ....[1]....
        /*005c*/ 	.word	0x00000270


	//   ....[2]....
        /*0060*/ 	.word	0x000005c0


	//   ....[3]....
        /*0064*/ 	.word	0x00000790


	//----- nvinfo : EIATTR_MAX_THREADS
	.align		4
.L_527:
        /*0068*/ 	.byte	0x04, 0x05
        /*006a*/ 	.short	(.L_529 - .L_528)
.L_528:
        /*006c*/ 	.word	0x00000100
        /*0070*/ 	.word	0x00000001
        /*0074*/ 	.word	0x00000001
.L_529:


//--------------------- .nv.constant0.kernel_cuda_filter_finalize --------------------------
	.section	.nv.constant0.kernel_cuda_filter_finalize,"a",@progbits
	.align	4
.nv.constant0.kernel_cuda_filter_finalize:
	.zero		420


//--------------------- .nv.constant0.kernel_cuda_filter_nlm_construct_gramian --------------------------
	.section	.nv.constant0.kernel_cuda_filter_nlm_construct_gramian,"a",@progbits
	.align	4
.nv.constant0.kernel_cuda_filter_nlm_construct_gramian:
	.zero		461


//--------------------- .nv.constant0.kernel_cuda_filter_nlm_normalize --------------------------
	.section	.nv.constant0.kernel_cuda_filter_nlm_normalize,"a",@progbits
	.align	4
.nv.constant0.kernel_cuda_filter_nlm_normalize:
	.zero		380


//--------------------- .nv.constant0.kernel_cuda_filter_nlm_update_output --------------------------
	.section	.nv.constant0.kernel_cuda_filter_nlm_update_output,"a",@progbits
	.align	4
.nv.constant0.kernel_cuda_filter_nlm_update_output:
	.zero		412


//--------------------- .nv.constant0.kernel_cuda_filter_nlm_calc_weight --------------------------
	.section	.nv.constant0.kernel_cuda_filter_nlm_calc_weight,"a",@progbits
	.align	4
.nv.constant0.kernel_cuda_filter_nlm_calc_weight:
	.zero		392


//--------------------- .nv.constant0.kernel_cuda_filter_nlm_blur --------------------------
	.section	.nv.constant0.kernel_cuda_filter_nlm_blur,"a",@progbits
	.align	4
.nv.constant0.kernel_cuda_filter_nlm_blur:
	.zero		392


//--------------------- .nv.constant0.kernel_cuda_filter_nlm_calc_difference --------------------------
	.section	.nv.constant0.kernel_cuda_filter_nlm_calc_difference,"a",@progbits
	.align	4
.nv.constant0.kernel_cuda_filter_nlm_calc_difference:
	.zero		420


//--------------------- .nv.constant0.kernel_cuda_filter_construct_transform --------------------------
	.section	.nv.constant0.kernel_cuda_filter_construct_transform,"a",@progbits
	.align	4
.nv.constant0.kernel_cuda_filter_construct_transform:
	.zero		433


//--------------------- .nv.constant0.kernel_cuda_filter_combine_halves --------------------------
	.section	.nv.constant0.kernel_cuda_filter_combine_halves,"a",@progbits
	.align	4
.nv.constant0.kernel_cuda_filter_combine_halves:
	.zero		404


//--------------------- .nv.constant0.kernel_cuda_filter_detect_outliers --------------------------
	.section	.nv.constant0.kernel_cuda_filter_detect_outliers,"a",@progbits
	.align	4
.nv.constant0.kernel_cuda_filter_detect_outliers:
	.zero		404


//--------------------- .nv.constant0.kernel_cuda_filter_write_feature --------------------------
	.section	.nv.constant0.kernel_cuda_filter_write_feature,"a",@progbits
	.align	4
.nv.constant0.kernel_cuda_filter_write_feature:
	.zero		448


//--------------------- .nv.constant0.kernel_cuda_filter_get_feature --------------------------
	.section	.nv.constant0.kernel_cuda_filter_get_feature,"a",@progbits
	.align	4
.nv.constant0.kernel_cuda_filter_get_feature:
	.zero		424


//--------------------- .nv.constant0.kernel_cuda_filter_divide_shadow --------------------------
	.section	.nv.constant0.kernel_cuda_filter_divide_shadow,"a",@progbits
	.align	4
.nv.constant0.kernel_cuda_filter_divide_shadow:
	.zero		440


//--------------------- .nv.constant0.kernel_cuda_filter_convert_from_rgb --------------------------
	.section	.nv.constant0.kernel_cuda_filter_convert_from_rgb,"a",@progbits
	.align	4
.nv.constant0.kernel_cuda_filter_convert_from_rgb:
	.zero		412


//--------------------- .nv.constant0.kernel_cuda_filter_convert_to_rgb --------------------------
	.section	.nv.constant0.kernel_cuda_filter_convert_to_rgb,"a",@progbits
	.align	4
.nv.constant0.kernel_cuda_filter_convert_to_rgb:
	.zero		404


//--------------------- .nv.constant0.kernel_cuda_filter_copy_input --------------------------
	.section	.nv.constant0.kernel_cuda_filter_copy_input,"a",@progbits
	.align	4
.nv.constant0.kernel_cuda_filter_copy_input:
	.zero		388


//--------------------- .text.kernel_cuda_filter_finalize --------------------------
	.section	.text.kernel_cuda_filter_finalize,"ax",@progbits
	.sectioninfo	@"SHI_REGISTERS=64"
	.align	128
        .global         kernel_cuda_filter_finalize
        .type           kernel_cuda_filter_finalize,@function
        .size           kernel_cuda_filter_finalize,(.L_x_605 - kernel_cuda_filter_finalize)
        .other          kernel_cuda_filter_finalize,@"STO_CUDA_ENTRY STV_DEFAULT"
kernel_cuda_filter_finalize:
.text.kernel_cuda_filter_finalize:
[----:B------:R-:W-:-:S08]  /*0000*/  MOV R1, c[0x0][0x28] ;  /* 0x00000a0000017a02 */ /* 0x000fd00000000f00 */
[----:B------:R-:W0:Y:S04]  /*0010*/  S2R R0, SR_CTAID.Y ;  /* 0x0000000000007919 */ /* 0x000e280000002600 */
[----:B------:R-:W0:Y:S04]  /*0020*/  S2R R3, SR_TID.Y ;  /* 0x0000000000037919 */ /* 0x000e280000002200 */
[----:B------:R-:W1:Y:S04]  /*0030*/  S2R R19, SR_CTAID.X ;  /* 0x0000000000137919 */ /* 0x000e680000002500 */
[----:B------:R-:W1:Y:S01]  /*0040*/  S2R R2, SR_TID.X ;  /* 0x0000000000027919 */ /* 0x000e620000002100 */
[----:B0-----:R-:W-:-:S05]  /*0050*/  IMAD R0, R0, c[0x0][0x4], R3 ;  /* 0x0000010000007a24 */ /* 0x001fca00078e0203 */
[----:B------:R-:W-:Y:S01]  /*0060*/  ISETP.GE.AND P0, PT, R0, c[0x0][0x18c], PT ;  /* 0x0000630000007a0c */ /* 0x000fe20003f06270 */
[----:B-1----:R-:W-:-:S05]  /*0070*/  IMAD R19, R19, c[0x0][0x0], R2 ;  /* 0x0000000013137a24 */ /* 0x002fca00078e0202 */
[----:B------:R-:W-:-:S12]  /*0080*/  ISETP.GE.OR P0, PT, R19, c[0x0][0x188], P0 ;  /* 0x0000620013007a0c */ /* 0x000fd80000706670 */
[----:B------:R-:W-:Y:S05]  /*0090*/  @P0 EXIT ;  /* 0x000000000000094d */ /* 0x000fea0003800000 */
[----:B------:R-:W-:Y:S02]  /*00a0*/  IMAD.MOV.U32 R5, RZ, RZ, 0x4 ;  /* 0x00000004ff057424 */ /* 0x000fe400078e00ff */
[----:B------:R-:W-:-:S04]  /*00b0*/  IMAD R18, R0, c[0x0][0x188], R19 ;  /* 0x0000620000127a24 */ /* 0x000fc800078e0213 */
[----:B------:R-:W-:-:S10]  /*00c0*/  IMAD.WIDE R6, R18, R5, c[0x0][0x170] ;  /* 0x00005c0012067625 */ /* 0x000fd400078e0205 */
[----:B------:R-:W2:Y:S02]  /*00d0*/  LDG.E.SYS R20, [R6] ;  /* 0x0000000006147381 */ /* 0x000ea400001ee900 */
[----:B--2---:R-:W-:-:S12]  /*00e0*/  FSETP.GEU.FTZ.AND P0, PT, R20, 0.0010000000474974513054, PT ;  /* 0x3a83126f1400780b */ /* 0x004fd80003f1e000 */
[----:B------:R-:W-:Y:S05]  /*00f0*/  @!P0 EXIT ;  /* 0x000000000000894d */ /* 0x000fea0003800000 */
[----:B------:R-:W-:Y:S01]  /*0100*/  IMAD.WIDE R8, R18, R5, c[0x0][0x168] ;  /* 0x00005a0012087625 */ /* 0x000fe200078e0205 */
[----:B------:R-:W-:-:S09]  /*0110*/  MOV R3, 0xc ;  /* 0x0000000c00037802 */ /* 0x000fd20000000f00 */
[----:B------:R-:W2:Y:S01]  /*0120*/  LDG.E.SYS R21, [R8] ;  /* 0x0000000008157381 */ /* 0x000ea200001ee900 */
[----:B------:R-:W-:-:S10]  /*0130*/  IMAD.WIDE R2, R18, R3, c[0x0][0x178] ;  /* 0x00005e0012027625 */ /* 0x000fd400078e0203 */
[----:B------:R0:W5:Y:S04]  /*0140*/  LDG.E.SYS R22, [R2] ;  /* 0x0000000002167381 */ /* 0x00016800001ee900 */
[----:B------:R0:W5:Y:S04]  /*0150*/  LDG.E.SYS R23, [R2+0x4] ;  /* 0x0000040002177381 */ /* 0x00016800001ee900 */
[----:B------:R0:W5:Y:S01]  /*0160*/  LDG.E.SYS R24, [R2+0x8] ;  /* 0x0000080002187381 */ /* 0x00016200001ee900 */
[----:B------:R-:W-:Y:S01]  /*0170*/  IMAD.MOV.U32 R25, RZ, RZ, c[0x0][0x188] ;  /* 0x00006200ff197624 */ /* 0x000fe200078e00ff */
[----:B------:R-:W-:Y:S03]  /*0180*/  BSSY B0, `(.L_x_0) ;  /* 0x0000050000007945 */ /* 0x000fe60003800000 */
[----:B------:R-:W-:Y:S01]  /*0190*/  IMAD R25, R25, c[0x0][0x18c], RZ ;  /* 0x0000630019197a24 */ /* 0x000fe200078e02ff */
[----:B--2---:R-:W-:-:S12]  /*01a0*/  ISETP.GE.AND P1, PT, R21, RZ, PT ;  /* 0x000000ff1500720c */ /* 0x004fd80003f26270 */
[----:B------:R-:W-:Y:S05]  /*01b0*/  @!P1 BRA `(.L_x_1) ;  /* 0x000004c000009947 */ /* 0x000fea0003800000 */
[----:B0-----:R-:W-:Y:S01]  /*01c0*/  IADD3 R4, R21, 0x1, RZ ;  /* 0x0000000115047810 */ /* 0x001fe20007ffe0ff */
[----:B------:R-:W-:Y:S01]  /*01d0*/  BSSY B1, `(.L_x_2) ;  /* 0x0000022000017945 */ /* 0x000fe20003800000 */
[----:B------:R-:W-:Y:S02]  /*01e0*/  MOV R13, RZ ;  /* 0x000000ff000d7202 */ /* 0x000fe40000000f00 */
[----:B------:R-:W-:-:S04]  /*01f0*/  IMNMX R12, R4, 0x1, !PT ;  /* 0x00000001040c7817 */ /* 0x000fc80007800200 */
[----:B------:R-:W-:-:S04]  /*0200*/  LOP3.LUT R8, R12, 0x3, RZ, 0xc0, !PT ;  /* 0x000000030c087812 */ /* 0x000fc800078ec0ff */
[----:B------:R-:W-:-:S12]  /*0210*/  ISETP.NE.AND P0, PT, R8, RZ, PT ;  /* 0x000000ff0800720c */ /* 0x000fd80003f05270 */
[----:B------:R-:W-:Y:S05]  /*0220*/  @!P0 BRA `(.L_x_3) ;  /* 0x000001c000008947 */ /* 0x000fea0003800000 */
[----:B------:R-:W-:Y:S01]  /*0230*/  ISETP.NE.AND P0, PT, R8, 0x1, PT ;  /* 0x000000010800780c */ /* 0x000fe20003f05270 */
[----:B------:R-:W-:Y:S01]  /*0240*/  BSSY B2, `(.L_x_4) ;  /* 0x0000011000027945 */ /* 0x000fe20003800000 */
[----:B------:R-:W-:-:S10]  /*0250*/  IMAD.MOV.U32 R13, RZ, RZ, RZ ;  /* 0x000000ffff0d7224 */ /* 0x000fd400078e00ff */
[----:B------:R-:W-:Y:S05]  /*0260*/  @!P0 BRA `(.L_x_5) ;  /* 0x000000e000008947 */ /* 0x000fea0003800000 */
[----:B------:R-:W-:Y:S02]  /*0270*/  ISETP.NE.AND P0, PT, R8, 0x2, PT ;  /* 0x000000020800780c */ /* 0x000fe40003f05270 */
[----:B------:R-:W-:-:S10]  /*0280*/  MOV R8, RZ ;  /* 0x000000ff00087202 */ /* 0x000fd40000000f00 */
[----:B------:R-:W-:Y:S02]  /*0290*/  @P0 IMAD.MOV.U32 R8, RZ, RZ, 0x1 ;  /* 0x00000001ff080424 */ /* 0x000fe400078e00ff */
[----:B------:R-:W-:-:S03]  /*02a0*/  @P0 FFMA.FTZ R11, R20, 3.0000001061125658453e-07, R20 ;  /* 0x34a10fb0140b0823 */ /* 0x000fc60000010014 */
[C---:B------:R-:W-:Y:S02]  /*02b0*/  IADD3 R10, -R8.reuse, RZ, RZ ;  /* 0x000000ff080a7210 */ /* 0x040fe40007ffe1ff */
[----:B------:R-:W-:-:S03]  /*02c0*/  IADD3 R13, R8, 0x1, RZ ;  /* 0x00000001080d7810 */ /* 0x000fc60007ffe0ff */
[----:B------:R0:W-:Y:S01]  /*02d0*/  @P0 STG.E.SYS [R6], R11 ;  /* 0x0000000b06000386 */ /* 0x0001e2000010e900 */
[----:B------:R-:W-:-:S04]  /*02e0*/  LOP3.LUT R9, R13, R10, RZ, 0xc0, !PT ;  /* 0x0000000a0d097212 */ /* 0x000fc800078ec0ff */
[----:B------:R-:W-:-:S05]  /*02f0*/  LEA.HI R9, R9, R8, RZ, 0x1f ;  /* 0x0000000809097211 */ /* 0x000fca00078ff8ff */
[----:B------:R-:W-:-:S04]  /*0300*/  IMAD R8, R25, R9, R18 ;  /* 0x0000000919087224 */ /* 0x000fc800078e0212 */
[----:B------:R-:W-:-:S10]  /*0310*/  IMAD.WIDE R8, R8, R5, c[0x0][0x170] ;  /* 0x00005c0008087625 */ /* 0x000fd400078e0205 */
[----:B------:R-:W2:Y:S02]  /*0320*/  LDG.E.SYS R15, [R8] ;  /* 0x00000000080f7381 */ /* 0x000ea400001ee900 */
[----:B--2---:R-:W-:-:S08]  /*0330*/  FFMA.FTZ R15, R20, 3.0000001061125658453e-07, R15 ;  /* 0x34a10fb0140f7823 */ /* 0x004fd0000001000f */
[----:B------:R0:W-:Y:S02]  /*0340*/  STG.E.SYS [R8], R15 ;  /* 0x0000000f08007386 */ /* 0x0001e4000010e900 */
.L_x_5:
[----:B------:R-:W-:Y:S05]  /*0350*/  BSYNC B2 ;  /* 0x0000000000027941 */ /* 0x000fea0003800000 */
.L_x_4:
[----:B0-----:R-:W-:-:S05]  /*0360*/  IMAD R6, R13, R13, R13 ;  /* 0x0000000d0d067224 */ /* 0x001fca00078e020d */
[----:B------:R-:W-:-:S04]  /*0370*/  LEA.HI R6, R6, R6, RZ, 0x1 ;  /* 0x0000000606067211 */ /* 0x000fc800078f08ff */
[----:B------:R-:W-:-:S05]  /*0380*/  LEA.HI.SX32 R6, R6, R13, 0x1f ;  /* 0x0000000d06067211 */ /* 0x000fca00078ffaff */
[----:B------:R-:W-:-:S04]  /*0390*/  IMAD R6, R25, R6, R18 ;  /* 0x0000000619067224 */ /* 0x000fc800078e0212 */
[----:B------:R-:W-:-:S10]  /*03a0*/  IMAD.WIDE R6, R6, R5, c[0x0][0x170] ;  /* 0x00005c0006067625 */ /* 0x000fd400078e0205 */
[----:B------:R-:W2:Y:S01]  /*03b0*/  LDG.E.SYS R9, [R6] ;  /* 0x0000000006097381 */ /* 0x000ea200001ee900 */
[----:B------:R-:W-:Y:S01]  /*03c0*/  IADD3 R13, R13, 0x1, RZ ;  /* 0x000000010d0d7810 */ /* 0x000fe20007ffe0ff */
[----:B--2---:R-:W-:-:S08]  /*03d0*/  FFMA.FTZ R9, R20, 3.0000001061125658453e-07, R9 ;  /* 0x34a10fb014097823 */ /* 0x004fd00000010009 */
[----:B------:R0:W-:Y:S02]  /*03e0*/  STG.E.SYS [R6], R9 ;  /* 0x0000000906007386 */ /* 0x0001e4000010e900 */
.L_x_3:
[----:B------:R-:W-:Y:S05]  /*03f0*/  BSYNC B1 ;  /* 0x0000000000017941 */ /* 0x000fea0003800000 */
.L_x_2:
[----:B------:R-:W-:-:S12]  /*0400*/  ISETP.GE.U32.AND P0, PT, R12, 0x4, PT ;  /* 0x000000040c00780c */ /* 0x000fd80003f06070 */
[----:B------:R-:W-:Y:S05]  /*0410*/  @!P0 BRA `(.L_x_1) ;  /* 0x0000026000008947 */ /* 0x000fea0003800000 */
.L_x_6:
[----:B01----:R-:W-:-:S05]  /*0420*/  IMAD R6, R13, R13, R13 ;  /* 0x0000000d0d067224 */ /* 0x003fca00078e020d */
[----:B------:R-:W-:-:S04]  /*0430*/  LEA.HI R6, R6, R6, RZ, 0x1 ;  /* 0x0000000606067211 */ /* 0x000fc800078f08ff */
[----:B------:R-:W-:-:S05]  /*0440*/  LEA.HI.SX32 R6, R6, R13, 0x1f ;  /* 0x0000000d06067211 */ /* 0x000fca00078ffaff */
[----:B------:R-:W-:-:S04]  /*0450*/  IMAD R6, R25, R6, R18 ;  /* 0x0000000619067224 */ /* 0x000fc800078e0212 */
[----:B------:R-:W-:-:S10]  /*0460*/  IMAD.WIDE R6, R6, R5, c[0x0][0x170] ;  /* 0x00005c0006067625 */ /* 0x000fd400078e0205 */
[----:B------:R-:W2:Y:S01]  /*0470*/  LDG.E.SYS R11, [R6] ;  /* 0x00000000060b7381 */ /* 0x000ea200001ee900 */
[C---:B------:R-:W-:Y:S02]  /*0480*/  IADD3 R8, R13.reuse, 0x1, RZ ;  /* 0x000000010d087810 */ /* 0x040fe40007ffe0ff */
[----:B------:R-:W-:-:S05]  /*0490*/  IADD3 R17, R13, 0x2, RZ ;  /* 0x000000020d117810 */ /* 0x000fca0007ffe0ff */
[----:B------:R-:W-:-:S05]  /*04a0*/  IMAD R9, R8, R17, RZ ;  /* 0x0000001108097224 */ /* 0x000fca00078e02ff */
[----:B------:R-:W-:-:S04]  /*04b0*/  LEA.HI R9, R9, R9, RZ, 0x1 ;  /* 0x0000000909097211 */ /* 0x000fc800078f08ff */
[----:B------:R-:W-:-:S05]  /*04c0*/  LEA.HI.SX32 R9, R9, R8, 0x1f ;  /* 0x0000000809097211 */ /* 0x000fca00078ffaff */
[----:B------:R-:W-:-:S04]  /*04d0*/  IMAD R8, R25, R9, R18 ;  /* 0x0000000919087224 */ /* 0x000fc800078e0212 */
[----:B------:R-:W-:Y:S02]  /*04e0*/  IMAD.WIDE R8, R8, R5, c[0x0][0x170] ;  /* 0x00005c0008087625 */ /* 0x000fe400078e0205 */
[----:B--2---:R-:W-:-:S08]  /*04f0*/  FFMA.FTZ R15, R20, 3.0000001061125658453e-07, R11 ;  /* 0x34a10fb0140f7823 */ /* 0x004fd0000001000b */
[----:B------:R0:W-:Y:S04]  /*0500*/  STG.E.SYS [R6], R15 ;  /* 0x0000000f06007386 */ /* 0x0001e8000010e900 */
[----:B------:R-:W2:Y:S01]  /*0510*/  LDG.E.SYS R27, [R8] ;  /* 0x00000000081b7381 */ /* 0x000ea200001ee900 */
        /* <DEDUP_REMOVED lines=10> */
[----:B0-----:R-:W-:-:S05]  /*05c0*/  IMAD R6, R12, R13, RZ ;  /* 0x0000000d0c067224 */ /* 0x001fca00078e02ff */
[----:B------:R-:W-:-:S04]  /*05d0*/  LEA.HI R7, R6, R6, RZ, 0x1 ;  /* 0x0000000606077211 */ /* 0x000fc800078f08ff */
[----:B------:R-:W-:-:S05]  /*05e0*/  LEA.HI.SX32 R7, R7, R12, 0x1f ;  /* 0x0000000c07077211 */ /* 0x000fca00078ffaff */
[----:B------:R-:W-:-:S04]  /*05f0*/  IMAD R6, R25, R7, R18 ;  /* 0x0000000719067224 */ /* 0x000fc800078e0212 */
[----:B------:R-:W-:Y:S02]  /*0600*/  IMAD.WIDE R6, R6, R5, c[0x0][0x170] ;  /* 0x00005c0006067625 */ /* 0x000fe400078e0205 */
[----:B--2---:R-:W-:-:S08]  /*0610*/  FFMA.FTZ R17, R20, 3.0000001061125658453e-07, R17 ;  /* 0x34a10fb014117823 */ /* 0x004fd00000010011 */
[----:B------:R1:W-:Y:S04]  /*0620*/  STG.E.SYS [R10], R17 ;  /* 0x000000110a007386 */ /* 0x0003e8000010e900 */
[----:B------:R-:W2:Y:S01]  /*0630*/  LDG.E.SYS R15, [R6] ;  /* 0x00000000060f7381 */ /* 0x000ea200001ee900 */
[----:B------:R-:W-:Y:S01]  /*0640*/  ISETP.GE.AND P0, PT, R13, R4, PT ;  /* 0x000000040d00720c */ /* 0x000fe20003f06270 */
[----:B--2---:R-:W-:-:S08]  /*0650*/  FFMA.FTZ R15, R20, 3.0000001061125658453e-07, R15 ;  /* 0x34a10fb0140f7823 */ /* 0x004fd0000001000f */
[----:B------:R1:W-:Y:S03]  /*0660*/  STG.E.SYS [R6], R15 ;  /* 0x0000000f06007386 */ /* 0x0003e6000010e900 */
[----:B------:R-:W-:Y:S05]  /*0670*/  @!P0 BRA `(.L_x_6) ;  /* 0xfffffda000008947 */ /* 0x000fea000383ffff */
.L_x_1:
[----:B0-----:R-:W-:Y:S05]  /*0680*/  BSYNC B0 ;  /* 0x0000000000007941 */ /* 0x001fea0003800000 */
.L_x_0:
[----:B------:R-:W-:Y:S01]  /*0690*/  BSSY B2, `(.L_x_7) ;  /* 0x0000146000027945 */ /* 0x000fe20003800000 */
[----:B------:R-:W-:Y:S05]  /*06a0*/  @!P1 BRA `(.L_x_8) ;  /* 0x0000144000009947 */ /* 0x000fea0003800000 */
[----:B------:R-:W-:-:S08]  /*06b0*/  IMAD.MOV.U32 R26, RZ, RZ, RZ ;  /* 0x000000ffff1a7224 */ /* 0x000fd000078e00ff */
.L_x_24:
[----:B------:R-:W-:Y:S01]  /*06c0*/  ISETP.GE.AND P0, PT, R26, RZ, PT ;  /* 0x000000ff1a00720c */ /* 0x000fe20003f06270 */
[----:B------:R-:W-:Y:S11]  /*06d0*/  BSSY B1, `(.L_x_9) ;  /* 0x000013d000017945 */ /* 0x000ff60003800000 */
[----:B-1---5:R-:W-:Y:S05]  /*06e0*/  @!P0 BRA `(.L_x_10) ;  /* 0x000013b000008947 */ /* 0x022fea0003800000 */
[----:B------:R-:W-:Y:S01]  /*06f0*/  IMAD R4, R26, R26, R26 ;  /* 0x0000001a1a047224 */ /* 0x000fe200078e021a */
[----:B-1----:R-:W-:-:S04]  /*0700*/  MOV R27, RZ ;  /* 0x000000ff001b7202 */ /* 0x002fc80000000f00 */
[----:B------:R-:W-:-:S04]  /*0710*/  LEA.HI R28, R4, R4, RZ, 0x1 ;  /* 0x00000004041c7211 */ /* 0x000fc800078f08ff */
[----:B------:R-:W-:-:S08]  /*0720*/  SHF.R.S32.HI R28, RZ, 0x1, R28 ;  /* 0x00000001ff1c7819 */ /* 0x000fd0000001141c */
.L_x_23:
[----:B0-----:R-:W-:Y:S01]  /*0730*/  IMAD.IADD R4, R28, 0x1, R27 ;  /* 0x000000011c047824 */ /* 0x001fe200078e021b */
[----:B------:R-:W-:-:S03]  /*0740*/  MOV R29, 0x4 ;  /* 0x00000004001d7802 */ /* 0x000fc60000000f00 */
[----:B------:R-:W-:-:S04]  /*0750*/  IMAD R4, R25, R4, R18 ;  /* 0x0000000419047224 */ /* 0x000fc800078e0212 */
[----:B------:R-:W-:-:S10]  /*0760*/  IMAD.WIDE R4, R4, R29, c[0x0][0x170] ;  /* 0x00005c0004047625 */ /* 0x000fd400078e021d */
[----:B-----5:R0:W5:Y:S01]  /*0770*/  LDG.E.SYS R14, [R4] ;  /* 0x00000000040e7381 */ /* 0x02016200001ee900 */
[----:B------:R-:W-:Y:S01]  /*0780*/  ISETP.GE.AND P0, PT, R27, 0x1, PT ;  /* 0x000000011b00780c */ /* 0x000fe20003f06270 */
[----:B------:R-:W-:Y:S11]  /*0790*/  BSSY B0, `(.L_x_11) ;  /* 0x0000121000007945 */ /* 0x000ff60003800000 */
[----:B------:R-:W-:Y:S05]  /*07a0*/  @!P0 BRA `(.L_x_12) ;  /* 0x000011e000008947 */ /* 0x000fea0003800000 */
[C---:B0-----:R-:W-:Y:S01]  /*07b0*/  LOP3.LUT R7, R27.reuse, 0x3, RZ, 0xc0, !PT ;  /* 0x000000031b077812 */ /* 0x041fe200078ec0ff */
[----:B------:R-:W-:Y:S01]  /*07c0*/  IMAD R6, R27, R27, R27 ;  /* 0x0000001b1b067224 */ /* 0x000fe200078e021b */
[----:B------:R-:W-:Y:S01]  /*07d0*/  BSSY B3, `(.L_x_13) ;  /* 0x000002b000037945 */ /* 0x000fe20003800000 */
[----:B------:R-:W-:Y:S01]  /*07e0*/  IMAD.MOV.U32 R34, RZ, RZ, RZ ;  /* 0x000000ffff227224 */ /* 0x000fe200078e00ff */
[----:B------:R-:W-:-:S02]  /*07f0*/  ISETP.NE.AND P0, PT, R7, RZ, PT ;  /* 0x000000ff0700720c */ /* 0x000fc40003f05270 */
[----:B------:R-:W-:Y:S02]  /*0800*/  LEA.HI R6, R6, R6, RZ, 0x1 ;  /* 0x0000000606067211 */ /* 0x000fe400078f08ff */
[----:B------:R-:W-:Y:S02]  /*0810*/  MOV R30, RZ ;  /* 0x000000ff001e7202 */ /* 0x000fe40000000f00 */
[----:B------:R-:W-:-:S06]  /*0820*/  SHF.R.S32.HI R16, RZ, 0x1, R6 ;  /* 0x00000001ff107819 */ /* 0x000fcc0000011406 */
        /* <DEDUP_REMOVED lines=8> */
[C-C-:B------:R-:W-:Y:S02]  /*08b0*/  @P0 IMAD R8, R25.reuse, R16, R18.reuse ;  /* 0x0000001019080224 */ /* 0x140fe400078e0212 */
[----:B------:R-:W-:Y:S01]  /*08c0*/  @P0 IMAD R6, R25, R28, R18 ;  /* 0x0000001c19060224 */ /* 0x000fe200078e0212 */
[----:B------:R-:W-:Y:S01]  /*08d0*/  IADD3 R10, R28, R15, RZ ;  /* 0x0000000f1c0a7210 */ /* 0x000fe20007ffe0ff */
[----:B------:R-:W-:Y:S02]  /*08e0*/  IMAD.IADD R11, R16, 0x1, R15 ;  /* 0x00000001100b7824 */ /* 0x000fe400078e020f */
[-C--:B------:R-:W-:Y:S02]  /*08f0*/  @P0 IMAD.WIDE R8, R8, R29.reuse, c[0x0][0x170] ;  /* 0x00005c0008080625 */ /* 0x080fe400078e021d */
[----:B------:R-:W-:-:S02]  /*0900*/  @P0 IMAD.WIDE R6, R6, R29, c[0x0][0x170] ;  /* 0x00005c0006060625 */ /* 0x000fc400078e021d */
[C-C-:B------:R-:W-:Y:S02]  /*0910*/  IMAD R10, R25.reuse, R10, R18.reuse ;  /* 0x0000000a190a7224 */ /* 0x140fe400078e0212 */
[----:B------:R-:W-:Y:S02]  /*0920*/  IMAD R12, R25, R11, R18 ;  /* 0x0000000b190c7224 */ /* 0x000fe400078e0212 */
[-C--:B------:R-:W-:Y:S02]  /*0930*/  IMAD.WIDE R10, R10, R29.reuse, c[0x0][0x170] ;  /* 0x00005c000a0a7625 */ /* 0x080fe400078e021d */
[----:B------:R-:W-:Y:S01]  /*0940*/  IMAD.WIDE R12, R12, R29, c[0x0][0x170] ;  /* 0x00005c000c0c7625 */ /* 0x000fe200078e021d */
[----:B------:R-:W2:Y:S04]  /*0950*/  @P0 LDG.E.SYS R9, [R8] ;  /* 0x0000000008090381 */ /* 0x000ea800001ee900 */
[----:B------:R-:W2:Y:S04]  /*0960*/  @P0 LDG.E.SYS R6, [R6] ;  /* 0x0000000006060381 */ /* 0x000ea800001ee900 */
[----:B------:R-:W3:Y:S04]  /*0970*/  LDG.E.SYS R10, [R10] ;  /* 0x000000000a0a7381 */ /* 0x000ee800001ee900 */
[----:B------:R-:W3:Y:S01]  /*0980*/  LDG.E.SYS R13, [R12] ;  /* 0x000000000c0d7381 */ /* 0x000ee200001ee900 */
[----:B------:R-:W-:Y:S01]  /*0990*/  IADD3 R15, R15, 0x1, RZ ;  /* 0x000000010f0f7810 */ /* 0x000fe20007ffe0ff */
[----:B--2--5:R-:W-:-:S04]  /*09a0*/  @P0 FFMA.FTZ R14, R9, -R6, R14 ;  /* 0x80000006090e0223 */ /* 0x024fc8000001000e */
[----:B---3--:R-:W-:-:S08]  /*09b0*/  FFMA.FTZ R14, R13, -R10, R14 ;  /* 0x8000000a0d0e7223 */ /* 0x008fd0000001000e */
.L_x_16:
[----:B------:R-:W-:Y:S05]  /*09c0*/  BSYNC B4 ;  /* 0x0000000000047941 */ /* 0x000fea0003800000 */
.L_x_15:
[----:B------:R-:W-:Y:S01]  /*09d0*/  IADD3 R6, R28, R15, RZ ;  /* 0x0000000f1c067210 */ /* 0x000fe20007ffe0ff */
[----:B------:R-:W-:-:S04]  /*09e0*/  IMAD.IADD R7, R16, 0x1, R15 ;  /* 0x0000000110077824 */ /* 0x000fc800078e020f */
[C-C-:B------:R-:W-:Y:S02]  /*09f0*/  IMAD R6, R25.reuse, R6, R18.reuse ;  /* 0x0000000619067224 */ /* 0x140fe400078e0212 */
[----:B------:R-:W-:Y:S02]  /*0a00*/  IMAD R8, R25, R7, R18 ;  /* 0x0000000719087224 */ /* 0x000fe400078e0212 */
[-C--:B------:R-:W-:Y:S02]  /*0a10*/  IMAD.WIDE R6, R6, R29.reuse, c[0x0][0x170] ;  /* 0x00005c0006067625 */ /* 0x080fe400078e021d */
[----:B------:R-:W-:-:S08]  /*0a20*/  IMAD.WIDE R8, R8, R29, c[0x0][0x170] ;  /* 0x00005c0008087625 */ /* 0x000fd000078e021d */
[----:B------:R-:W2:Y:S04]  /*0a30*/  LDG.E.SYS R6, [R6] ;  /* 0x0000000006067381 */ /* 0x000ea800001ee900 */
[----:B------:R-:W2:Y:S01]  /*0a40*/  LDG.E.SYS R9, [R8] ;  /* 0x0000000008097381 */ /* 0x000ea200001ee900 */
[----:B------:R-:W-:Y:S01]  /*0a50*/  IADD3 R30, R15, 0x1, RZ ;  /* 0x000000010f1e7810 */ /* 0x000fe20007ffe0ff */
[----:B--2--5:R-:W-:-:S05]  /*0a60*/  FFMA.FTZ R14, R9, -R6, R14 ;  /* 0x80000006090e7223 */ /* 0x024fca000001000e */
[----:B------:R-:W-:-:S08]  /*0a70*/  MOV R34, R14 ;  /* 0x0000000e00227202 */ /* 0x000fd00000000f00 */
.L_x_14:
[----:B------:R-:W-:Y:S05]  /*0a80*/  BSYNC B3 ;  /* 0x0000000000037941 */ /* 0x000fea0003800000 */
.L_x_13:
[----:B------:R-:W-:-:S12]  /*0a90*/  ISETP.GE.U32.AND P0, PT, R27, 0x4, PT ;  /* 0x000000041b00780c */ /* 0x000fd80003f06070 */
[----:B------:R-:W-:Y:S05]  /*0aa0*/  @!P0 BRA `(.L_x_17) ;  /* 0x00000ef000008947 */ /* 0x000fea0003800000 */
[--C-:B------:R-:W-:Y:S01]  /*0ab0*/  IMAD.IADD R6, R27, 0x1, -R30.reuse ;  /* 0x000000011b067824 */ /* 0x100fe200078e0a1e */
[----:B------:R-:W-:Y:S01]  /*0ac0*/  BSSY B3, `(.L_x_18) ;  /* 0x0000088000037945 */ /* 0x000fe20003800000 */
[----:B------:R-:W-:Y:S01]  /*0ad0*/  IMAD.IADD R8, R28, 0x1, R30 ;  /* 0x000000011c087824 */ /* 0x000fe200078e021e */
[----:B-----5:R-:W-:Y:S01]  /*0ae0*/  MOV R34, R14 ;  /* 0x0000000e00227202 */ /* 0x020fe20000000f00 */
[C---:B------:R-:W-:Y:S01]  /*0af0*/  IMAD.SHL.U32 R33, R25.reuse, 0x4, RZ ;  /* 0x0000000419217824 */ /* 0x040fe200078e00ff */
[----:B------:R-:W-:Y:S01]  /*0b00*/  ISETP.GT.AND P2, PT, R6, 0xc, PT ;  /* 0x0000000c0600780c */ /* 0x000fe20003f44270 */
[----:B------:R-:W-:Y:S01]  /*0b10*/  IMAD R15, R25, R8, RZ ;  /* 0x00000008190f7224 */ /* 0x000fe200078e02ff */
[----:B------:R-:W-:Y:S02]  /*0b20*/  IADD3 R6, R16, R30, RZ ;  /* 0x0000001e10067210 */ /* 0x000fe40007ffe0ff */
[----:B------:R-:W-:-:S03]  /*0b30*/  PLOP3.LUT P0, PT, PT, PT, PT, 0x80, 0x0 ;  /* 0x000000000000781c */ /* 0x000fc60003f0f070 */
[----:B------:R-:W-:-:S05]  /*0b40*/  IMAD R11, R25, R6, RZ ;  /* 0x00000006190b7224 */ /* 0x000fca00078e02ff */
[----:B------:R-:W-:Y:S05]  /*0b50*/  @!P2 BRA `(.L_x_19) ;  /* 0x000007e00000a947 */ /* 0x000fea0003800000 */
[----:B------:R-:W-:Y:S02]  /*0b60*/  PLOP3.LUT P0, PT, PT, PT, PT, 0x8, 0x0 ;  /* 0x000000000000781c */ /* 0x000fe40003f0e170 */
[----:B------:R-:W-:-:S10]  /*0b70*/  IADD3 R35, R27, -0xc, RZ ;  /* 0xfffffff41b237810 */ /* 0x000fd40007ffe0ff */
.L_x_20:
[C---:B------:R-:W-:Y:S01]  /*0b80*/  IADD3 R8, R18.reuse, R15, RZ ;  /* 0x0000000f12087210 */ /* 0x040fe20007ffe0ff */
[----:B------:R-:W-:-:S04]  /*0b90*/  IMAD.IADD R6, R18, 0x1, R11 ;  /* 0x0000000112067824 */ /* 0x000fc800078e020b */
[-C--:B------:R-:W-:Y:S02]  /*0ba0*/  IMAD.WIDE R8, R8, R29.reuse, c[0x0][0x170] ;  /* 0x00005c0008087625 */ /* 0x080fe400078e021d */
[----:B------:R-:W-:-:S08]  /*0bb0*/  IMAD.WIDE R6, R6, R29, c[0x0][0x170] ;  /* 0x00005c0006067625 */ /* 0x000fd000078e021d */
[----:B------:R0:W2:Y:S04]  /*0bc0*/  LDG.E.SYS R16, [R8] ;  /* 0x0000000008107381 */ /* 0x0000a800001ee900 */
[----:B------:R1:W2:Y:S01]  /*0bd0*/  LDG.E.SYS R13, [R6] ;  /* 0x00000000060d7381 */ /* 0x0002a200001ee900 */
[C---:B------:R-:W-:Y:S01]  /*0be0*/  IADD3 R32, R33.reuse, R15, RZ ;  /* 0x0000000f21207210 */ /* 0x040fe20007ffe0ff */
[C---:B------:R-:W-:Y:S01]  /*0bf0*/  IMAD.IADD R31, R33.reuse, 0x1, R11 ;  /* 0x00000001211f7824 */ /* 0x040fe200078e020b */
[----:B------:R-:W-:Y:S02]  /*0c00*/  SHF.R.S32.HI R17, RZ, 0x1f, R33 ;  /* 0x0000001fff117819 */ /* 0x000fe40000011421 */
[C---:B------:R-:W-:Y:S01]  /*0c10*/  IADD3 R10, R18.reuse, R32, RZ ;  /* 0x00000020120a7210 */ /* 0x040fe20007ffe0ff */
[C---:B------:R-:W-:Y:S01]  /*0c20*/  IMAD.IADD R32, R33.reuse, 0x1, R32 ;  /* 0x0000000121207824 */ /* 0x040fe200078e0220 */
[C---:B------:R-:W-:Y:S01]  /*0c30*/  IADD3 R36, P2, R33.reuse, R8, RZ ;  /* 0x0000000821247210 */ /* 0x040fe20007f5e0ff */
[C-C-:B------:R-:W-:Y:S01]  /*0c40*/  IMAD.IADD R14, R18.reuse, 0x1, R31.reuse ;  /* 0x00000001120e7824 */ /* 0x140fe200078e021f */
[C---:B------:R-:W-:Y:S01]  /*0c50*/  IADD3 R40, P3, R33.reuse, R6, RZ ;  /* 0x0000000621287210 */ /* 0x040fe20007f7e0ff */
[----:B------:R-:W-:Y:S01]  /*0c60*/  IMAD.IADD R31, R33, 0x1, R31 ;  /* 0x00000001211f7824 */ /* 0x000fe200078e021f */
[----:B------:R-:W-:Y:S01]  /*0c70*/  IADD3 R44, R18, R32, RZ ;  /* 0x00000020122c7210 */ /* 0x000fe20007ffe0ff */
[----:B------:R-:W-:Y:S01]  /*0c80*/  IMAD.WIDE R14, R14, R29, c[0x0][0x170] ;  /* 0x00005c000e0e7625 */ /* 0x000fe200078e021d */
[----:B------:R-:W-:Y:S01]  /*0c90*/  IADD3.X R37, R9, R17, RZ, P2, !PT ;  /* 0x0000001109257210 */ /* 0x000fe200017fe4ff */
[----:B------:R-:W-:Y:S01]  /*0ca0*/  IMAD.WIDE R10, R10, R29, c[0x0][0x170] ;  /* 0x00005c000a0a7625 */ /* 0x000fe200078e021d */
[----:B------:R-:W-:Y:S01]  /*0cb0*/  IADD3.X R41, R7, R17, RZ, P3, !PT ;  /* 0x0000001107297210 */ /* 0x000fe20001ffe4ff */
[----:B0-----:R-:W-:-:S02]  /*0cc0*/  IMAD.IADD R8, R18, 0x1, R31 ;  /* 0x0000000112087824 */ /* 0x001fc400078e021f */
[-C--:B------:R-:W-:Y:S01]  /*0cd0*/  IMAD.WIDE R44, R44, R29.reuse, c[0x0][0x170] ;  /* 0x00005c002c2c7625 */ /* 0x080fe200078e021d */
[C---:B------:R-:W-:Y:S01]  /*0ce0*/  IADD3 R46, P3, R33.reuse, R14, RZ ;  /* 0x0000000e212e7210 */ /* 0x040fe20007f7e0ff */
[----:B------:R-:W-:Y:S01]  /*0cf0*/  IMAD.WIDE R8, R8, R29, c[0x0][0x170] ;  /* 0x00005c0008087625 */ /* 0x000fe200078e021d */
[C---:B------:R-:W-:Y:S01]  /*0d00*/  IADD3 R38, P2, R33.reuse, R10, RZ ;  /* 0x0000000a21267210 */ /* 0x040fe20007f5e0ff */
[----:B------:R0:W3:Y:S01]  /*0d10*/  LDG.E.SYS R51, [R14] ;  /* 0x000000000e337381 */ /* 0x0000e200001ee900 */
[----:B-1----:R-:W-:Y:S02]  /*0d20*/  IADD3 R6, P4, R33, R40, RZ ;  /* 0x0000002821067210 */ /* 0x002fe40007f9e0ff */
[----:B------:R-:W-:Y:S01]  /*0d30*/  IADD3.X R47, R15, R17, RZ, P3, !PT ;  /* 0x000000110f2f7210 */ /* 0x000fe20001ffe4ff */
[----:B------:R1:W3:Y:S01]  /*0d40*/  LDG.E.SYS R52, [R10] ;  /* 0x000000000a347381 */ /* 0x0002e200001ee900 */
[----:B------:R-:W-:Y:S01]  /*0d50*/  IADD3.X R7, R17, R41, RZ, P4, !PT ;  /* 0x0000002911077210 */ /* 0x000fe200027fe4ff */
[----:B------:R-:W-:Y:S01]  /*0d60*/  IMAD.X R39, R11, 0x1, R17, P2 ;  /* 0x000000010b277824 */ /* 0x000fe200010e0611 */
[C---:B------:R-:W-:Y:S01]  /*0d70*/  IADD3 R60, P2, R33.reuse, R36, RZ ;  /* 0x00000024213c7210 */ /* 0x040fe20007f5e0ff */
[----:B------:R4:W5:Y:S01]  /*0d80*/  LDG.E.SYS R58, [R36] ;  /* 0x00000000243a7381 */ /* 0x00096200001ee900 */
[----:B0-----:R-:W-:-:S03]  /*0d90*/  IADD3 R14, P4, R33, R8, RZ ;  /* 0x00000008210e7210 */ /* 0x001fc60007f9e0ff */
[----:B------:R0:W5:Y:S01]  /*0da0*/  LDG.E.SYS R57, [R40] ;  /* 0x0000000028397381 */ /* 0x00016200001ee900 */
[----:B-1----:R-:W-:Y:S01]  /*0db0*/  IADD3 R10, P3, R33, R44, RZ ;  /* 0x0000002c210a7210 */ /* 0x002fe20007f7e0ff */
[--C-:B------:R-:W-:Y:S01]  /*0dc0*/  IMAD.X R15, R9, 0x1, R17.reuse, P4 ;  /* 0x00000001090f7824 */ /* 0x100fe200020e0611 */
[----:B------:R-:W-:Y:S01]  /*0dd0*/  IADD3.X R61, R17, R37, RZ, P2, !PT ;  /* 0x00000025113d7210 */ /* 0x000fe200017fe4ff */
[----:B------:R1:W3:Y:S02]  /*0de0*/  LDG.E.SYS R43, [R8] ;  /* 0x00000000082b7381 */ /* 0x0002e400001ee900 */
[----:B------:R-:W-:Y:S01]  /*0df0*/  IMAD.X R11, R45, 0x1, R17, P3 ;  /* 0x000000012d0b7824 */ /* 0x000fe200018e0611 */
[C---:B----4-:R-:W-:Y:S01]  /*0e00*/  IADD3 R36, P3, R33.reuse, R60, RZ ;  /* 0x0000003c21247210 */ /* 0x050fe20007f7e0ff */
[----:B------:R4:W3:Y:S01]  /*0e10*/  LDG.E.SYS R55, [R6] ;  /* 0x0000000006377381 */ /* 0x0008e200001ee900 */
[----:B0-----:R-:W-:-:S03]  /*0e20*/  IADD3 R40, P4, R33, R6, RZ ;  /* 0x0000000621287210 */ /* 0x001fc60007f9e0ff */
[C---:B------:R-:W-:Y:S01]  /*0e30*/  IMAD.X R37, R17.reuse, 0x1, R61, P3 ;  /* 0x0000000111257824 */ /* 0x040fe200018e063d */
[----:B------:R-:W-:Y:S01]  /*0e40*/  IADD3.X R41, R17, R7, RZ, P4, !PT ;  /* 0x0000000711297210 */ /* 0x000fe200027fe4ff */
[----:B------:R0:W3:Y:S01]  /*0e50*/  LDG.E.SYS R56, [R60] ;  /* 0x000000003c387381 */ /* 0x0000e200001ee900 */
[C---:B-1----:R-:W-:Y:S02]  /*0e60*/  IADD3 R8, P2, R33.reuse, R46, RZ ;  /* 0x0000002e21087210 */ /* 0x042fe40007f5e0ff */
[----:B----4-:R-:W-:Y:S01]  /*0e70*/  IADD3 R6, P4, R33, R38, RZ ;  /* 0x0000002621067210 */ /* 0x010fe20007f9e0ff */
[----:B------:R1:W4:Y:S01]  /*0e80*/  LDG.E.SYS R50, [R38] ;  /* 0x0000000026327381 */ /* 0x00032200001ee900 */
[----:B------:R-:W-:-:S03]  /*0e90*/  IADD3.X R9, R17, R47, RZ, P2, !PT ;  /* 0x0000002f11097210 */ /* 0x000fc600017fe4ff */
[----:B------:R1:W4:Y:S01]  /*0ea0*/  LDG.E.SYS R53, [R40] ;  /* 0x0000000028357381 */ /* 0x00032200001ee900 */
[----:B0-----:R-:W-:Y:S01]  /*0eb0*/  IADD3 R60, P3, R33, R8, RZ ;  /* 0x00000008213c7210 */ /* 0x001fe20007f7e0ff */
[----:B------:R-:W-:Y:S02]  /*0ec0*/  IMAD.X R7, R17, 0x1, R39, P4 ;  /* 0x0000000111077824 */ /* 0x000fe400020e0627 */
[----:B------:R0:W4:Y:S01]  /*0ed0*/  LDG.E.SYS R54, [R36] ;  /* 0x0000000024367381 */ /* 0x00012200001ee900 */
[----:B------:R-:W-:Y:S01]  /*0ee0*/  IADD3 R31, R33, R31, RZ ;  /* 0x0000001f211f7210 */ /* 0x000fe20007ffe0ff */
[----:B------:R-:W-:Y:S01]  /*0ef0*/  IMAD.X R61, R17, 0x1, R9, P3 ;  /* 0x00000001113d7824 */ /* 0x000fe200018e0609 */
[C---:B-1----:R-:W-:Y:S01]  /*0f00*/  IADD3 R38, P2, R33.reuse, R6, RZ ;  /* 0x0000000621267210 */ /* 0x042fe20007f5e0ff */
[----:B------:R1:W4:Y:S01]  /*0f10*/  LDG.E.SYS R49, [R46] ;  /* 0x000000002e317381 */ /* 0x00032200001ee900 */
[----:B------:R-:W-:Y:S02]  /*0f20*/  IADD3 R12, R18, R31, RZ ;  /* 0x0000001f120c7210 */ /* 0x000fe40007ffe0ff */
[C---:B------:R-:W-:Y:S01]  /*0f30*/  IADD3 R32, R33.reuse, R32, RZ ;  /* 0x0000002021207210 */ /* 0x040fe20007ffe0ff */
[----:B------:R1:W4:Y:S01]  /*0f40*/  LDG.E.SYS R48, [R6] ;  /* 0x0000000006307381 */ /* 0x00032200001ee900 */
[----:B0-----:R-:W-:Y:S01]  /*0f50*/  IADD3 R36, P3, R33, R14, RZ ;  /* 0x0000000e21247210 */ /* 0x001fe20007f7e0ff */
[----:B------:R-:W-:-:S02]  /*0f60*/  IMAD.X R39, R17, 0x1, R7, P2 ;  /* 0x0000000111277824 */ /* 0x000fc400010e0607 */
[----:B------:R0:W4:Y:S02]  /*0f70*/  LDG.E.SYS R41, [R14] ;  /* 0x000000000e297381 */ /* 0x00012400001ee900 */
[----:B------:R-:W-:Y:S02]  /*0f80*/  IMAD.X R37, R17, 0x1, R15, P3 ;  /* 0x0000000111257824 */ /* 0x000fe400018e060f */
[----:B-1----:R1:W4:Y:S01]  /*0f90*/  LDG.E.SYS R47, [R8] ;  /* 0x00000000082f7381 */ /* 0x00232200001ee900 */
[----:B------:R-:W-:-:S03]  /*0fa0*/  IADD3 R6, P3, R33, R36, RZ ;  /* 0x0000002421067210 */ /* 0x000fc60007f7e0ff */
[----:B------:R1:W4:Y:S01]  /*0fb0*/  LDG.E.SYS R44, [R44] ;  /* 0x000000002c2c7381 */ /* 0x00032200001ee900 */
[----:B0-----:R-:W-:-:S03]  /*0fc0*/  IADD3 R14, P2, R33, R10, RZ ;  /* 0x0000000a210e7210 */ /* 0x001fc60007f5e0ff */
[----:B------:R0:W4:Y:S01]  /*0fd0*/  LDG.E.SYS R46, [R38] ;  /* 0x00000000262e7381 */ /* 0x00012200001ee900 */
[----:B-1----:R-:W-:Y:S01]  /*0fe0*/  IMAD.WIDE R8, R12, R29, c[0x0][0x170] ;  /* 0x00005c000c087625 */ /* 0x002fe200078e021d */
[----:B------:R-:W-:Y:S01]  /*0ff0*/  IADD3 R12, R18, R32, RZ ;  /* 0x00000020120c7210 */ /* 0x000fe20007ffe0ff */
[C---:B------:R-:W-:Y:S01]  /*1000*/  IMAD.X R7, R17.reuse, 0x1, R37, P3 ;  /* 0x0000000111077824 */ /* 0x040fe200018e0625 */
[----:B------:R1:W4:Y:S01]  /*1010*/  LDG.E.SYS R42, [R10] ;  /* 0x000000000a2a7381 */ /* 0x00032200001ee900 */
[----:B------:R-:W-:-:S03]  /*1020*/  IADD3.X R15, R17, R11, RZ, P2, !PT ;  /* 0x0000000b110f7210 */ /* 0x000fc600017fe4ff */
[----:B------:R1:W4:Y:S04]  /*1030*/  LDG.E.SYS R45, [R60] ;  /* 0x000000003c2d7381 */ /* 0x00032800001ee900 */
[----:B0-----:R0:W4:Y:S01]  /*1040*/  LDG.E.SYS R39, [R36] ;  /* 0x0000000024277381 */ /* 0x00112200001ee900 */
[----:B-1----:R-:W-:-:S03]  /*1050*/  IADD3 R10, P4, R33, R8, RZ ;  /* 0x00000008210a7210 */ /* 0x002fc60007f9e0ff */
[----:B------:R1:W4:Y:S01]  /*1060*/  LDG.E.SYS R38, [R6] ;  /* 0x0000000006267381 */ /* 0x00032200001ee900 */
[----:B------:R-:W-:Y:S01]  /*1070*/  IMAD.WIDE R60, R12, R29, c[0x0][0x170] ;  /* 0x00005c000c3c7625 */ /* 0x000fe200078e021d */
[----:B------:R-:W-:Y:S01]  /*1080*/  IADD3 R12, P2, R33, R14, RZ ;  /* 0x0000000e210c7210 */ /* 0x000fe20007f5e0ff */
[----:B------:R-:W-:Y:S01]  /*1090*/  IMAD.X R11, R9, 0x1, R17, P4 ;  /* 0x00000001090b7824 */ /* 0x000fe200020e0611 */
[----:B------:R2:W4:Y:S04]  /*10a0*/  LDG.E.SYS R40, [R14] ;  /* 0x000000000e287381 */ /* 0x00052800001ee900 */
[----:B0-----:R0:W4:Y:S01]  /*10b0*/  LDG.E.SYS R36, [R8] ;  /* 0x0000000008247381 */ /* 0x00112200001ee900 */
[----:B-1----:R-:W-:-:S03]  /*10c0*/  IADD3 R6, P3, R33, R60, RZ ;  /* 0x0000003c21067210 */ /* 0x002fc60007f7e0ff */
[----:B------:R1:W4:Y:S02]  /*10d0*/  LDG.E.SYS R37, [R60] ;  /* 0x000000003c257381 */ /* 0x00032400001ee900 */
[----:B------:R-:W-:Y:S02]  /*10e0*/  IMAD.X R7, R61, 0x1, R17, P3 ;  /* 0x000000013d077824 */ /* 0x000fe400018e0611 */
[----:B--2---:R-:W-:Y:S01]  /*10f0*/  FFMA.FTZ R34, R13, -R16, R34 ;  /* 0x800000100d227223 */ /* 0x004fe20000010022 */
[----:B------:R-:W-:Y:S02]  /*1100*/  IADD3.X R13, R17, R15, RZ, P2, !PT ;  /* 0x0000000f110d7210 */ /* 0x000fe400017fe4ff */
[----:B0-----:R-:W-:Y:S02]  /*1110*/  IADD3 R8, P2, R33, R10, RZ ;  /* 0x0000000a21087210 */ /* 0x001fe40007f5e0ff */
[----:B------:R0:W2:Y:S02]  /*1120*/  LDG.E.SYS R10, [R10] ;  /* 0x000000000a0a7381 */ /* 0x0000a400001ee900 */
[----:B------:R-:W-:-:S02]  /*1130*/  IADD3.X R9, R17, R11, RZ, P2, !PT ;  /* 0x0000000b11097210 */ /* 0x000fc400017fe4ff */
[C---:B------:R-:W-:Y:S01]  /*1140*/  IADD3 R14, P2, R33.reuse, R6, RZ ;  /* 0x00000006210e7210 */ /* 0x040fe20007f5e0ff */
[----:B------:R-:W2:Y:S01]  /*1150*/  LDG.E.SYS R13, [R12] ;  /* 0x000000000c0d7381 */ /* 0x000ea200001ee900 */
[----:B-1----:R-:W-:-:S03]  /*1160*/  IADD3 R60, P3, R33, R8, RZ ;  /* 0x00000008213c7210 */ /* 0x002fc60007f7e0ff */
[----:B------:R-:W-:Y:S01]  /*1170*/  IMAD.X R15, R17, 0x1, R7, P2 ;  /* 0x00000001110f7824 */ /* 0x000fe200010e0607 */
[----:B------:R-:W-:Y:S01]  /*1180*/  IADD3 R16, P2, R33, R14, RZ ;  /* 0x0000000e21107210 */ /* 0x000fe20007f5e0ff */
[----:B------:R-:W2:Y:S01]  /*1190*/  LDG.E.SYS R6, [R6] ;  /* 0x0000000006067381 */ /* 0x000ea200001ee900 */
[----:B------:R-:W-:-:S03]  /*11a0*/  IADD3.X R61, R17, R9, RZ, P3, !PT ;  /* 0x00000009113d7210 */ /* 0x000fc60001ffe4ff */
[----:B------:R-:W-:Y:S01]  /*11b0*/  IMAD.X R17, R17, 0x1, R15, P2 ;  /* 0x0000000111117824 */ /* 0x000fe200010e060f */
[----:B------:R-:W2:Y:S04]  /*11c0*/  LDG.E.SYS R59, [R8] ;  /* 0x00000000083b7381 */ /* 0x000ea800001ee900 */
[----:B------:R1:W2:Y:S04]  /*11d0*/  LDG.E.SYS R14, [R14] ;  /* 0x000000000e0e7381 */ /* 0x0002a800001ee900 */
[----:B------:R-:W2:Y:S04]  /*11e0*/  LDG.E.SYS R16, [R16] ;  /* 0x0000000010107381 */ /* 0x000ea800001ee900 */
[----:B------:R-:W2:Y:S01]  /*11f0*/  LDG.E.SYS R61, [R60] ;  /* 0x000000003c3d7381 */ /* 0x000ea200001ee900 */
[----:B-----5:R-:W-:-:S04]  /*1200*/  FFMA.FTZ R34, R57, -R58, R34 ;  /* 0x8000003a39227223 */ /* 0x020fc80000010022 */
[----:B---3--:R-:W-:-:S04]  /*1210*/  FFMA.FTZ R34, R55, -R56, R34 ;  /* 0x8000003837227223 */ /* 0x008fc80000010022 */
[----:B----4-:R-:W-:-:S04]  /*1220*/  FFMA.FTZ R34, R53, -R54, R34 ;  /* 0x8000003635227223 */ /* 0x010fc80000010022 */
[----:B------:R-:W-:-:S04]  /*1230*/  FFMA.FTZ R34, R51, -R52, R34 ;  /* 0x8000003433227223 */ /* 0x000fc80000010022 */
[----:B------:R-:W-:-:S04]  /*1240*/  FFMA.FTZ R34, R49, -R50, R34 ;  /* 0x8000003231227223 */ /* 0x000fc80000010022 */
[----:B------:R-:W-:Y:S01]  /*1250*/  FFMA.FTZ R34, R47, -R48, R34 ;  /* 0x800000302f227223 */ /* 0x000fe20000010022 */
[----:B------:R-:W-:-:S03]  /*1260*/  IADD3 R30, R30, 0x10, RZ ;  /* 0x000000101e1e7810 */ /* 0x000fc60007ffe0ff */
[----:B------:R-:W-:-:S04]  /*1270*/  FFMA.FTZ R34, R45, -R46, R34 ;  /* 0x8000002e2d227223 */ /* 0x000fc80000010022 */
[----:B------:R-:W-:-:S04]  /*1280*/  FFMA.FTZ R34, R43, -R44, R34 ;  /* 0x8000002c2b227223 */ /* 0x000fc80000010022 */
[----:B------:R-:W-:-:S04]  /*1290*/  FFMA.FTZ R34, R41, -R42, R34 ;  /* 0x8000002a29227223 */ /* 0x000fc80000010022 */
[----:B------:R-:W-:Y:S01]  /*12a0*/  FFMA.FTZ R34, R39, -R40, R34 ;  /* 0x8000002827227223 */ /* 0x000fe20000010022 */
[----:B------:R-:W-:Y:S01]  /*12b0*/  ISETP.GE.AND P2, PT, R30, R35, PT ;  /* 0x000000231e00720c */ /* 0x000fe20003f46270 */
[C---:B0-----:R-:W-:Y:S01]  /*12c0*/  IMAD.IADD R11, R33.reuse, 0x1, R31 ;  /* 0x00000001210b7824 */ /* 0x041fe200078e021f */
[----:B-1----:R-:W-:Y:S01]  /*12d0*/  IADD3 R15, R33, R32, RZ ;  /* 0x00000020210f7210 */ /* 0x002fe20007ffe0ff */
[----:B--2---:R-:W-:-:S04]  /*12e0*/  FFMA.FTZ R13, R38, -R13, R34 ;  /* 0x8000000d260d7223 */ /* 0x004fc80000010022 */
[----:B------:R-:W-:-:S04]  /*12f0*/  FFMA.FTZ R13, R36, -R37, R13 ;  /* 0x80000025240d7223 */ /* 0x000fc8000001000d */
[----:B------:R-:W-:-:S04]  /*1300*/  FFMA.FTZ R6, R10, -R6, R13 ;  /* 0x800000060a067223 */ /* 0x000fc8000001000d */
[----:B------:R-:W-:-:S04]  /*1310*/  FFMA.FTZ R6, R59, -R14, R6 ;  /* 0x8000000e3b067223 */ /* 0x000fc80000010006 */
[----:B------:R-:W-:Y:S01]  /*1320*/  FFMA.FTZ R34, R61, -R16, R6 ;  /* 0x800000103d227223 */ /* 0x000fe20000010006 */
[----:B------:R-:W-:Y:S07]  /*1330*/  @!P2 BRA `(.L_x_20) ;  /* 0xfffff8400000a947 */ /* 0x000fee000383ffff */
.L_x_19:
[----:B------:R-:W-:Y:S05]  /*1340*/  BSYNC B3 ;  /* 0x0000000000037941 */ /* 0x000fea0003800000 */
.L_x_18:
[----:B------:R-:W-:Y:S01]  /*1350*/  IADD3 R6, -R30, R27, RZ ;  /* 0x0000001b1e067210 */ /* 0x000fe20007ffe1ff */
[----:B------:R-:W-:Y:S03]  /*1360*/  BSSY B3, `(.L_x_21) ;  /* 0x0000042000037945 */ /* 0x000fe60003800000 */
[----:B------:R-:W-:-:S12]  /*1370*/  ISETP.GT.AND P2, PT, R6, 0x4, PT ;  /* 0x000000040600780c */ /* 0x000fd80003f44270 */
[----:B------:R-:W-:Y:S05]  /*1380*/  @!P2 BRA `(.L_x_22) ;  /* 0x000003f00000a947 */ /* 0x000fea0003800000 */
[C---:B------:R-:W-:Y:S01]  /*1390*/  IMAD.IADD R14, R18.reuse, 0x1, R15 ;  /* 0x00000001120e7824 */ /* 0x040fe200078e020f */
[C---:B------:R-:W-:Y:S01]  /*13a0*/  IADD3 R31, R33.reuse, R15, RZ ;  /* 0x0000000f211f7210 */ /* 0x040fe20007ffe0ff */
[----:B------:R-:W-:Y:S01]  /*13b0*/  IMAD.IADD R40, R18, 0x1, R11 ;  /* 0x0000000112287824 */ /* 0x000fe200078e020b */
[C---:B------:R-:W-:Y:S01]  /*13c0*/  IADD3 R32, R33.reuse, R11, RZ ;  /* 0x0000000b21207210 */ /* 0x040fe20007ffe0ff */
[-C--:B------:R-:W-:Y:S01]  /*13d0*/  IMAD.WIDE R14, R14, R29.reuse, c[0x0][0x170] ;  /* 0x00005c000e0e7625 */ /* 0x080fe200078e021d */
[----:B------:R-:W-:Y:S01]  /*13e0*/  SHF.R.S32.HI R35, RZ, 0x1f, R33 ;  /* 0x0000001fff237819 */ /* 0x000fe20000011421 */
[C---:B------:R-:W-:Y:S01]  /*13f0*/  IMAD.IADD R36, R18.reuse, 0x1, R31 ;  /* 0x0000000112247824 */ /* 0x040fe200078e021f */
[----:B------:R-:W-:Y:S01]  /*1400*/  IADD3 R38, R18, R32, RZ ;  /* 0x0000002012267210 */ /* 0x000fe20007ffe0ff */
[-C--:B------:R-:W-:Y:S02]  /*1410*/  IMAD.WIDE R40, R40, R29.reuse, c[0x0][0x170] ;  /* 0x00005c0028287625 */ /* 0x080fe400078e021d */
[-C--:B------:R-:W-:Y:S01]  /*1420*/  IMAD.WIDE R36, R36, R29.reuse, c[0x0][0x170] ;  /* 0x00005c0024247625 */ /* 0x080fe200078e021d */
[----:B------:R-:W-:Y:S01]  /*1430*/  IADD3 R12, P0, R33, R14, RZ ;  /* 0x0000000e210c7210 */ /* 0x000fe20007f1e0ff */
[----:B------:R-:W-:-:S02]  /*1440*/  IMAD.WIDE R38, R38, R29, c[0x0][0x170] ;  /* 0x00005c0026267625 */ /* 0x000fc400078e021d */
[----:B------:R0:W2:Y:S01]  /*1450*/  LDG.E.SYS R43, [R14] ;  /* 0x000000000e2b7381 */ /* 0x0000a200001ee900 */
[----:B------:R-:W-:Y:S01]  /*1460*/  IADD3 R10, P2, R33, R40, RZ ;  /* 0x00000028210a7210 */ /* 0x000fe20007f5e0ff */
[--C-:B------:R-:W-:Y:S01]  /*1470*/  IMAD.X R13, R15, 0x1, R35.reuse, P0 ;  /* 0x000000010f0d7824 */ /* 0x100fe200000e0623 */
[----:B------:R-:W-:Y:S01]  /*1480*/  IADD3 R8, P0, R33, R36, RZ ;  /* 0x0000002421087210 */ /* 0x000fe20007f1e0ff */
[----:B------:R1:W2:Y:S01]  /*1490*/  LDG.E.SYS R44, [R40] ;  /* 0x00000000282c7381 */ /* 0x0002a200001ee900 */
[-C--:B------:R-:W-:Y:S02]  /*14a0*/  IADD3.X R11, R41, R35.reuse, RZ, P2, !PT ;  /* 0x00000023290b7210 */ /* 0x080fe400017fe4ff */
[----:B------:R-:W-:Y:S01]  /*14b0*/  IADD3 R6, P2, R33, R38, RZ ;  /* 0x0000002621067210 */ /* 0x000fe20007f5e0ff */
[----:B------:R-:W-:Y:S01]  /*14c0*/  IMAD.X R9, R37, 0x1, R35, P0 ;  /* 0x0000000125097824 */ /* 0x000fe200000e0623 */
[----:B------:R-:W-:Y:S01]  /*14d0*/  IADD3 R16, P0, R33, R12, RZ ;  /* 0x0000000c21107210 */ /* 0x000fe20007f1e0ff */
[----:B------:R3:W4:Y:S01]  /*14e0*/  LDG.E.SYS R42, [R36] ;  /* 0x00000000242a7381 */ /* 0x00072200001ee900 */
[----:B------:R-:W-:-:S02]  /*14f0*/  IADD3.X R7, R39, R35, RZ, P2, !PT ;  /* 0x0000002327077210 */ /* 0x000fc400017fe4ff */
[----:B0-----:R-:W-:Y:S01]  /*1500*/  IADD3 R14, P2, R33, R10, RZ ;  /* 0x0000000a210e7210 */ /* 0x001fe20007f5e0ff */
[----:B------:R0:W5:Y:S01]  /*1510*/  LDG.E.SYS R46, [R12] ;  /* 0x000000000c2e7381 */ /* 0x00016200001ee900 */
[----:B------:R-:W-:Y:S02]  /*1520*/  IADD3.X R17, R35, R13, RZ, P0, !PT ;  /* 0x0000000d23117210 */ /* 0x000fe400007fe4ff */
[----:B-1----:R-:W-:Y:S01]  /*1530*/  IADD3 R40, P0, R33, R16, RZ ;  /* 0x0000001021287210 */ /* 0x002fe20007f1e0ff */
[----:B------:R-:W-:Y:S01]  /*1540*/  IMAD.X R15, R35, 0x1, R11, P2 ;  /* 0x00000001230f7824 */ /* 0x000fe200010e060b */
[----:B---3--:R-:W-:Y:S01]  /*1550*/  IADD3 R36, P2, R33, R14, RZ ;  /* 0x0000000e21247210 */ /* 0x008fe20007f5e0ff */
[----:B------:R1:W5:Y:S02]  /*1560*/  LDG.E.SYS R49, [R10] ;  /* 0x000000000a317381 */ /* 0x00036400001ee900 */
[C---:B------:R-:W-:Y:S01]  /*1570*/  IMAD.X R41, R35.reuse, 0x1, R17, P0 ;  /* 0x0000000123297824 */ /* 0x040fe200000e0611 */
[----:B------:R-:W-:Y:S01]  /*1580*/  IADD3.X R37, R35, R15, RZ, P2, !PT ;  /* 0x0000000f23257210 */ /* 0x000fe200017fe4ff */
[----:B------:R-:W3:Y:S01]  /*1590*/  LDG.E.SYS R16, [R16] ;  /* 0x0000000010107381 */ /* 0x000ee200001ee900 */
[----:B0-----:R-:W-:-:S03]  /*15a0*/  IADD3 R12, P0, R33, R8, RZ ;  /* 0x00000008210c7210 */ /* 0x001fc60007f1e0ff */
[----:B------:R0:W3:Y:S01]  /*15b0*/  LDG.E.SYS R48, [R14] ;  /* 0x000000000e307381 */ /* 0x0000e200001ee900 */
[----:B-1----:R-:W-:Y:S01]  /*15c0*/  IADD3 R10, P2, R33, R6, RZ ;  /* 0x00000006210a7210 */ /* 0x002fe20007f5e0ff */
[C---:B------:R-:W-:Y:S02]  /*15d0*/  IMAD.X R13, R35.reuse, 0x1, R9, P0 ;  /* 0x00000001230d7824 */ /* 0x040fe400000e0609 */
[----:B------:R-:W4:Y:S01]  /*15e0*/  LDG.E.SYS R40, [R40] ;  /* 0x0000000028287381 */ /* 0x000f2200001ee900 */
[----:B------:R-:W-:-:S03]  /*15f0*/  IADD3.X R11, R35, R7, RZ, P2, !PT ;  /* 0x00000007230b7210 */ /* 0x000fc600017fe4ff */
[----:B------:R-:W4:Y:S01]  /*1600*/  LDG.E.SYS R37, [R36] ;  /* 0x0000000024257381 */ /* 0x000f2200001ee900 */
[----:B0-----:R-:W-:-:S03]  /*1610*/  IADD3 R14, P0, R33, R12, RZ ;  /* 0x0000000c210e7210 */ /* 0x001fc60007f1e0ff */
[----:B------:R0:W4:Y:S02]  /*1620*/  LDG.E.SYS R45, [R38] ;  /* 0x00000000262d7381 */ /* 0x00012400001ee900 */
[----:B------:R-:W-:Y:S02]  /*1630*/  IMAD.X R15, R35, 0x1, R13, P0 ;  /* 0x00000001230f7824 */ /* 0x000fe400000e060d */
[----:B------:R-:W4:Y:S04]  /*1640*/  LDG.E.SYS R47, [R8] ;  /* 0x00000000082f7381 */ /* 0x000f2800001ee900 */
[----:B------:R-:W4:Y:S01]  /*1650*/  LDG.E.SYS R6, [R6] ;  /* 0x0000000006067381 */ /* 0x000f2200001ee900 */
[----:B0-----:R-:W-:-:S03]  /*1660*/  IADD3 R38, P2, R33, R10, RZ ;  /* 0x0000000a21267210 */ /* 0x001fc60007f5e0ff */
[----:B------:R-:W4:Y:S01]  /*1670*/  LDG.E.SYS R12, [R12] ;  /* 0x000000000c0c7381 */ /* 0x000f2200001ee900 */
[----:B------:R-:W-:-:S03]  /*1680*/  IADD3.X R39, R35, R11, RZ, P2, !PT ;  /* 0x0000000b23277210 */ /* 0x000fc600017fe4ff */
[----:B------:R-:W4:Y:S04]  /*1690*/  LDG.E.SYS R11, [R10] ;  /* 0x000000000a0b7381 */ /* 0x000f2800001ee900 */
[----:B------:R0:W4:Y:S04]  /*16a0*/  LDG.E.SYS R14, [R14] ;  /* 0x000000000e0e7381 */ /* 0x00012800001ee900 */
[----:B------:R-:W4:Y:S01]  /*16b0*/  LDG.E.SYS R39, [R38] ;  /* 0x0000000026277381 */ /* 0x000f2200001ee900 */
[----:B------:R-:W-:Y:S02]  /*16c0*/  PLOP3.LUT P0, PT, PT, PT, PT, 0x8, 0x0 ;  /* 0x000000000000781c */ /* 0x000fe40003f0e170 */
[----:B------:R-:W-:Y:S01]  /*16d0*/  IADD3 R30, R30, 0x8, RZ ;  /* 0x000000081e1e7810 */ /* 0x000fe20007ffe0ff */
[----:B0-----:R-:W-:-:S02]  /*16e0*/  IMAD.IADD R15, R33, 0x1, R31 ;  /* 0x00000001210f7824 */ /* 0x001fc400078e021f */
[----:B--2---:R-:W-:-:S04]  /*16f0*/  FFMA.FTZ R43, R44, -R43, R34 ;  /* 0x8000002b2c2b7223 */ /* 0x004fc80000010022 */
[----:B-----5:R-:W-:-:S04]  /*1700*/  FFMA.FTZ R43, R49, -R46, R43 ;  /* 0x8000002e312b7223 */ /* 0x020fc8000001002b */
[----:B---3--:R-:W-:-:S04]  /*1710*/  FFMA.FTZ R16, R48, -R16, R43 ;  /* 0x8000001030107223 */ /* 0x008fc8000001002b */
[----:B----4-:R-:W-:-:S04]  /*1720*/  FFMA.FTZ R16, R37, -R40, R16 ;  /* 0x8000002825107223 */ /* 0x010fc80000010010 */
[----:B------:R-:W-:-:S04]  /*1730*/  FFMA.FTZ R16, R45, -R42, R16 ;  /* 0x8000002a2d107223 */ /* 0x000fc80000010010 */
[----:B------:R-:W-:-:S04]  /*1740*/  FFMA.FTZ R6, R6, -R47, R16 ;  /* 0x8000002f06067223 */ /* 0x000fc80000010010 */
[----:B------:R-:W-:Y:S01]  /*1750*/  FFMA.FTZ R6, R11, -R12, R6 ;  /* 0x8000000c0b067223 */ /* 0x000fe20000010006 */
[----:B------:R-:W-:-:S03]  /*1760*/  IADD3 R11, R33, R32, RZ ;  /* 0x00000020210b7210 */ /* 0x000fc60007ffe0ff */
[----:B------:R-:W-:-:S08]  /*1770*/  FFMA.FTZ R34, R39, -R14, R6 ;  /* 0x8000000e27227223 */ /* 0x000fd00000010006 */
.L_x_22:
[----:B------:R-:W-:Y:S05]  /*1780*/  BSYNC B3 ;  /* 0x0000000000037941 */ /* 0x000fea0003800000 */
.L_x_21:
[----:B------:R-:W-:-:S12]  /*1790*/  ISETP.LT.OR P0, PT, R30, R27, P0 ;  /* 0x0000001b1e00720c */ /* 0x000fd80000701670 */
[----:B------:R-:W-:Y:S05]  /*17a0*/  @!P0 BRA `(.L_x_17) ;  /* 0x000001f000008947 */ /* 0x000fea0003800000 */
[C---:B------:R-:W-:Y:S01]  /*17b0*/  IADD3 R6, R18.reuse, R15, RZ ;  /* 0x0000000f12067210 */ /* 0x040fe20007ffe0ff */
[----:B------:R-:W-:Y:S01]  /*17c0*/  IMAD.IADD R8, R18, 0x1, R11 ;  /* 0x0000000112087824 */ /* 0x000fe200078e020b */
[----:B------:R-:W-:-:S03]  /*17d0*/  SHF.R.S32.HI R31, RZ, 0x1f, R33 ;  /* 0x0000001fff1f7819 */ /* 0x000fc60000011421 */
[-C--:B------:R-:W-:Y:S02]  /*17e0*/  IMAD.WIDE R6, R6, R29.reuse, c[0x0][0x170] ;  /* 0x00005c0006067625 */ /* 0x080fe400078e021d */
[----:B------:R-:W-:-:S05]  /*17f0*/  IMAD.WIDE R8, R8, R29, c[0x0][0x170] ;  /* 0x00005c0008087625 */ /* 0x000fca00078e021d */
[C---:B------:R-:W-:Y:S02]  /*1800*/  IADD3 R12, P0, R33.reuse, R6, RZ ;  /* 0x00000006210c7210 */ /* 0x040fe40007f1e0ff */
[----:B------:R-:W-:Y:S01]  /*1810*/  IADD3 R10, P2, R33, R8, RZ ;  /* 0x00000008210a7210 */ /* 0x000fe20007f5e0ff */
[----:B------:R-:W2:Y:S01]  /*1820*/  LDG.E.SYS R6, [R6] ;  /* 0x0000000006067381 */ /* 0x000ea200001ee900 */
[----:B------:R-:W-:Y:S02]  /*1830*/  IADD3.X R13, R7, R31, RZ, P0, !PT ;  /* 0x0000001f070d7210 */ /* 0x000fe400007fe4ff */
[----:B------:R-:W-:Y:S01]  /*1840*/  IADD3 R16, P0, R33, R12, RZ ;  /* 0x0000000c21107210 */ /* 0x000fe20007f1e0ff */
[----:B------:R-:W-:Y:S01]  /*1850*/  IMAD.X R11, R9, 0x1, R31, P2 ;  /* 0x00000001090b7824 */ /* 0x000fe200010e061f */
[----:B------:R-:W-:Y:S01]  /*1860*/  IADD3 R14, P2, R33, R10, RZ ;  /* 0x0000000a210e7210 */ /* 0x000fe20007f5e0ff */
[----:B------:R-:W2:Y:S02]  /*1870*/  LDG.E.SYS R9, [R8] ;  /* 0x0000000008097381 */ /* 0x000ea400001ee900 */
[----:B------:R-:W-:Y:S01]  /*1880*/  IMAD.X R17, R31, 0x1, R13, P0 ;  /* 0x000000011f117824 */ /* 0x000fe200000e060d */
[----:B------:R-:W-:Y:S01]  /*1890*/  IADD3 R32, P0, R33, R16, RZ ;  /* 0x0000001021207210 */ /* 0x000fe20007f1e0ff */
[----:B------:R-:W3:Y:S01]  /*18a0*/  LDG.E.SYS R12, [R12] ;  /* 0x000000000c0c7381 */ /* 0x000ee200001ee900 */
[----:B------:R-:W-:-:S02]  /*18b0*/  IADD3.X R15, R31, R11, RZ, P2, !PT ;  /* 0x0000000b1f0f7210 */ /* 0x000fc400017fe4ff */
[----:B------:R-:W-:Y:S01]  /*18c0*/  IADD3 R30, P2, R33, R14, RZ ;  /* 0x0000000e211e7210 */ /* 0x000fe20007f5e0ff */
[C---:B------:R-:W-:Y:S01]  /*18d0*/  IMAD.X R33, R31.reuse, 0x1, R17, P0 ;  /* 0x000000011f217824 */ /* 0x040fe200000e0611 */
[----:B------:R-:W3:Y:S02]  /*18e0*/  LDG.E.SYS R35, [R10] ;  /* 0x000000000a237381 */ /* 0x000ee400001ee900 */
[----:B------:R-:W-:Y:S02]  /*18f0*/  IADD3.X R31, R31, R15, RZ, P2, !PT ;  /* 0x0000000f1f1f7210 */ /* 0x000fe400017fe4ff */
[----:B------:R-:W4:Y:S04]  /*1900*/  LDG.E.SYS R16, [R16] ;  /* 0x0000000010107381 */ /* 0x000f2800001ee900 */
[----:B------:R-:W4:Y:S04]  /*1910*/  LDG.E.SYS R15, [R14] ;  /* 0x000000000e0f7381 */ /* 0x000f2800001ee900 */
[----:B------:R-:W5:Y:S04]  /*1920*/  LDG.E.SYS R32, [R32] ;  /* 0x0000000020207381 */ /* 0x000f6800001ee900 */
[----:B------:R-:W5:Y:S01]  /*1930*/  LDG.E.SYS R31, [R30] ;  /* 0x000000001e1f7381 */ /* 0x000f6200001ee900 */
[----:B--2---:R-:W-:-:S04]  /*1940*/  FFMA.FTZ R6, R9, -R6, R34 ;  /* 0x8000000609067223 */ /* 0x004fc80000010022 */
[----:B---3--:R-:W-:-:S04]  /*1950*/  FFMA.FTZ R6, R35, -R12, R6 ;  /* 0x8000000c23067223 */ /* 0x008fc80000010006 */
[----:B----4-:R-:W-:-:S04]  /*1960*/  FFMA.FTZ R6, R15, -R16, R6 ;  /* 0x800000100f067223 */ /* 0x010fc80000010006 */
[----:B-----5:R-:W-:Y:S01]  /*1970*/  FFMA.FTZ R34, R31, -R32, R6 ;  /* 0x800000201f227223 */ /* 0x020fe20000010006 */
[----:B------:R-:W-:Y:S07]  /*1980*/  BRA `(.L_x_17) ;  /* 0x0000001000007947 */ /* 0x000fee0003800000 */
.L_x_12:
[----:B0----5:R-:W-:-:S08]  /*1990*/  IMAD.MOV.U32 R34, RZ, RZ, R14 ;  /* 0x000000ffff227224 */ /* 0x021fd000078e000e */
.L_x_17:
[----:B------:R-:W-:Y:S05]  /*19a0*/  BSYNC B0 ;  /* 0x0000000000007941 */ /* 0x000fea0003800000 */
.L_x_11:
[----:B------:R-:W-:-:S12]  /*19b0*/  ISETP.NE.AND P0, PT, R26, R27, PT ;  /* 0x0000001b1a00720c */ /* 0x000fd80003f05270 */
[----:B------:R-:W-:-:S05]  /*19c0*/  @P0 IMAD R6, R27, R27, R27 ;  /* 0x0000001b1b060224 */ /* 0x000fca00078e021b */
[----:B------:R-:W-:-:S04]  /*19d0*/  @P0 LEA.HI R6, R6, R6, RZ, 0x1 ;  /* 0x0000000606060211 */ /* 0x000fc800078f08ff */
[----:B------:R-:W-:-:S05]  /*19e0*/  @P0 LEA.HI.SX32 R6, R6, R27, 0x1f ;  /* 0x0000001b06060211 */ /* 0x000fca00078ffaff */
[----:B------:R-:W-:-:S04]  /*19f0*/  @P0 IMAD R6, R25, R6, R18 ;  /* 0x0000000619060224 */ /* 0x000fc800078e0212 */
[----:B------:R-:W-:-:S10]  /*1a00*/  @P0 IMAD.WIDE R6, R6, R29, c[0x0][0x170] ;  /* 0x00005c0006060625 */ /* 0x000fd400078e021d */
[----:B------:R-:W2:Y:S01]  /*1a10*/  @P0 LDG.E.SYS R6, [R6] ;  /* 0x0000000006060381 */ /* 0x000ea200001ee900 */
[----:B------:R-:W-:-:S06]  /*1a20*/  @!P0 FMNMX.FTZ R8, RZ, R34, !PT ;  /* 0x00000022ff088209 */ /* 0x000fcc0007810000 */
[----:B------:R-:W-:Y:S01]  /*1a30*/  @!P0 MUFU.SQRT R9, R8 ;  /* 0x0000000800098308 */ /* 0x000fe20000002000 */
[----:B--2---:R-:W0:Y:S02]  /*1a40*/  @P0 MUFU.RCP R9, R6 ;  /* 0x0000000600090308 */ /* 0x004e240000001000 */
[----:B0-----:R-:W-:Y:S01]  /*1a50*/  @P0 FMUL.FTZ R9, R9, R34 ;  /* 0x0000002209090220 */ /* 0x001fe20000410000 */
[C---:B------:R-:W-:Y:S02]  /*1a60*/  ISETP.GE.AND P0, PT, R27.reuse, R26, PT ;  /* 0x0000001a1b00720c */ /* 0x040fe40003f06270 */
[----:B------:R-:W-:-:S05]  /*1a70*/  IADD3 R27, R27, 0x1, RZ ;  /* 0x000000011b1b7810 */ /* 0x000fca0007ffe0ff */
[----:B------:R0:W-:Y:S05]  /*1a80*/  STG.E.SYS [R4], R9 ;  /* 0x0000000904007386 */ /* 0x0001ea000010e900 */
[----:B------:R-:W-:Y:S05]  /*1a90*/  @!P0 BRA `(.L_x_23) ;  /* 0xffffec9000008947 */ /* 0x000fea000383ffff */
.L_x_10:
[----:B------:R-:W-:Y:S05]  /*1aa0*/  BSYNC B1 ;  /* 0x0000000000017941 */ /* 0x000fea0003800000 */
.L_x_9:
[----:B------:R-:W-:Y:S02]  /*1ab0*/  IADD3 R26, R26, 0x1, RZ ;  /* 0x000000011a1a7810 */ /* 0x000fe40007ffe0ff */
[----:B0-----:R-:W-:-:S04]  /*1ac0*/  IADD3 R5, R21, 0x1, RZ ;  /* 0x0000000115057810 */ /* 0x001fc80007ffe0ff */
[----:B------:R-:W-:-:S12]  /*1ad0*/  ISETP.GE.AND P0, PT, R26, R5, PT ;  /* 0x000000051a00720c */ /* 0x000fd80003f06270 */
[----:B------:R-:W-:Y:S05]  /*1ae0*/  @!P0 BRA `(.L_x_24) ;  /* 0xffffebd000008947 */ /* 0x000fea000383ffff */
.L_x_8:
[----:B------:R-:W-:Y:S05]  /*1af0*/  BSYNC B2 ;  /* 0x0000000000027941 */ /* 0x000fea0003800000 */
.L_x_7:
[----:B------:R-:W0:Y:S01]  /*1b00*/  MUFU.RCP R5, R20 ;  /* 0x0000001400057308 */ /* 0x000e220000001000 */
[----:B------:R-:W-:Y:S01]  /*1b10*/  BSSY B0, `(.L_x_25) ;  /* 0x00000a6000007945 */ /* 0x000fe20003800000 */
[-C--:B0----5:R-:W-:Y:S02]  /*1b20*/  FMUL.FTZ R22, R22, R5.reuse ;  /* 0x0000000516167220 */ /* 0x0a1fe40000410000 */
[-C--:B------:R-:W-:Y:S02]  /*1b30*/  FMUL.FTZ R23, R23, R5.reuse ;  /* 0x0000000517177220 */ /* 0x080fe40000410000 */
[----:B------:R-:W-:Y:S01]  /*1b40*/  FMUL.FTZ R24, R24, R5 ;  /* 0x0000000518187220 */ /* 0x000fe20000410000 */
[----:B------:R-:W-:Y:S07]  /*1b50*/  @!P1 BRA `(.L_x_26) ;  /* 0x00000a1000009947 */ /* 0x000fee0003800000 */
[----:B-1----:R-:W-:-:S08]  /*1b60*/  MOV R6, RZ ;  /* 0x000000ff00067202 */ /* 0x002fd00000000f00 */
.L_x_38:
[----:B0-----:R-:W-:Y:S02]  /*1b70*/  IMAD.MOV.U32 R7, RZ, RZ, 0xc ;  /* 0x0000000cff077424 */ /* 0x001fe400078e00ff */
[----:B------:R-:W-:-:S04]  /*1b80*/  IMAD R4, R25, R6, R18 ;  /* 0x0000000619047224 */ /* 0x000fc800078e0212 */
[----:B------:R-:W-:-:S10]  /*1b90*/  IMAD.WIDE R4, R4, R7, c[0x0][0x178] ;  /* 0x00005e0004047625 */ /* 0x000fd400078e0207 */
[----:B------:R0:W5:Y:S04]  /*1ba0*/  LDG.E.SYS R10, [R4] ;  /* 0x00000000040a7381 */ /* 0x00016800001ee900 */
[----:B------:R0:W5:Y:S04]  /*1bb0*/  LDG.E.SYS R11, [R4+0x4] ;  /* 0x00000400040b7381 */ /* 0x00016800001ee900 */
[----:B------:R0:W5:Y:S01]  /*1bc0*/  LDG.E.SYS R12, [R4+0x8] ;  /* 0x00000800040c7381 */ /* 0x00016200001ee900 */
[C---:B------:R-:W-:Y:S01]  /*1bd0*/  ISETP.GE.AND P0, PT, R6.reuse, 0x1, PT ;  /* 0x000000010600780c */ /* 0x040fe20003f06270 */
[C---:B------:R-:W-:Y:S01]  /*1be0*/  IMAD R8, R6.reuse, R6, R6 ;  /* 0x0000000606087224 */ /* 0x040fe200078e0206 */
[----:B------:R-:W-:Y:S01]  /*1bf0*/  IADD3 R9, R6, 0x1, RZ ;  /* 0x0000000106097810 */ /* 0x000fe20007ffe0ff */
[----:B------:R-:W-:Y:S03]  /*1c00*/  BSSY B1, `(.L_x_27) ;  /* 0x0000087000017945 */ /* 0x000fe60003800000 */
[----:B------:R-:W-:-:S02]  /*1c10*/  LEA.HI R13, R8, R8, RZ, 0x1 ;  /* 0x00000008080d7211 */ /* 0x000fc400078f08ff */
[----:B------:R-:W-:Y:S01]  /*1c20*/  MOV R8, R6 ;  /* 0x0000000600087202 */ /* 0x000fe20000000f00 */
[----:B------:R-:W-:Y:S01]  /*1c30*/  IMAD.MOV.U32 R6, RZ, RZ, R9 ;  /* 0x000000ffff067224 */ /* 0x000fe200078e0009 */
[----:B------:R-:W-:Y:S02]  /*1c40*/  SHF.R.S32.HI R9, RZ, 0x1, R13 ;  /* 0x00000001ff097819 */ /* 0x000fe4000001140d */
[----:B------:R-:W-:Y:S06]  /*1c50*/  @!P0 BRA `(.L_x_28) ;  /* 0x000007e000008947 */ /* 0x000fec0003800000 */
[----:B0-----:R-:W-:Y:S01]  /*1c60*/  LOP3.LUT R13, R8, 0x3, RZ, 0xc0, !PT ;  /* 0x00000003080d7812 */ /* 0x001fe200078ec0ff */
[----:B------:R-:W-:Y:S01]  /*1c70*/  BSSY B2, `(.L_x_29) ;  /* 0x000003b000027945 */ /* 0x000fe20003800000 */
[----:B------:R-:W-:Y:S01]  /*1c80*/  MOV R30, RZ ;  /* 0x000000ff001e7202 */ /* 0x000fe20000000f00 */
[----:B------:R-:W-:Y:S01]  /*1c90*/  IMAD.MOV.U32 R20, RZ, RZ, RZ ;  /* 0x000000ffff147224 */ /* 0x000fe200078e00ff */
[----:B------:R-:W-:-:S12]  /*1ca0*/  ISETP.NE.AND P0, PT, R13, RZ, PT ;  /* 0x000000ff0d00720c */ /* 0x000fd80003f05270 */
[----:B------:R-:W-:Y:S05]  /*1cb0*/  @!P0 BRA `(.L_x_30) ;  /* 0x0000034000008947 */ /* 0x000fea0003800000 */
[----:B------:R-:W-:Y:S01]  /*1cc0*/  ISETP.NE.AND P0, PT, R13, 0x1, PT ;  /* 0x000000010d00780c */ /* 0x000fe20003f05270 */
[----:B------:R-:W-:Y:S01]  /*1cd0*/  BSSY B3, `(.L_x_31) ;  /* 0x0000020000037945 */ /* 0x000fe20003800000 */
[----:B------:R-:W-:-:S10]  /*1ce0*/  MOV R20, RZ ;  /* 0x000000ff00147202 */ /* 0x000fd40000000f00 */
[----:B------:R-:W-:Y:S05]  /*1cf0*/  @!P0 BRA `(.L_x_32) ;  /* 0x000001d000008947 */ /* 0x000fea0003800000 */
[----:B------:R-:W-:Y:S01]  /*1d00*/  ISETP.NE.AND P0, PT, R13, 0x2, PT ;  /* 0x000000020d00780c */ /* 0x000fe20003f05270 */
[----:B------:R-:W-:-:S11]  /*1d10*/  IMAD.MOV.U32 R20, RZ, RZ, RZ ;  /* 0x000000ffff147224 */ /* 0x000fd600078e00ff */
[----:B------:R-:W-:Y:S01]  /*1d20*/  @P0 MOV R20, 0x1 ;  /* 0x0000000100140802 */ /* 0x000fe20000000f00 */
[----:B------:R-:W-:Y:S01]  /*1d30*/  @P0 IMAD R14, R25, R9, R18 ;  /* 0x00000009190e0224 */ /* 0x000fe200078e0212 */
[----:B------:R-:W-:Y:S01]  /*1d40*/  @P0 MOV R15, 0x4 ;  /* 0x00000004000f0802 */ /* 0x000fe20000000f00 */
[----:B------:R-:W2:Y:S02]  /*1d50*/  @P0 LDG.E.SYS R28, [R2+0x4] ;  /* 0x00000400021c0381 */ /* 0x000ea400001ee900 */
[--C-:B------:R-:W-:Y:S02]  /*1d60*/  IMAD.MOV R16, RZ, RZ, -R20.reuse ;  /* 0x000000ffff107224 */ /* 0x100fe400078e0a14 */
[----:B------:R-:W-:Y:S01]  /*1d70*/  IMAD.IADD R13, R9, 0x1, R20 ;  /* 0x00000001090d7824 */ /* 0x000fe200078e0214 */
[----:B------:R-:W3:Y:S01]  /*1d80*/  @P0 LDG.E.SYS R29, [R2+0x8] ;  /* 0x00000800021d0381 */ /* 0x000ee200001ee900 */
[----:B------:R-:W-:Y:S01]  /*1d90*/  @P0 IMAD.WIDE R14, R14, R15, c[0x0][0x170] ;  /* 0x00005c000e0e0625 */ /* 0x000fe200078e020f */
[C---:B------:R-:W-:Y:S01]  /*1da0*/  LOP3.LUT R17, R25.reuse, R16, RZ, 0xc0, !PT ;  /* 0x0000001019117212 */ /* 0x040fe200078ec0ff */
[----:B------:R-:W-:Y:S01]  /*1db0*/  IMAD R13, R25, R13, R18 ;  /* 0x0000000d190d7224 */ /* 0x000fe200078e0212 */
[----:B------:R-:W-:-:S03]  /*1dc0*/  MOV R16, 0x4 ;  /* 0x0000000400107802 */ /* 0x000fc60000000f00 */
[----:B------:R-:W-:Y:S02]  /*1dd0*/  IMAD.IADD R26, R18, 0x1, R17 ;  /* 0x00000001121a7824 */ /* 0x000fe400078e0211 */
[----:B------:R-:W-:Y:S02]  /*1de0*/  IMAD.WIDE R16, R13, R16, c[0x0][0x170] ;  /* 0x00005c000d107625 */ /* 0x000fe400078e0210 */
[----:B------:R-:W-:Y:S01]  /*1df0*/  IMAD.WIDE R26, R26, R7, c[0x0][0x178] ;  /* 0x00005e001a1a7625 */ /* 0x000fe200078e0207 */
[----:B------:R-:W2:Y:S04]  /*1e00*/  @P0 LDG.E.SYS R14, [R14] ;  /* 0x000000000e0e0381 */ /* 0x000ea800001ee900 */
[----:B------:R-:W4:Y:S04]  /*1e10*/  @P0 LDG.E.SYS R13, [R2] ;  /* 0x00000000020d0381 */ /* 0x000f2800001ee900 */
[----:B------:R-:W4:Y:S04]  /*1e20*/  LDG.E.SYS R16, [R16] ;  /* 0x0000000010107381 */ /* 0x000f2800001ee900 */
[----:B------:R-:W4:Y:S04]  /*1e30*/  LDG.E.SYS R31, [R26] ;  /* 0x000000001a1f7381 */ /* 0x000f2800001ee900 */
[----:B------:R-:W4:Y:S04]  /*1e40*/  LDG.E.SYS R30, [R26+0x4] ;  /* 0x000004001a1e7381 */ /* 0x000f2800001ee900 */
[----:B------:R-:W4:Y:S01]  /*1e50*/  LDG.E.SYS R33, [R26+0x8] ;  /* 0x000008001a217381 */ /* 0x000f2200001ee900 */
[----:B------:R-:W-:Y:S01]  /*1e60*/  IADD3 R20, R20, 0x1, RZ ;  /* 0x0000000114147810 */ /* 0x000fe20007ffe0ff */
[----:B--2--5:R-:W-:-:S02]  /*1e70*/  @P0 FFMA.FTZ R11, -R14, R28, R11 ;  /* 0x0000001c0e0b0223 */ /* 0x024fc4000001010b */
[----:B---3--:R-:W-:Y:S02]  /*1e80*/  @P0 FFMA.FTZ R12, -R14, R29, R12 ;  /* 0x0000001d0e0c0223 */ /* 0x008fe4000001010c */
[----:B----4-:R-:W-:-:S04]  /*1e90*/  @P0 FFMA.FTZ R10, R13, -R14, R10 ;  /* 0x8000000e0d0a0223 */ /* 0x010fc8000001000a */
[----:B------:R-:W-:Y:S02]  /*1ea0*/  FFMA.FTZ R10, R31, -R16, R10 ;  /* 0x800000101f0a7223 */ /* 0x000fe4000001000a */
[C---:B------:R-:W-:Y:S02]  /*1eb0*/  FFMA.FTZ R11, -R16.reuse, R30, R11 ;  /* 0x0000001e100b7223 */ /* 0x040fe4000001010b */
[----:B------:R-:W-:-:S08]  /*1ec0*/  FFMA.FTZ R12, -R16, R33, R12 ;  /* 0x00000021100c7223 */ /* 0x000fd0000001010c */
.L_x_32:
[----:B------:R-:W-:Y:S05]  /*1ed0*/  BSYNC B3 ;  /* 0x0000000000037941 */ /* 0x000fea0003800000 */
.L_x_31:
[-C--:B------:R-:W-:Y:S01]  /*1ee0*/  IADD3 R13, R9, R20.reuse, RZ ;  /* 0x00000014090d7210 */ /* 0x080fe20007ffe0ff */
[----:B------:R-:W-:Y:S01]  /*1ef0*/  IMAD R16, R25, R20, R18 ;  /* 0x0000001419107224 */ /* 0x000fe200078e0212 */
[----:B------:R-:W-:-:S03]  /*1f00*/  MOV R14, 0x4 ;  /* 0x00000004000e7802 */ /* 0x000fc60000000f00 */
[----:B------:R-:W-:Y:S02]  /*1f10*/  IMAD R13, R25, R13, R18 ;  /* 0x0000000d190d7224 */ /* 0x000fe400078e0212 */
[----:B------:R-:W-:Y:S02]  /*1f20*/  IMAD.WIDE R16, R16, R7, c[0x0][0x178] ;  /* 0x00005e0010107625 */ /* 0x000fe400078e0207 */
[----:B------:R-:W-:-:S08]  /*1f30*/  IMAD.WIDE R14, R13, R14, c[0x0][0x170] ;  /* 0x00005c000d0e7625 */ /* 0x000fd000078e020e */
[----:B------:R-:W2:Y:S04]  /*1f40*/  LDG.E.SYS R26, [R16+0x4] ;  /* 0x00000400101a7381 */ /* 0x000ea800001ee900 */
[----:B------:R-:W2:Y:S04]  /*1f50*/  LDG.E.SYS R14, [R14] ;  /* 0x000000000e0e7381 */ /* 0x000ea800001ee900 */
[----:B------:R-:W3:Y:S04]  /*1f60*/  LDG.E.SYS R27, [R16+0x8] ;  /* 0x00000800101b7381 */ /* 0x000ee800001ee900 */
[----:B------:R-:W4:Y:S01]  /*1f70*/  LDG.E.SYS R13, [R16] ;  /* 0x00000000100d7381 */ /* 0x000f2200001ee900 */
[----:B------:R-:W-:Y:S01]  /*1f80*/  IADD3 R20, R20, 0x1, RZ ;  /* 0x0000000114147810 */ /* 0x000fe20007ffe0ff */
[----:B--2--5:R-:W-:-:S02]  /*1f90*/  FFMA.FTZ R11, -R14, R26, R11 ;  /* 0x0000001a0e0b7223 */ /* 0x024fc4000001010b */
[----:B---3--:R-:W-:Y:S02]  /*1fa0*/  FFMA.FTZ R12, -R14, R27, R12 ;  /* 0x0000001b0e0c7223 */ /* 0x008fe4000001010c */
[----:B----4-:R-:W-:Y:S01]  /*1fb0*/  FFMA.FTZ R10, R13, -R14, R10 ;  /* 0x8000000e0d0a7223 */ /* 0x010fe2000001000a */
[----:B------:R-:W-:Y:S02]  /*1fc0*/  MOV R32, R11 ;  /* 0x0000000b00207202 */ /* 0x000fe40000000f00 */
[----:B------:R-:W-:Y:S01]  /*1fd0*/  MOV R30, R12 ;  /* 0x0000000c001e7202 */ /* 0x000fe20000000f00 */
[----:B------:R-:W-:Y:S01]  /*1fe0*/  IMAD.MOV.U32 R36, RZ, RZ, R10 ;  /* 0x000000ffff247224 */ /* 0x000fe200078e000a */
[----:B------:R-:W-:Y:S07]  /*1ff0*/  BRA `(.L_x_33) ;  /* 0x0000002000007947 */ /* 0x000fee0003800000 */
.L_x_30:
[----:B------:R-:W-:Y:S01]  /*2000*/  IMAD.MOV.U32 R32, RZ, RZ, RZ ;  /* 0x000000ffff207224 */ /* 0x000fe200078e00ff */
[----:B------:R-:W-:-:S08]  /*2010*/  MOV R36, RZ ;  /* 0x000000ff00247202 */ /* 0x000fd00000000f00 */
.L_x_33:
[----:B------:R-:W-:Y:S05]  /*2020*/  BSYNC B2 ;  /* 0x0000000000027941 */ /* 0x000fea0003800000 */
.L_x_29:
[----:B------:R-:W-:Y:S01]  /*2030*/  ISETP.GE.U32.AND P0, PT, R8, 0x4, PT ;  /* 0x000000040800780c */ /* 0x000fe20003f06070 */
[----:B------:R-:W-:Y:S11]  /*2040*/  BSSY B2, `(.L_x_34) ;  /* 0x000003e000027945 */ /* 0x000ff60003800000 */
[----:B------:R-:W-:Y:S05]  /*2050*/  @!P0 BRA `(.L_x_35) ;  /* 0x000003c000008947 */ /* 0x000fea0003800000 */
[----:B-----5:R-:W-:Y:S01]  /*2060*/  MOV R30, R12 ;  /* 0x0000000c001e7202 */ /* 0x020fe20000000f00 */
[----:B------:R-:W-:Y:S01]  /*2070*/  IMAD R33, R25, 0xc, RZ ;  /* 0x0000000c19217824 */ /* 0x000fe200078e02ff */
[-C--:B------:R-:W-:Y:S01]  /*2080*/  IADD3 R12, R9, R20.reuse, RZ ;  /* 0x00000014090c7210 */ /* 0x080fe20007ffe0ff */
[----:B------:R-:W-:Y:S01]  /*2090*/  IMAD.MOV.U32 R32, RZ, RZ, R11 ;  /* 0x000000ffff207224 */ /* 0x000fe200078e000b */
[C---:B------:R-:W-:Y:S01]  /*20a0*/  SHF.L.U32 R31, R25.reuse, 0x2, RZ ;  /* 0x00000002191f7819 */ /* 0x040fe200000006ff */
[----:B------:R-:W-:Y:S01]  /*20b0*/  IMAD.MOV.U32 R36, RZ, RZ, R10 ;  /* 0x000000ffff247224 */ /* 0x000fe200078e000a */
[----:B------:R-:W-:Y:S01]  /*20c0*/  SHF.R.S32.HI R37, RZ, 0x1f, R33 ;  /* 0x0000001fff257819 */ /* 0x000fe20000011421 */
[C---:B------:R-:W-:Y:S01]  /*20d0*/  IMAD R34, R25.reuse, R20, RZ ;  /* 0x0000001419227224 */ /* 0x040fe200078e02ff */
[----:B------:R-:W-:Y:S01]  /*20e0*/  SHF.R.S32.HI R39, RZ, 0x1f, R31 ;  /* 0x0000001fff277819 */ /* 0x000fe2000001141f */
[----:B------:R-:W-:-:S08]  /*20f0*/  IMAD R35, R25, R12, RZ ;  /* 0x0000000c19237224 */ /* 0x000fd000078e02ff */
.L_x_36:
[C---:B------:R-:W-:Y:S01]  /*2100*/  IADD3 R28, R18.reuse, R35, RZ ;  /* 0x00000023121c7210 */ /* 0x040fe20007ffe0ff */
[----:B------:R-:W-:Y:S01]  /*2110*/  IMAD.IADD R26, R18, 0x1, R34 ;  /* 0x00000001121a7824 */ /* 0x000fe200078e0222 */
[----:B------:R-:W-:-:S03]  /*2120*/  MOV R29, 0x4 ;  /* 0x00000004001d7802 */ /* 0x000fc60000000f00 */
[----:B------:R-:W-:Y:S02]  /*2130*/  IMAD.WIDE R26, R26, R7, c[0x0][0x178] ;  /* 0x00005e001a1a7625 */ /* 0x000fe400078e0207 */
[----:B------:R-:W-:-:S05]  /*2140*/  IMAD.WIDE R28, R28, R29, c[0x0][0x170] ;  /* 0x00005c001c1c7625 */ /* 0x000fca00078e021d */
[----:B------:R-:W-:Y:S02]  /*2150*/  IADD3 R14, P2, R26, R33, RZ ;  /* 0x000000211a0e7210 */ /* 0x000fe40007f5e0ff */
[----:B------:R-:W-:Y:S01]  /*2160*/  IADD3 R12, P0, R31, R28, RZ ;  /* 0x0000001c1f0c7210 */ /* 0x000fe20007f1e0ff */
[----:B------:R0:W2:Y:S01]  /*2170*/  LDG.E.SYS R41, [R26] ;  /* 0x000000001a297381 */ /* 0x0000a200001ee900 */
[----:B------:R-:W-:Y:S02]  /*2180*/  IADD3.X R15, R27, R37, RZ, P2, !PT ;  /* 0x000000251b0f7210 */ /* 0x000fe400017fe4ff */
[----:B------:R-:W-:Y:S01]  /*2190*/  IADD3.X R13, R29, R39, RZ, P0, !PT ;  /* 0x000000271d0d7210 */ /* 0x000fe200007fe4ff */
[----:B------:R0:W3:Y:S01]  /*21a0*/  LDG.E.SYS R38, [R26+0x4] ;  /* 0x000004001a267381 */ /* 0x0000e200001ee900 */
[----:B------:R-:W-:Y:S02]  /*21b0*/  IADD3 R10, P0, R31, R12, RZ ;  /* 0x0000000c1f0a7210 */ /* 0x000fe40007f1e0ff */
[----:B------:R-:W-:Y:S01]  /*21c0*/  IADD3 R16, P2, R33, R14, RZ ;  /* 0x0000000e21107210 */ /* 0x000fe20007f5e0ff */
[----:B------:R0:W4:Y:S02]  /*21d0*/  LDG.E.SYS R40, [R26+0x8] ;  /* 0x000008001a287381 */ /* 0x00012400001ee900 */
[----:B------:R-:W-:Y:S01]  /*21e0*/  IMAD.X R11, R39, 0x1, R13, P0 ;  /* 0x00000001270b7824 */ /* 0x000fe200000e060d */
[----:B------:R-:W-:Y:S01]  /*21f0*/  IADD3.X R17, R37, R15, RZ, P2, !PT ;  /* 0x0000000f25117210 */ /* 0x000fe200017fe4ff */
[----:B------:R1:W2:Y:S04]  /*2200*/  LDG.E.SYS R43, [R28] ;  /* 0x000000001c2b7381 */ /* 0x0002a800001ee900 */
[----:B------:R5:W4:Y:S01]  /*2210*/  LDG.E.SYS R45, [R12] ;  /* 0x000000000c2d7381 */ /* 0x000b2200001ee900 */
[----:B0-----:R-:W-:-:S03]  /*2220*/  IADD3 R26, P2, R33, R16, RZ ;  /* 0x00000010211a7210 */ /* 0x001fc60007f5e0ff */
[----:B------:R0:W4:Y:S01]  /*2230*/  LDG.E.SYS R42, [R14] ;  /* 0x000000000e2a7381 */ /* 0x00012200001ee900 */
[----:B-1----:R-:W-:Y:S01]  /*2240*/  IADD3 R28, P0, R31, R10, RZ ;  /* 0x0000000a1f1c7210 */ /* 0x002fe20007f1e0ff */
[----:B------:R-:W-:Y:S02]  /*2250*/  IMAD.X R27, R37, 0x1, R17, P2 ;  /* 0x00000001251b7824 */ /* 0x000fe400010e0611 */
[----:B------:R0:W4:Y:S01]  /*2260*/  LDG.E.SYS R44, [R14+0x4] ;  /* 0x000004000e2c7381 */ /* 0x00012200001ee900 */
[----:B------:R-:W-:-:S03]  /*2270*/  IADD3.X R29, R39, R11, RZ, P0, !PT ;  /* 0x0000000b271d7210 */ /* 0x000fc600007fe4ff */
[----:B------:R0:W4:Y:S04]  /*2280*/  LDG.E.SYS R46, [R14+0x8] ;  /* 0x000008000e2e7381 */ /* 0x00012800001ee900 */
[----:B------:R-:W4:Y:S04]  /*2290*/  LDG.E.SYS R47, [R10] ;  /* 0x000000000a2f7381 */ /* 0x000f2800001ee900 */
[----:B-----5:R-:W5:Y:S04]  /*22a0*/  LDG.E.SYS R12, [R16] ;  /* 0x00000000100c7381 */ /* 0x020f6800001ee900 */
[----:B------:R-:W5:Y:S04]  /*22b0*/  LDG.E.SYS R13, [R16+0x4] ;  /* 0x00000400100d7381 */ /* 0x000f6800001ee900 */
[----:B------:R-:W5:Y:S04]  /*22c0*/  LDG.E.SYS R48, [R16+0x8] ;  /* 0x0000080010307381 */ /* 0x000f6800001ee900 */
[----:B------:R-:W5:Y:S04]  /*22d0*/  LDG.E.SYS R28, [R28] ;  /* 0x000000001c1c7381 */ /* 0x000f6800001ee900 */
[----:B0-----:R-:W5:Y:S04]  /*22e0*/  LDG.E.SYS R15, [R26] ;  /* 0x000000001a0f7381 */ /* 0x001f6800001ee900 */
[----:B------:R-:W5:Y:S04]  /*22f0*/  LDG.E.SYS R14, [R26+0x4] ;  /* 0x000004001a0e7381 */ /* 0x000f6800001ee900 */
[----:B------:R-:W5:Y:S01]  /*2300*/  LDG.E.SYS R49, [R26+0x8] ;  /* 0x000008001a317381 */ /* 0x000f6200001ee900 */
[----:B------:R-:W-:-:S04]  /*2310*/  IADD3 R20, R20, 0x4, RZ ;  /* 0x0000000414147810 */ /* 0x000fc80007ffe0ff */
[----:B------:R-:W-:Y:S02]  /*2320*/  ISETP.GE.AND P0, PT, R20, R8, PT ;  /* 0x000000081400720c */ /* 0x000fe40003f06270 */
[C---:B------:R-:W-:Y:S02]  /*2330*/  IADD3 R35, R31.reuse, R35, RZ ;  /* 0x000000231f237210 */ /* 0x040fe40007ffe0ff */
[----:B------:R-:W-:Y:S01]  /*2340*/  IADD3 R34, R31, R34, RZ ;  /* 0x000000221f227210 */ /* 0x000fe20007ffe0ff */
[----:B--2---:R-:W-:Y:S02]  /*2350*/  FFMA.FTZ R41, R41, -R43, R36 ;  /* 0x8000002b29297223 */ /* 0x004fe40000010024 */
[C---:B---3--:R-:W-:Y:S02]  /*2360*/  FFMA.FTZ R38, -R43.reuse, R38, R32 ;  /* 0x000000262b267223 */ /* 0x048fe40000010120 */
[----:B----4-:R-:W-:Y:S02]  /*2370*/  FFMA.FTZ R40, -R43, R40, R30 ;  /* 0x000000282b287223 */ /* 0x010fe4000001011e */
[----:B------:R-:W-:-:S02]  /*2380*/  FFMA.FTZ R41, R42, -R45, R41 ;  /* 0x8000002d2a297223 */ /* 0x000fc40000010029 */
[C---:B------:R-:W-:Y:S02]  /*2390*/  FFMA.FTZ R38, -R45.reuse, R44, R38 ;  /* 0x0000002c2d267223 */ /* 0x040fe40000010126 */
[----:B------:R-:W-:Y:S02]  /*23a0*/  FFMA.FTZ R40, -R45, R46, R40 ;  /* 0x0000002e2d287223 */ /* 0x000fe40000010128 */
[----:B-----5:R-:W-:Y:S02]  /*23b0*/  FFMA.FTZ R12, R12, -R47, R41 ;  /* 0x8000002f0c0c7223 */ /* 0x020fe40000010029 */
[C---:B------:R-:W-:Y:S02]  /*23c0*/  FFMA.FTZ R13, -R47.reuse, R13, R38 ;  /* 0x0000000d2f0d7223 */ /* 0x040fe40000010126 */
[----:B------:R-:W-:Y:S02]  /*23d0*/  FFMA.FTZ R40, -R47, R48, R40 ;  /* 0x000000302f287223 */ /* 0x000fe40000010128 */
[----:B------:R-:W-:-:S02]  /*23e0*/  FFMA.FTZ R36, R15, -R28, R12 ;  /* 0x8000001c0f247223 */ /* 0x000fc4000001000c */
[C---:B------:R-:W-:Y:S02]  /*23f0*/  FFMA.FTZ R32, -R28.reuse, R14, R13 ;  /* 0x0000000e1c207223 */ /* 0x040fe4000001010d */
[----:B------:R-:W-:Y:S01]  /*2400*/  FFMA.FTZ R30, -R28, R49, R40 ;  /* 0x000000311c1e7223 */ /* 0x000fe20000010128 */
[----:B------:R-:W-:Y:S07]  /*2410*/  @!P0 BRA `(.L_x_36) ;  /* 0xfffffce000008947 */ /* 0x000fee000383ffff */
.L_x_35:
[----:B------:R-:W-:Y:S05]  /*2420*/  BSYNC B2 ;  /* 0x0000000000027941 */ /* 0x000fea0003800000 */
.L_x_34:
[----:B------:R-:W-:Y:S05]  /*2430*/  BRA `(.L_x_37) ;  /* 0x0000003000007947 */ /* 0x000fea0003800000 */
.L_x_28:
[----:B0----5:R-:W-:Y:S01]  /*2440*/  IMAD.MOV.U32 R30, RZ, RZ, R12 ;  /* 0x000000ffff1e7224 */ /* 0x021fe200078e000c */
[----:B------:R-:W-:Y:S02]  /*2450*/  MOV R32, R11 ;  /* 0x0000000b00207202 */ /* 0x000fe40000000f00 */
[----:B------:R-:W-:-:S08]  /*2460*/  MOV R36, R10 ;  /* 0x0000000a00247202 */ /* 0x000fd00000000f00 */
.L_x_37:
[----:B------:R-:W-:Y:S05]  /*2470*/  BSYNC B1 ;  /* 0x0000000000017941 */ /* 0x000fea0003800000 */
.L_x_27:
[----:B------:R-:W-:Y:S01]  /*2480*/  IMAD.IADD R9, R9, 0x1, R8 ;  /* 0x0000000109097824 */ /* 0x000fe200078e0208 */
[----:B------:R-:W-:-:S03]  /*2490*/  MOV R8, 0x4 ;  /* 0x0000000400087802 */ /* 0x000fc60000000f00 */
[----:B------:R-:W-:-:S04]  /*24a0*/  IMAD R9, R25, R9, R18 ;  /* 0x0000000919097224 */ /* 0x000fc800078e0212 */
[----:B------:R-:W-:-:S10]  /*24b0*/  IMAD.WIDE R8, R9, R8, c[0x0][0x170] ;  /* 0x00005c0009087625 */ /* 0x000fd400078e0208 */
[----:B------:R-:W2:Y:S01]  /*24c0*/  LDG.E.SYS R8, [R8] ;  /* 0x0000000008087381 */ /* 0x000ea200001ee900 */
[----:B------:R-:W-:-:S04]  /*24d0*/  IADD3 R15, R21, 0x1, RZ ;  /* 0x00000001150f7810 */ /* 0x000fc80007ffe0ff */
[----:B------:R-:W-:Y:S01]  /*24e0*/  ISETP.GE.AND P0, PT, R6, R15, PT ;  /* 0x0000000f0600720c */ /* 0x000fe20003f06270 */
[----:B--2---:R-:W0:Y:S02]  /*24f0*/  MUFU.RCP R7, R8 ;  /* 0x0000000800077308 */ /* 0x004e240000001000 */
[C---:B0----5:R-:W-:Y:S02]  /*2500*/  FMUL.FTZ R11, R7.reuse, R36 ;  /* 0x00000024070b7220 */ /* 0x061fe40000410000 */
[C---:B------:R-:W-:Y:S02]  /*2510*/  FMUL.FTZ R13, R7.reuse, R32 ;  /* 0x00000020070d7220 */ /* 0x040fe40000410000 */
[----:B------:R-:W-:-:S04]  /*2520*/  FMUL.FTZ R7, R7, R30 ;  /* 0x0000001e07077220 */ /* 0x000fc80000410000 */
[----:B------:R0:W-:Y:S04]  /*2530*/  STG.E.SYS [R4], R11 ;  /* 0x0000000b04007386 */ /* 0x0001e8000010e900 */
[----:B------:R0:W-:Y:S04]  /*2540*/  STG.E.SYS [R4+0x4], R13 ;  /* 0x0000040d04007386 */ /* 0x0001e8000010e900 */
[----:B------:R0:W-:Y:S01]  /*2550*/  STG.E.SYS [R4+0x8], R7 ;  /* 0x0000080704007386 */ /* 0x0001e2000010e900 */
[----:B------:R-:W-:Y:S05]  /*2560*/  @!P0 BRA `(.L_x_38) ;  /* 0xfffff60000008947 */ /* 0x000fea000383ffff */
.L_x_26:
[----:B------:R-:W-:Y:S05]  /*2570*/  BSYNC B0 ;  /* 0x0000000000007941 */ /* 0x000fea0003800000 */
.L_x_25:
[----:B------:R-:W-:Y:S01]  /*2580*/  BSSY B0, `(.L_x_39) ;  /* 0x00000b4000007945 */ /* 0x000fe20003800000 */
[----:B------:R-:W-:Y:S05]  /*2590*/  @!P1 BRA `(.L_x_40) ;  /* 0x00000b2000009947 */ /* 0x000fea0003800000 */
[----:B-1----:R-:W-:Y:S01]  /*25a0*/  IMAD R9, R25, 0xc, RZ ;  /* 0x0000000c19097824 */ /* 0x002fe200078e02ff */
[----:B------:R-:W-:Y:S01]  /*25b0*/  MOV R8, RZ ;  /* 0x000000ff00087202 */ /* 0x000fe20000000f00 */
[----:B------:R-:W-:-:S08]  /*25c0*/  IMAD.MOV.U32 R10, RZ, RZ, R21 ;  /* 0x000000ffff0a7224 */ /* 0x000fd000078e0015 */
.L_x_52:
[----:B0-----:R-:W-:Y:S01]  /*25d0*/  MOV R11, 0xc ;  /* 0x0000000c000b7802 */ /* 0x001fe20000000f00 */
[----:B------:R-:W-:-:S04]  /*25e0*/  IMAD R4, R25, R10, R18 ;  /* 0x0000000a19047224 */ /* 0x000fc800078e0212 */
[----:B------:R-:W-:-:S10]  /*25f0*/  IMAD.WIDE R4, R4, R11, c[0x0][0x178] ;  /* 0x00005e0004047625 */ /* 0x000fd400078e020b */
[----:B------:R0:W5:Y:S04]  /*2600*/  LDG.E.SYS R13, [R4] ;  /* 0x00000000040d7381 */ /* 0x00016800001ee900 */
[----:B------:R0:W5:Y:S04]  /*2610*/  LDG.E.SYS R6, [R4+0x4] ;  /* 0x0000040004067381 */ /* 0x00016800001ee900 */
[----:B------:R0:W5:Y:S01]  /*2620*/  LDG.E.SYS R7, [R4+0x8] ;  /* 0x0000080004077381 */ /* 0x00016200001ee900 */
[----:B------:R-:W-:Y:S01]  /*2630*/  IADD3 R27, R10, 0x1, RZ ;  /* 0x000000010a1b7810 */ /* 0x000fe20007ffe0ff */
[----:B------:R-:W-:Y:S01]  /*2640*/  BSSY B1, `(.L_x_41) ;  /* 0x0000095000017945 */ /* 0x000fe20003800000 */
[----:B------:R-:W-:-:S04]  /*2650*/  IADD3 R12, R21, 0x1, RZ ;  /* 0x00000001150c7810 */ /* 0x000fc80007ffe0ff */
[----:B------:R-:W-:-:S12]  /*2660*/  ISETP.GE.AND P0, PT, R27, R12, PT ;  /* 0x0000000c1b00720c */ /* 0x000fd80003f06270 */
[----:B------:R-:W-:Y:S05]  /*2670*/  @P0 BRA `(.L_x_42) ;  /* 0x000008e000000947 */ /* 0x000fea0003800000 */
[----:B0-----:R-:W-:Y:S01]  /*2680*/  LOP3.LUT R14, R8, 0x3, RZ, 0xc0, !PT ;  /* 0x00000003080e7812 */ /* 0x001fe200078ec0ff */
[----:B------:R-:W-:Y:S01]  /*2690*/  BSSY B2, `(.L_x_43) ;  /* 0x0000042000027945 */ /* 0x000fe20003800000 */
[----:B------:R-:W-:Y:S02]  /*26a0*/  MOV R20, RZ ;  /* 0x000000ff00147202 */ /* 0x000fe40000000f00 */
[----:B------:R-:W-:-:S12]  /*26b0*/  ISETP.NE.AND P0, PT, R14, RZ, PT ;  /* 0x000000ff0e00720c */ /* 0x000fd80003f05270 */
[----:B------:R-:W-:Y:S05]  /*26c0*/  @!P0 BRA `(.L_x_44) ;  /* 0x000003b000008947 */ /* 0x000fea0003800000 */
[----:B------:R-:W-:Y:S01]  /*26d0*/  ISETP.NE.AND P0, PT, R14, 0x1, PT ;  /* 0x000000010e00780c */ /* 0x000fe20003f05270 */
[----:B------:R-:W-:Y:S01]  /*26e0*/  BSSY B3, `(.L_x_45) ;  /* 0x0000025000037945 */ /* 0x000fe20003800000 */
[----:B------:R-:W-:-:S10]  /*26f0*/  IMAD.MOV.U32 R32, RZ, RZ, R27 ;  /* 0x000000ffff207224 */ /* 0x000fd400078e001b */
[----:B------:R-:W-:Y:S05]  /*2700*/  @!P0 BRA `(.L_x_46) ;  /* 0x0000022000008947 */ /* 0x000fea0003800000 */
[----:B------:R-:W-:Y:S01]  /*2710*/  ISETP.NE.AND P0, PT, R14, 0x2, PT ;  /* 0x000000020e00780c */ /* 0x000fe20003f05270 */
[----:B------:R-:W-:Y:S01]  /*2720*/  IMAD.MOV.U32 R29, RZ, RZ, 0x4 ;  /* 0x00000004ff1d7424 */ /* 0x000fe200078e00ff */
[----:B------:R-:W-:-:S10]  /*2730*/  MOV R32, R27 ;  /* 0x0000001b00207202 */ /* 0x000fd40000000f00 */
[----:B------:R-:W-:-:S05]  /*2740*/  @P0 IADD3 R32, R10, 0x2, RZ ;  /* 0x000000020a200810 */ /* 0x000fca0007ffe0ff */
[CC--:B------:R-:W-:Y:S02]  /*2750*/  @P0 IMAD R14, R32.reuse, R27.reuse, RZ ;  /* 0x0000001b200e0224 */ /* 0x0c0fe400078e02ff */
[-C--:B------:R-:W-:Y:S02]  /*2760*/  IMAD R16, R32, R32.reuse, R32 ;  /* 0x0000002020107224 */ /* 0x080fe400078e0220 */
[C-C-:B------:R-:W-:Y:S01]  /*2770*/  IMAD R28, R25.reuse, R32, R18.reuse ;  /* 0x00000020191c7224 */ /* 0x140fe200078e0212 */
[----:B------:R-:W-:Y:S01]  /*2780*/  @P0 LEA.HI R15, R14, R14, RZ, 0x1 ;  /* 0x0000000e0e0f0211 */ /* 0x000fe200078f08ff */
[----:B------:R-:W-:Y:S01]  /*2790*/  @P0 IMAD R14, R25, R27, R18 ;  /* 0x0000001b190e0224 */ /* 0x000fe200078e0212 */
[----:B------:R-:W-:Y:S02]  /*27a0*/  LEA.HI R17, R16, R16, RZ, 0x1 ;  /* 0x0000001010117211 */ /* 0x000fe400078f08ff */
[-C--:B------:R-:W-:Y:S02]  /*27b0*/  @P0 LEA.HI.SX32 R15, R15, R10.reuse, 0x1f ;  /* 0x0000000a0f0f0211 */ /* 0x080fe400078ffaff */
[----:B------:R-:W-:-:S02]  /*27c0*/  LEA.HI.SX32 R17, R17, R10, 0x1f ;  /* 0x0000000a11117211 */ /* 0x000fc400078ffaff */
[----:B------:R-:W-:Y:S01]  /*27d0*/  @P0 MOV R27, 0x4 ;  /* 0x00000004001b0802 */ /* 0x000fe20000000f00 */
[C-C-:B------:R-:W-:Y:S02]  /*27e0*/  @P0 IMAD R16, R25.reuse, R15, R18.reuse ;  /* 0x0000000f19100224 */ /* 0x140fe400078e0212 */
[----:B------:R-:W-:Y:S02]  /*27f0*/  IMAD R26, R25, R17, R18 ;  /* 0x00000011191a7224 */ /* 0x000fe400078e0212 */
[----:B------:R-:W-:Y:S02]  /*2800*/  @P0 IMAD.WIDE R14, R14, R11, c[0x0][0x178] ;  /* 0x00005e000e0e0625 */ /* 0x000fe400078e020b */
[----:B------:R-:W-:Y:S02]  /*2810*/  @P0 IMAD.WIDE R16, R16, R27, c[0x0][0x170] ;  /* 0x00005c0010100625 */ /* 0x000fe400078e021b */
[----:B------:R-:W-:Y:S02]  /*2820*/  IMAD.WIDE R26, R26, R29, c[0x0][0x170] ;  /* 0x00005c001a1a7625 */ /* 0x000fe400078e021d */
[----:B------:R-:W-:-:S04]  /*2830*/  IMAD.WIDE R28, R28, R11, c[0x0][0x178] ;  /* 0x00005e001c1c7625 */ /* 0x000fc800078e020b */
[----:B------:R-:W2:Y:S04]  /*2840*/  @P0 LDG.E.SYS R20, [R14] ;  /* 0x000000000e140381 */ /* 0x000ea800001ee900 */
[----:B------:R-:W2:Y:S04]  /*2850*/  @P0 LDG.E.SYS R16, [R16] ;  /* 0x0000000010100381 */ /* 0x000ea800001ee900 */
[----:B------:R-:W3:Y:S04]  /*2860*/  @P0 LDG.E.SYS R31, [R14+0x4] ;  /* 0x000004000e1f0381 */ /* 0x000ee800001ee900 */
[----:B------:R-:W4:Y:S04]  /*2870*/  @P0 LDG.E.SYS R30, [R14+0x8] ;  /* 0x000008000e1e0381 */ /* 0x000f2800001ee900 */
[----:B------:R-:W4:Y:S04]  /*2880*/  LDG.E.SYS R26, [R26] ;  /* 0x000000001a1a7381 */ /* 0x000f2800001ee900 */
[----:B------:R-:W4:Y:S04]  /*2890*/  LDG.E.SYS R34, [R28] ;  /* 0x000000001c227381 */ /* 0x000f2800001ee900 */
[----:B------:R-:W4:Y:S04]  /*28a0*/  LDG.E.SYS R33, [R28+0x4] ;  /* 0x000004001c217381 */ /* 0x000f2800001ee900 */
[----:B------:R-:W4:Y:S01]  /*28b0*/  LDG.E.SYS R35, [R28+0x8] ;  /* 0x000008001c237381 */ /* 0x000f2200001ee900 */
[----:B------:R-:W-:Y:S01]  /*28c0*/  IADD3 R32, R32, 0x1, RZ ;  /* 0x0000000120207810 */ /* 0x000fe20007ffe0ff */
[----:B--2--5:R-:W-:-:S02]  /*28d0*/  @P0 FFMA.FTZ R13, R20, -R16, R13 ;  /* 0x80000010140d0223 */ /* 0x024fc4000001000d */
[C---:B---3--:R-:W-:Y:S02]  /*28e0*/  @P0 FFMA.FTZ R6, -R16.reuse, R31, R6 ;  /* 0x0000001f10060223 */ /* 0x048fe40000010106 */
[----:B----4-:R-:W-:Y:S02]  /*28f0*/  @P0 FFMA.FTZ R7, -R16, R30, R7 ;  /* 0x0000001e10070223 */ /* 0x010fe40000010107 */
[----:B------:R-:W-:Y:S02]  /*2900*/  FFMA.FTZ R13, R34, -R26, R13 ;  /* 0x8000001a220d7223 */ /* 0x000fe4000001000d */
[C---:B------:R-:W-:Y:S02]  /*2910*/  FFMA.FTZ R6, -R26.reuse, R33, R6 ;  /* 0x000000211a067223 */ /* 0x040fe40000010106 */
[----:B------:R-:W-:-:S08]  /*2920*/  FFMA.FTZ R7, -R26, R35, R7 ;  /* 0x000000231a077223 */ /* 0x000fd00000010107 */
.L_x_46:
[----:B------:R-:W-:Y:S05]  /*2930*/  BSYNC B3 ;  /* 0x0000000000037941 */ /* 0x000fea0003800000 */
.L_x_45:
[-C--:B------:R-:W-:Y:S02]  /*2940*/  IMAD R14, R32, R32.reuse, R32 ;  /* 0x00000020200e7224 */ /* 0x080fe400078e0220 */
[----:B------:R-:W-:-:S03]  /*2950*/  IMAD R16, R25, R32, R18 ;  /* 0x0000002019107224 */ /* 0x000fc600078e0212 */
[----:B------:R-:W-:Y:S01]  /*2960*/  LEA.HI R15, R14, R14, RZ, 0x1 ;  /* 0x0000000e0e0f7211 */ /* 0x000fe200078f08ff */
[----:B------:R-:W-:Y:S01]  /*2970*/  IMAD.WIDE R16, R16, R11, c[0x0][0x178] ;  /* 0x00005e0010107625 */ /* 0x000fe200078e020b */
[----:B------:R-:W-:Y:S02]  /*2980*/  MOV R14, 0x4 ;  /* 0x00000004000e7802 */ /* 0x000fe40000000f00 */
[----:B------:R-:W-:-:S05]  /*2990*/  LEA.HI.SX32 R15, R15, R10, 0x1f ;  /* 0x0000000a0f0f7211 */ /* 0x000fca00078ffaff */
[----:B------:R-:W-:Y:S02]  /*29a0*/  IMAD R15, R25, R15, R18 ;  /* 0x0000000f190f7224 */ /* 0x000fe400078e0212 */
[----:B------:R-:W2:Y:S02]  /*29b0*/  LDG.E.SYS R20, [R16] ;  /* 0x0000000010147381 */ /* 0x000ea400001ee900 */
[----:B------:R-:W-:Y:S02]  /*29c0*/  IMAD.WIDE R14, R15, R14, c[0x0][0x170] ;  /* 0x00005c000f0e7625 */ /* 0x000fe400078e020e */
[----:B------:R-:W3:Y:S04]  /*29d0*/  LDG.E.SYS R26, [R16+0x8] ;  /* 0x00000800101a7381 */ /* 0x000ee800001ee900 */
[----:B------:R-:W4:Y:S04]  /*29e0*/  LDG.E.SYS R27, [R16+0x4] ;  /* 0x00000400101b7381 */ /* 0x000f2800001ee900 */
[----:B------:R-:W2:Y:S01]  /*29f0*/  LDG.E.SYS R14, [R14] ;  /* 0x000000000e0e7381 */ /* 0x000ea200001ee900 */
[----:B------:R-:W-:Y:S01]  /*2a00*/  IADD3 R32, R32, 0x1, RZ ;  /* 0x0000000120207810 */ /* 0x000fe20007ffe0ff */
[----:B--2--5:R-:W-:-:S02]  /*2a10*/  FFMA.FTZ R13, R20, -R14, R13 ;  /* 0x8000000e140d7223 */ /* 0x024fc4000001000d */
[C---:B---3--:R-:W-:Y:S02]  /*2a20*/  FFMA.FTZ R7, -R14.reuse, R26, R7 ;  /* 0x0000001a0e077223 */ /* 0x048fe40000010107 */
[----:B----4-:R-:W-:Y:S01]  /*2a30*/  FFMA.FTZ R6, -R14, R27, R6 ;  /* 0x0000001b0e067223 */ /* 0x010fe20000010106 */
[----:B------:R-:W-:Y:S02]  /*2a40*/  MOV R34, R13 ;  /* 0x0000000d00227202 */ /* 0x000fe40000000f00 */
[----:B------:R-:W-:Y:S01]  /*2a50*/  MOV R20, R7 ;  /* 0x0000000700147202 */ /* 0x000fe20000000f00 */
[----:B------:R-:W-:Y:S01]  /*2a60*/  IMAD.MOV.U32 R33, RZ, RZ, R6 ;  /* 0x000000ffff217224 */ /* 0x000fe200078e0006 */
[----:B------:R-:W-:Y:S07]  /*2a70*/  BRA `(.L_x_47) ;  /* 0x0000003000007947 */ /* 0x000fee0003800000 */
.L_x_44:
[----:B------:R-:W-:Y:S01]  /*2a80*/  MOV R32, R27 ;  /* 0x0000001b00207202 */ /* 0x000fe20000000f00 */
[----:B------:R-:W-:Y:S01]  /*2a90*/  IMAD.MOV.U32 R33, RZ, RZ, RZ ;  /* 0x000000ffff217224 */ /* 0x000fe200078e00ff */
[----:B------:R-:W-:-:S08]  /*2aa0*/  MOV R34, RZ ;  /* 0x000000ff00227202 */ /* 0x000fd00000000f00 */
.L_x_47:
[----:B------:R-:W-:Y:S05]  /*2ab0*/  BSYNC B2 ;  /* 0x0000000000027941 */ /* 0x000fea0003800000 */
.L_x_43:
[----:B------:R-:W-:Y:S01]  /*2ac0*/  ISETP.GE.U32.AND P0, PT, R8, 0x4, PT ;  /* 0x000000040800780c */ /* 0x000fe20003f06070 */
[----:B------:R-:W-:Y:S11]  /*2ad0*/  BSSY B2, `(.L_x_48) ;  /* 0x0000047000027945 */ /* 0x000ff60003800000 */
[----:B------:R-:W-:Y:S05]  /*2ae0*/  @!P0 BRA `(.L_x_49) ;  /* 0x0000045000008947 */ /* 0x000fea0003800000 */
[----:B-----5:R-:W-:Y:S01]  /*2af0*/  MOV R34, R13 ;  /* 0x0000000d00227202 */ /* 0x020fe20000000f00 */
[----:B------:R-:W-:Y:S01]  /*2b00*/  IMAD.MOV.U32 R33, RZ, RZ, R6 ;  /* 0x000000ffff217224 */ /* 0x000fe200078e0006 */
[----:B------:R-:W-:Y:S01]  /*2b10*/  MOV R20, R7 ;  /* 0x0000000700147202 */ /* 0x000fe20000000f00 */
[----:B------:R-:W-:Y:S01]  /*2b20*/  IMAD R13, R25, R32, RZ ;  /* 0x00000020190d7224 */ /* 0x000fe200078e02ff */
[----:B------:R-:W-:-:S08]  /*2b30*/  SHF.R.S32.HI R35, RZ, 0x1f, R9 ;  /* 0x0000001fff237819 */ /* 0x000fd00000011409 */
.L_x_50:
[C---:B------:R-:W-:Y:S01]  /*2b40*/  IADD3 R6, R32.reuse, 0x1, RZ ;  /* 0x0000000120067810 */ /* 0x040fe20007ffe0ff */
[C---:B------:R-:W-:Y:S01]  /*2b50*/  IMAD R7, R32.reuse, R32, R32 ;  /* 0x0000002020077224 */ /* 0x040fe200078e0220 */
[C---:B------:R-:W-:Y:S01]  /*2b60*/  IADD3 R15, R32.reuse, 0x2, RZ ;  /* 0x00000002200f7810 */ /* 0x040fe20007ffe0ff */
[----:B------:R-:W-:Y:S01]  /*2b70*/  IMAD.MOV.U32 R42, RZ, RZ, 0x4 ;  /* 0x00000004ff2a7424 */ /* 0x000fe200078e00ff */
[----:B------:R-:W-:-:S02]  /*2b80*/  IADD3 R14, R32, 0x3, RZ ;  /* 0x00000003200e7810 */ /* 0x000fc40007ffe0ff */
[----:B------:R-:W-:Y:S01]  /*2b90*/  IADD3 R26, R18, R13, RZ ;  /* 0x0000000d121a7210 */ /* 0x000fe20007ffe0ff */
[----:B------:R-:W-:Y:S01]  /*2ba0*/  IMAD R6, R6, R15, RZ ;  /* 0x0000000f06067224 */ /* 0x000fe200078e02ff */
[----:B------:R-:W-:Y:S01]  /*2bb0*/  LEA.HI R7, R7, R7, RZ, 0x1 ;  /* 0x0000000707077211 */ /* 0x000fe200078f08ff */
[----:B------:R-:W-:Y:S01]  /*2bc0*/  IMAD R16, R15, R14, RZ ;  /* 0x0000000e0f107224 */ /* 0x000fe200078e02ff */
[----:B------:R-:W-:Y:S01]  /*2bd0*/  IADD3 R32, R32, 0x4, RZ ;  /* 0x0000000420207810 */ /* 0x000fe20007ffe0ff */
[----:B------:R-:W-:Y:S01]  /*2be0*/  IMAD.WIDE R26, R26, R11, c[0x0][0x178] ;  /* 0x00005e001a1a7625 */ /* 0x000fe200078e020b */
[----:B------:R-:W-:Y:S02]  /*2bf0*/  LEA.HI.SX32 R7, R7, R10, 0x1f ;  /* 0x0000000a07077211 */ /* 0x000fe400078ffaff */
[----:B------:R-:W-:Y:S01]  /*2c00*/  LEA.HI R15, R6, R6, RZ, 0x1 ;  /* 0x00000006060f7211 */ /* 0x000fe200078f08ff */
[----:B------:R-:W-:Y:S01]  /*2c10*/  IMAD R14, R14, R32, RZ ;  /* 0x000000200e0e7224 */ /* 0x000fe200078e02ff */
[----:B------:R-:W-:Y:S01]  /*2c20*/  LEA.HI R17, R16, R16, RZ, 0x1 ;  /* 0x0000001010117211 */ /* 0x000fe200078f08ff */
[----:B------:R-:W-:Y:S01]  /*2c30*/  IMAD R7, R25, R7, R18 ;  /* 0x0000000719077224 */ /* 0x000fe200078e0212 */
[----:B------:R-:W-:-:S02]  /*2c40*/  LEA.HI.SX32 R15, R15, R10, 0x1f ;  /* 0x0000000a0f0f7211 */ /* 0x000fc400078ffaff */
[----:B------:R-:W-:Y:S01]  /*2c50*/  LEA.HI.SX32 R17, R17, R10, 0x1f ;  /* 0x0000000a11117211 */ /* 0x000fe200078ffaff */
[----:B------:R-:W-:Y:S01]  /*2c60*/  IMAD.WIDE R28, R7, R42, c[0x0][0x170] ;  /* 0x00005c00071c7625 */ /* 0x000fe200078e022a */
[----:B------:R-:W-:Y:S01]  /*2c70*/  IADD3 R6, P0, R9, R26, RZ ;  /* 0x0000001a09067210 */ /* 0x000fe20007f1e0ff */
[C-C-:B------:R-:W-:Y:S01]  /*2c80*/  IMAD R15, R25.reuse, R15, R18.reuse ;  /* 0x0000000f190f7224 */ /* 0x140fe200078e0212 */
[----:B------:R-:W-:Y:S01]  /*2c90*/  LEA.HI R31, R14, R14, RZ, 0x1 ;  /* 0x0000000e0e1f7211 */ /* 0x000fe200078f08ff */
[----:B------:R-:W-:Y:S01]  /*2ca0*/  IMAD R30, R25, R17, R18 ;  /* 0x00000011191e7224 */ /* 0x000fe200078e0212 */
[----:B------:R-:W-:Y:S01]  /*2cb0*/  IADD3.X R7, R27, R35, RZ, P0, !PT ;  /* 0x000000231b077210 */ /* 0x000fe200007fe4ff */
[----:B------:R-:W-:Y:S01]  /*2cc0*/  IMAD.WIDE R16, R15, R42, c[0x0][0x170] ;  /* 0x00005c000f107625 */ /* 0x000fe200078e022a */
[----:B------:R-:W-:Y:S01]  /*2cd0*/  LEA.HI.SX32 R31, R31, R10, 0x1f ;  /* 0x0000000a1f1f7211 */ /* 0x000fe200078ffaff */
[----:B------:R0:W2:Y:S01]  /*2ce0*/  LDG.E.SYS R39, [R26] ;  /* 0x000000001a277381 */ /* 0x0000a200001ee900 */
[----:B------:R-:W-:-:S03]  /*2cf0*/  IADD3 R14, P0, R9, R6, RZ ;  /* 0x00000006090e7210 */ /* 0x000fc60007f1e0ff */
[----:B------:R0:W3:Y:S01]  /*2d00*/  LDG.E.SYS R36, [R26+0x4] ;  /* 0x000004001a247381 */ /* 0x0000e200001ee900 */
[----:B------:R-:W-:Y:S01]  /*2d10*/  IMAD R31, R25, R31, R18 ;  /* 0x0000001f191f7224 */ /* 0x000fe200078e0212 */
[----:B------:R-:W-:Y:S02]  /*2d20*/  IADD3.X R15, R35, R7, RZ, P0, !PT ;  /* 0x00000007230f7210 */ /* 0x000fe400007fe4ff */
[----:B------:R0:W4:Y:S04]  /*2d30*/  LDG.E.SYS R37, [R26+0x8] ;  /* 0x000008001a257381 */ /* 0x00012800001ee900 */
[----:B------:R1:W2:Y:S04]  /*2d40*/  LDG.E.SYS R38, [R28] ;  /* 0x000000001c267381 */ /* 0x0002a800001ee900 */
[----:B------:R5:W4:Y:S01]  /*2d50*/  LDG.E.SYS R40, [R6] ;  /* 0x0000000006287381 */ /* 0x000b2200001ee900 */
[----:B0-----:R-:W-:Y:S01]  /*2d60*/  IMAD.WIDE R26, R30, R42, c[0x0][0x170] ;  /* 0x00005c001e1a7625 */ /* 0x001fe200078e022a */
[----:B------:R-:W-:-:S02]  /*2d70*/  IADD3 R30, P0, R9, R14, RZ ;  /* 0x0000000e091e7210 */ /* 0x000fc40007f1e0ff */
[----:B------:R5:W4:Y:S01]  /*2d80*/  LDG.E.SYS R41, [R6+0x4] ;  /* 0x0000040006297381 */ /* 0x000b2200001ee900 */
[----:B-1----:R-:W-:Y:S02]  /*2d90*/  IMAD.WIDE R28, R31, R42, c[0x0][0x170] ;  /* 0x00005c001f1c7625 */ /* 0x002fe400078e022a */
[----:B------:R-:W-:Y:S01]  /*2da0*/  IMAD.X R31, R35, 0x1, R15, P0 ;  /* 0x00000001231f7824 */ /* 0x000fe200000e060f */
[----:B------:R5:W4:Y:S04]  /*2db0*/  LDG.E.SYS R42, [R6+0x8] ;  /* 0x00000800062a7381 */ /* 0x000b2800001ee900 */
[----:B------:R-:W4:Y:S04]  /*2dc0*/  LDG.E.SYS R16, [R16] ;  /* 0x0000000010107381 */ /* 0x000f2800001ee900 */
[----:B------:R-:W4:Y:S04]  /*2dd0*/  LDG.E.SYS R26, [R26] ;  /* 0x000000001a1a7381 */ /* 0x000f2800001ee900 */
[----:B------:R-:W4:Y:S04]  /*2de0*/  LDG.E.SYS R44, [R14] ;  /* 0x000000000e2c7381 */ /* 0x000f2800001ee900 */
[----:B------:R-:W4:Y:S04]  /*2df0*/  LDG.E.SYS R43, [R14+0x4] ;  /* 0x000004000e2b7381 */ /* 0x000f2800001ee900 */
[----:B------:R-:W4:Y:S04]  /*2e00*/  LDG.E.SYS R45, [R14+0x8] ;  /* 0x000008000e2d7381 */ /* 0x000f2800001ee900 */
[----:B------:R-:W4:Y:S04]  /*2e10*/  LDG.E.SYS R28, [R28] ;  /* 0x000000001c1c7381 */ /* 0x000f2800001ee900 */
[----:B------:R-:W4:Y:S04]  /*2e20*/  LDG.E.SYS R46, [R30] ;  /* 0x000000001e2e7381 */ /* 0x000f2800001ee900 */
[----:B------:R-:W4:Y:S04]  /*2e30*/  LDG.E.SYS R47, [R30+0x4] ;  /* 0x000004001e2f7381 */ /* 0x000f2800001ee900 */
[----:B-----5:R-:W5:Y:S01]  /*2e40*/  LDG.E.SYS R6, [R30+0x8] ;  /* 0x000008001e067381 */ /* 0x020f6200001ee900 */
[----:B------:R-:W-:-:S02]  /*2e50*/  ISETP.GE.AND P0, PT, R32, R12, PT ;  /* 0x0000000c2000720c */ /* 0x000fc40003f06270 */
[----:B------:R-:W-:Y:S01]  /*2e60*/  LEA R13, R25, R13, 0x2 ;  /* 0x0000000d190d7211 */ /* 0x000fe200078e10ff */
[----:B--2---:R-:W-:Y:S02]  /*2e70*/  FFMA.FTZ R39, R39, -R38, R34 ;  /* 0x8000002627277223 */ /* 0x004fe40000010022 */
[C---:B---3--:R-:W-:Y:S02]  /*2e80*/  FFMA.FTZ R36, -R38.reuse, R36, R33 ;  /* 0x0000002426247223 */ /* 0x048fe40000010121 */
[----:B----4-:R-:W-:Y:S02]  /*2e90*/  FFMA.FTZ R37, -R38, R37, R20 ;  /* 0x0000002526257223 */ /* 0x010fe40000010114 */
[----:B------:R-:W-:Y:S02]  /*2ea0*/  FFMA.FTZ R39, R40, -R16, R39 ;  /* 0x8000001028277223 */ /* 0x000fe40000010027 */
[C---:B------:R-:W-:Y:S02]  /*2eb0*/  FFMA.FTZ R36, -R16.reuse, R41, R36 ;  /* 0x0000002910247223 */ /* 0x040fe40000010124 */
[----:B------:R-:W-:-:S02]  /*2ec0*/  FFMA.FTZ R37, -R16, R42, R37 ;  /* 0x0000002a10257223 */ /* 0x000fc40000010125 */
[----:B------:R-:W-:Y:S02]  /*2ed0*/  FFMA.FTZ R39, R44, -R26, R39 ;  /* 0x8000001a2c277223 */ /* 0x000fe40000010027 */
[C---:B------:R-:W-:Y:S02]  /*2ee0*/  FFMA.FTZ R36, -R26.reuse, R43, R36 ;  /* 0x0000002b1a247223 */ /* 0x040fe40000010124 */
[----:B------:R-:W-:Y:S02]  /*2ef0*/  FFMA.FTZ R37, -R26, R45, R37 ;  /* 0x0000002d1a257223 */ /* 0x000fe40000010125 */
[----:B------:R-:W-:Y:S02]  /*2f00*/  FFMA.FTZ R34, R46, -R28, R39 ;  /* 0x8000001c2e227223 */ /* 0x000fe40000010027 */
[C---:B------:R-:W-:Y:S02]  /*2f10*/  FFMA.FTZ R33, -R28.reuse, R47, R36 ;  /* 0x0000002f1c217223 */ /* 0x040fe40000010124 */
[----:B-----5:R-:W-:Y:S01]  /*2f20*/  FFMA.FTZ R20, -R28, R6, R37 ;  /* 0x000000061c147223 */ /* 0x020fe20000010125 */
[----:B------:R-:W-:Y:S07]  /*2f30*/  @!P0 BRA `(.L_x_50) ;  /* 0xfffffc0000008947 */ /* 0x000fee000383ffff */
.L_x_49:
[----:B------:R-:W-:Y:S05]  /*2f40*/  BSYNC B2 ;  /* 0x0000000000027941 */ /* 0x000fea0003800000 */
.L_x_48:
[----:B------:R-:W-:Y:S05]  /*2f50*/  BRA `(.L_x_51) ;  /* 0x0000003000007947 */ /* 0x000fea0003800000 */
.L_x_42:
[----:B0----5:R-:W-:Y:S01]  /*2f60*/  MOV R20, R7 ;  /* 0x0000000700147202 */ /* 0x021fe20000000f00 */
[----:B------:R-:W-:Y:S01]  /*2f70*/  IMAD.MOV.U32 R33, RZ, RZ, R6 ;  /* 0x000000ffff217224 */ /* 0x000fe200078e0006 */
[----:B------:R-:W-:-:S08]  /*2f80*/  MOV R34, R13 ;  /* 0x0000000d00227202 */ /* 0x000fd00000000f00 */
.L_x_51:
[----:B------:R-:W-:Y:S05]  /*2f90*/  BSYNC B1 ;  /* 0x0000000000017941 */ /* 0x000fea0003800000 */
.L_x_41:
[----:B-----5:R-:W-:-:S05]  /*2fa0*/  IMAD R6, R10, R10, R10 ;  /* 0x0000000a0a067224 */ /* 0x020fca00078e020a */
[----:B------:R-:W-:Y:S02]  /*2fb0*/  LEA.HI R7, R6, R6, RZ, 0x1 ;  /* 0x0000000606077211 */ /* 0x000fe400078f08ff */
[----:B------:R-:W-:Y:S02]  /*2fc0*/  MOV R6, 0x4 ;  /* 0x0000000400067802 */ /* 0x000fe40000000f00 */
[----:B------:R-:W-:-:S05]  /*2fd0*/  LEA.HI.SX32 R7, R7, R10, 0x1f ;  /* 0x0000000a07077211 */ /* 0x000fca00078ffaff */
[----:B------:R-:W-:-:S04]  /*2fe0*/  IMAD R7, R25, R7, R18 ;  /* 0x0000000719077224 */ /* 0x000fc800078e0212 */
[----:B------:R-:W-:-:S10]  /*2ff0*/  IMAD.WIDE R6, R7, R6, c[0x0][0x170] ;  /* 0x00005c0007067625 */ /* 0x000fd400078e0206 */
[----:B------:R-:W2:Y:S01]  /*3000*/  LDG.E.SYS R6, [R6] ;  /* 0x0000000006067381 */ /* 0x000ea200001ee900 */
[----:B------:R-:W-:Y:S02]  /*3010*/  IADD3 R10, R10, -0x1, RZ ;  /* 0xffffffff0a0a7810 */ /* 0x000fe40007ffe0ff */
[----:B------:R-:W-:Y:S02]  /*3020*/  IADD3 R8, R8, 0x1, RZ ;  /* 0x0000000108087810 */ /* 0x000fe40007ffe0ff */
[----:B------:R-:W-:Y:S01]  /*3030*/  ISETP.GT.AND P0, PT, R10, -0x1, PT ;  /* 0xffffffff0a00780c */ /* 0x000fe20003f04270 */
[----:B--2---:R-:W0:Y:S02]  /*3040*/  MUFU.RCP R11, R6 ;  /* 0x00000006000b7308 */ /* 0x004e240000001000 */
[C---:B0-----:R-:W-:Y:S02]  /*3050*/  FMUL.FTZ R13, R11.reuse, R34 ;  /* 0x000000220b0d7220 */ /* 0x041fe40000410000 */
[----:B------:R-:W-:-:S02]  /*3060*/  FMUL.FTZ R33, R11, R33 ;  /* 0x000000210b217220 */ /* 0x000fc40000410000 */
[----:B------:R-:W-:-:S04]  /*3070*/  FMUL.FTZ R11, R11, R20 ;  /* 0x000000140b0b7220 */ /* 0x000fc80000410000 */
[----:B------:R0:W-:Y:S04]  /*3080*/  STG.E.SYS [R4], R13 ;  /* 0x0000000d04007386 */ /* 0x0001e8000010e900 */
[----:B------:R0:W-:Y:S04]  /*3090*/  STG.E.SYS [R4+0x4], R33 ;  /* 0x0000042104007386 */ /* 0x0001e8000010e900 */
[----:B------:R0:W-:Y:S01]  /*30a0*/  STG.E.SYS [R4+0x8], R11 ;  /* 0x0000080b04007386 */ /* 0x0001e2000010e900 */
[----:B------:R-:W-:Y:S05]  /*30b0*/  @P0 BRA `(.L_x_52) ;  /* 0xfffff51000000947 */ /* 0x000fea000383ffff */
.L_x_40:
[----:B------:R-:W-:Y:S05]  /*30c0*/  BSYNC B0 ;  /* 0x0000000000007941 */ /* 0x000fea0003800000 */
.L_x_39:
[----:B0-----:R-:W2:Y:S04]  /*30d0*/  LDG.E.SYS R5, [R2] ;  /* 0x0000000002057381 */ /* 0x001ea800001ee900 */
[----:B------:R0:W5:Y:S04]  /*30e0*/  LDG.E.SYS R4, [R2+0x4] ;  /* 0x0000040002047381 */ /* 0x00016800001ee900 */
[----:B-1----:R0:W5:Y:S01]  /*30f0*/  LDG.E.SYS R7, [R2+0x8] ;  /* 0x0000080002077381 */ /* 0x00216200001ee900 */
[----:B------:R-:W-:Y:S01]  /*3100*/  BSSY B0, `(.L_x_53) ;  /* 0x0000035000007945 */ /* 0x000fe20003800000 */
[----:B------:R-:W-:-:S02]  /*3110*/  PLOP3.LUT P0, PT, PT, PT, PT, 0x80, 0x0 ;  /* 0x000000000000781c */ /* 0x000fc40003f0f070 */
[----:B--2---:R-:W-:-:S12]  /*3120*/  FSETP.NAN.FTZ.AND P1, PT, R5, R5, PT ;  /* 0x000000050500720b */ /* 0x004fd80003f38000 */
[----:B------:R-:W-:Y:S05]  /*3130*/  @P1 BRA `(.L_x_54) ;  /* 0x0000031000001947 */ /* 0x000fea0003800000 */
[C---:B0-----:R-:W-:Y:S01]  /*3140*/  LOP3.LUT P1, RZ, R5.reuse, 0x7fffffff, RZ, 0xc0, !PT ;  /* 0x7fffffff05ff7812 */ /* 0x041fe2000782c0ff */
[----:B------:R-:W-:Y:S01]  /*3150*/  BSSY B1, `(.L_x_55) ;  /* 0x000000f000017945 */ /* 0x000fe20003800000 */
[----:B------:R-:W-:-:S10]  /*3160*/  IMAD.SHL.U32 R3, R5, 0x2, RZ ;  /* 0x0000000205037824 */ /* 0x000fd400078e00ff */
[----:B------:R-:W-:Y:S05]  /*3170*/  @!P1 BRA `(.L_x_56) ;  /* 0x0000006000009947 */ /* 0x000fea0003800000 */
[----:B------:R-:W-:Y:S01]  /*3180*/  FADD.FTZ R2, R5, R5 ;  /* 0x0000000505027221 */ /* 0x000fe20000010000 */
[----:B------:R-:W-:-:S04]  /*3190*/  ISETP.LT.U32.AND P2, PT, R3, -0xffffff, PT ;  /* 0xff0000010300780c */ /* 0x000fc80003f41070 */
[----:B------:R-:W-:-:S12]  /*31a0*/  FSETP.NEU.FTZ.AND P1, PT, R5, R2, PT ;  /* 0x000000020500720b */ /* 0x000fd80003f3d000 */
[----:B------:R-:W-:Y:S05]  /*31b0*/  @P1 BRA P2, `(.L_x_57) ;  /* 0x0000005000001947 */ /* 0x000fea0001000000 */
[----:B------:R-:W-:Y:S02]  /*31c0*/  BREAK B1 ;  /* 0x0000000000017942 */ /* 0x000fe40003800000 */
[----:B------:R-:W-:Y:S05]  /*31d0*/  BRA `(.L_x_54) ;  /* 0x0000027000007947 */ /* 0x000fea0003800000 */
.L_x_56:
[----:B------:R-:W-:-:S12]  /*31e0*/  ISETP.GT.U32.AND P1, PT, R3, -0x1000000, PT ;  /* 0xff0000000300780c */ /* 0x000fd80003f24070 */
[----:B------:R-:W-:Y:S01]  /*31f0*/  @P1 BREAK B1 ;  /* 0x0000000000011942 */ /* 0x000fe20003800000 */
[----:B------:R-:W-:Y:S05]  /*3200*/  @P1 BRA `(.L_x_54) ;  /* 0x0000024000001947 */ /* 0x000fea0003800000 */
.L_x_57:
[----:B-----5:R-:W-:-:S12]  /*3210*/  FSETP.NAN.FTZ.AND P1, PT, R4, R4, PT ;  /* 0x000000040400720b */ /* 0x020fd80003f38000 */
[----:B------:R-:W-:Y:S01]  /*3220*/  @P1 BREAK B1 ;  /* 0x0000000000011942 */ /* 0x000fe20003800000 */
[----:B------:R-:W-:Y:S05]  /*3230*/  @P1 BRA `(.L_x_54) ;  /* 0x0000021000001947 */ /* 0x000fea0003800000 */
[----:B------:R-:W-:Y:S05]  /*3240*/  BSYNC B1 ;  /* 0x0000000000017941 */ /* 0x000fea0003800000 */
.L_x_55:
[C---:B------:R-:W-:Y:S01]  /*3250*/  LOP3.LUT P1, RZ, R4.reuse, 0x7fffffff, RZ, 0xc0, !PT ;  /* 0x7fffffff04ff7812 */ /* 0x040fe2000782c0ff */
[----:B------:R-:W-:Y:S01]  /*3260*/  BSSY B1, `(.L_x_58) ;  /* 0x000000f000017945 */ /* 0x000fe20003800000 */
[----:B------:R-:W-:-:S10]  /*3270*/  SHF.L.U32 R2, R4, 0x1, RZ ;  /* 0x0000000104027819 */ /* 0x000fd400000006ff */
[----:B------:R-:W-:Y:S05]  /*3280*/  @!P1 BRA `(.L_x_59) ;  /* 0x0000006000009947 */ /* 0x000fea0003800000 */
[----:B------:R-:W-:Y:S01]  /*3290*/  FADD.FTZ R3, R4, R4 ;  /* 0x0000000404037221 */ /* 0x000fe20000010000 */
[----:B------:R-:W-:-:S04]  /*32a0*/  ISETP.LT.U32.AND P2, PT, R2, -0xffffff, PT ;  /* 0xff0000010200780c */ /* 0x000fc80003f41070 */
[----:B------:R-:W-:-:S12]  /*32b0*/  FSETP.NEU.FTZ.AND P1, PT, R4, R3, PT ;  /* 0x000000030400720b */ /* 0x000fd80003f3d000 */
[----:B------:R-:W-:Y:S05]  /*32c0*/  @P1 BRA P2, `(.L_x_60) ;  /* 0x0000005000001947 */ /* 0x000fea0001000000 */
[----:B------:R-:W-:Y:S02]  /*32d0*/  BREAK B1 ;  /* 0x0000000000017942 */ /* 0x000fe40003800000 */
[----:B------:R-:W-:Y:S05]  /*32e0*/  BRA `(.L_x_54) ;  /* 0x0000016000007947 */ /* 0x000fea0003800000 */
.L_x_59:
[----:B------:R-:W-:-:S12]  /*32f0*/  ISETP.GT.U32.AND P1, PT, R2, -0x1000000, PT ;  /* 0xff0000000200780c */ /* 0x000fd80003f24070 */
[----:B------:R-:W-:Y:S01]  /*3300*/  @P1 BREAK B1 ;  /* 0x0000000000011942 */ /* 0x000fe20003800000 */
[----:B------:R-:W-:Y:S05]  /*3310*/  @P1 BRA `(.L_x_54) ;  /* 0x0000013000001947 */ /* 0x000fea0003800000 */
.L_x_60:
[----:B------:R-:W-:-:S12]  /*3320*/  FSETP.NAN.FTZ.AND P1, PT, R7, R7, PT ;  /* 0x000000070700720b */ /* 0x000fd80003f38000 */
[----:B------:R-:W-:Y:S01]  /*3330*/  @P1 BREAK B1 ;  /* 0x0000000000011942 */ /* 0x000fe20003800000 */
[----:B------:R-:W-:Y:S05]  /*3340*/  @P1 BRA `(.L_x_54) ;  /* 0x0000010000001947 */ /* 0x000fea0003800000 */
[----:B------:R-:W-:Y:S05]  /*3350*/  BSYNC B1 ;  /* 0x0000000000017941 */ /* 0x000fea0003800000 */
.L_x_58:
[C---:B------:R-:W-:Y:S02]  /*3360*/  LOP3.LUT P1, RZ, R7.reuse, 0x7fffffff, RZ, 0xc0, !PT ;  /* 0x7fffffff07ff7812 */ /* 0x040fe4000782c0ff */
[----:B------:R-:W-:-:S10]  /*3370*/  SHF.L.U32 R3, R7, 0x1, RZ ;  /* 0x0000000107037819 */ /* 0x000fd400000006ff */
[----:B------:R-:W-:Y:S05]  /*3380*/  @!P1 BRA `(.L_x_61) ;  /* 0x0000005000009947 */ /* 0x000fea0003800000 */
[----:B------:R-:W-:-:S05]  /*3390*/  FADD.FTZ R2, R7, R7 ;  /* 0x0000000707027221 */ /* 0x000fca0000010000 */
[----:B------:R-:W-:-:S04]  /*33a0*/  FSETP.NEU.FTZ.AND P1, PT, R7, R2, PT ;  /* 0x000000020700720b */ /* 0x000fc80003f3d000 */
[----:B------:R-:W-:-:S12]  /*33b0*/  ISETP.GT.U32.OR P1, PT, R3, -0x1000000, !P1 ;  /* 0xff0000000300780c */ /* 0x000fd80004f24470 */
[----:B------:R-:W-:Y:S05]  /*33c0*/  @P1 BRA `(.L_x_54) ;  /* 0x0000008000001947 */ /* 0x000fea0003800000 */
[----:B------:R-:W-:Y:S05]  /*33d0*/  BRA `(.L_x_62) ;  /* 0x0000002000007947 */ /* 0x000fea0003800000 */
.L_x_61:
[----:B------:R-:W-:-:S12]  /*33e0*/  ISETP.GT.U32.AND P1, PT, R3, -0x1000000, PT ;  /* 0xff0000000300780c */ /* 0x000fd80003f24070 */
[----:B------:R-:W-:Y:S05]  /*33f0*/  @P1 BRA `(.L_x_54) ;  /* 0x0000005000001947 */ /* 0x000fea0003800000 */
.L_x_62:
[----:B------:R-:W-:Y:S02]  /*3400*/  FSETP.GEU.FTZ.AND P0, PT, R5, -0.0099999997764825820923, PT ;  /* 0xbc23d70a0500780b */ /* 0x000fe40003f1e000 */
[----:B------:R-:W-:Y:S02]  /*3410*/  FSETP.GEU.FTZ.AND P1, PT, R4, -0.0099999997764825820923, PT ;  /* 0xbc23d70a0400780b */ /* 0x000fe40003f3e000 */
[----:B------:R-:W-:Y:S02]  /*3420*/  FSETP.GEU.FTZ.AND P2, PT, R7, -0.0099999997764825820923, PT ;  /* 0xbc23d70a0700780b */ /* 0x000fe40003f5e000 */
[----:B------:R-:W-:-:S04]  /*3430*/  PLOP3.LUT P0, PT, P0, P1, PT, 0x2a, 0x0 ;  /* 0x000000000000781c */ /* 0x000fc80000702572 */
[----:B------:R-:W-:-:S12]  /*3440*/  PLOP3.LUT P0, PT, P0, P2, PT, 0xa2, 0x0 ;  /* 0x000000000000781c */ /* 0x000fd80000705472 */
.L_x_54:
[----:B0-----:R-:W-:Y:S05]  /*3450*/  BSYNC B0 ;  /* 0x0000000000007941 */ /* 0x001fea0003800000 */
.L_x_53:
[----:B------:R-:W-:Y:S02]  /*3460*/  FSEL R22, R22, R5, P0 ;  /* 0x0000000516167208 */ /* 0x000fe40000000000 */
[----:B-----5:R-:W-:Y:S01]  /*3470*/  FSEL R23, R23, R4, P0 ;  /* 0x0000000417177208 */ /* 0x020fe20000000000 */
[----:B------:R-:W-:Y:S01]  /*3480*/  IMAD.MOV.U32 R4, RZ, RZ, 0x4 ;  /* 0x00000004ff047424 */ /* 0x000fe200078e00ff */
[----:B------:R-:W-:Y:S02]  /*3490*/  FSEL R24, R24, R7, P0 ;  /* 0x0000000718187208 */ /* 0x000fe40000000000 */
[----:B------:R-:W-:Y:S02]  /*34a0*/  FMNMX.FTZ R22, RZ, R22, !PT ;  /* 0x00000016ff167209 */ /* 0x000fe40007810000 */
[----:B------:R-:W-:Y:S02]  /*34b0*/  FMNMX.FTZ R23, RZ, R23, !PT ;  /* 0x00000017ff177209 */ /* 0x000fe40007810000 */
[----:B------:R-:W-:Y:S01]  /*34c0*/  FMNMX.FTZ R24, RZ, R24, !PT ;  /* 0x00000018ff187209 */ /* 0x000fe20007810000 */
[----:B------:R-:W-:Y:S01]  /*34d0*/  FMUL.FTZ R22, R22, 1.4426950216293334961 ;  /* 0x3fb8aa3b16167820 */ /* 0x000fe20000410000 */
[----:B------:R-:W-:Y:S01]  /*34e0*/  IADD3 R19, R19, c[0x0][0x190], RZ ;  /* 0x0000640013137a10 */ /* 0x000fe20007ffe0ff */
[----:B------:R-:W-:Y:S01]  /*34f0*/  FMUL.FTZ R23, R23, 1.4426950216293334961 ;  /* 0x3fb8aa3b17177820 */ /* 0x000fe20000410000 */
[----:B------:R-:W-:Y:S01]  /*3500*/  ISETP.LE.AND P0, PT, RZ, c[0x0][0x19c], PT ;  /* 0x00006700ff007a0c */ /* 0x000fe20003f03270 */
[----:B------:R-:W-:-:S02]  /*3510*/  FMUL.FTZ R24, R24, 1.4426950216293334961 ;  /* 0x3fb8aa3b18187820 */ /* 0x000fc40000410000 */
[----:B------:R-:W0:Y:S01]  /*3520*/  MUFU.EX2 R22, R22 ;  /* 0x0000001600167308 */ /* 0x000e220000000800 */
[----:B------:R-:W-:Y:S01]  /*3530*/  IMAD R19, R0, c[0x0][0x194], R19 ;  /* 0x0000650000137a24 */ /* 0x000fe200078e0213 */
[----:B------:R-:W1:Y:S02]  /*3540*/  MUFU.EX2 R23, R23 ;  /* 0x0000001700177308 */ /* 0x000e640000000800 */
[----:B------:R-:W2:Y:S01]  /*3550*/  MUFU.EX2 R24, R24 ;  /* 0x0000001800187308 */ /* 0x000ea20000000800 */
[----:B------:R-:W-:-:S04]  /*3560*/  IMAD R19, R19, c[0x0][0x198], RZ ;  /* 0x0000660013137a24 */ /* 0x000fc800078e02ff */
[----:B------:R-:W-:Y:S02]  /*3570*/  IMAD.WIDE R4, R19, R4, c[0x0][0x160] ;  /* 0x0000580013047625 */ /* 0x000fe400078e0204 */
[----:B0-----:R-:W-:Y:S02]  /*3580*/  FADD.FTZ R7, R22, -1 ;  /* 0xbf80000016077421 */ /* 0x001fe40000010000 */
[----:B-1----:R-:W-:Y:S02]  /*3590*/  FADD.FTZ R9, R23, -1 ;  /* 0xbf80000017097421 */ /* 0x002fe40000010000 */
[----:B--2---:R-:W-:Y:S01]  /*35a0*/  FADD.FTZ R11, R24, -1 ;  /* 0xbf800000180b7421 */ /* 0x004fe20000010000 */
[----:B------:R-:W-:Y:S07]  /*35b0*/  @!P0 BRA `(.L_x_63) ;  /* 0x000000f000008947 */ /* 0x000fee0003800000 */
[----:B------:R-:W-:-:S04]  /*35c0*/  MOV R0, 0x1 ;  /* 0x0000000100007802 */ /* 0x000fc80000000f00 */
[----:B------:R-:W-:-:S12]  /*35d0*/  ISETP.LE.AND P0, PT, R0, c[0x0][0x19c], PT ;  /* 0x0000670000007a0c */ /* 0x000fd80003f03270 */
[----:B------:R-:W-:Y:S02]  /*35e0*/  @P0 IADD3 R2, R19, c[0x0][0x19c], RZ ;  /* 0x0000670013020a10 */ /* 0x000fe40007ffe0ff */
[----:B------:R-:W-:-:S05]  /*35f0*/  @P0 MOV R3, 0x4 ;  /* 0x0000000400030802 */ /* 0x000fca0000000f00 */
[----:B------:R-:W-:-:S10]  /*3600*/  @P0 IMAD.WIDE R2, R2, R3, c[0x0][0x160] ;  /* 0x0000580002020625 */ /* 0x000fd400078e0203 */
[----:B------:R-:W2:Y:S04]  /*3610*/  @P0 LDG.E.SYS R6, [R2] ;  /* 0x0000000002060381 */ /* 0x000ea800001ee900 */
[----:B------:R-:W3:Y:S04]  /*3620*/  @P0 LDG.E.SYS R8, [R2+0x4] ;  /* 0x0000040002080381 */ /* 0x000ee800001ee900 */
[----:B------:R-:W4:Y:S01]  /*3630*/  @P0 LDG.E.SYS R10, [R2+0x8] ;  /* 0x00000800020a0381 */ /* 0x000f2200001ee900 */
[----:B------:R-:W0:Y:S02]  /*3640*/  I2F R0, c[0x0][0x1a0] ;  /* 0x0000680000007b06 */ /* 0x000e240000201400 */
[----:B0-----:R-:W-:-:S02]  /*3650*/  FMUL.FTZ R7, R7, R0 ;  /* 0x0000000007077220 */ /* 0x001fc40000410000 */
[-C--:B------:R-:W-:Y:S02]  /*3660*/  FMUL.FTZ R9, R9, R0.reuse ;  /* 0x0000000009097220 */ /* 0x080fe40000410000 */
[----:B------:R-:W-:Y:S02]  /*3670*/  FMUL.FTZ R11, R11, R0 ;  /* 0x000000000b0b7220 */ /* 0x000fe40000410000 */
[----:B--2---:R-:W-:Y:S02]  /*3680*/  @P0 FADD.FTZ R7, R7, R6 ;  /* 0x0000000607070221 */ /* 0x004fe40000010000 */
[----:B---3--:R-:W-:Y:S02]  /*3690*/  @P0 FADD.FTZ R9, R9, R8 ;  /* 0x0000000809090221 */ /* 0x008fe40000010000 */
[----:B----4-:R-:W-:-:S08]  /*36a0*/  @P0 FADD.FTZ R11, R11, R10 ;  /* 0x0000000a0b0b0221 */ /* 0x010fd00000010000 */
.L_x_63:
[----:B------:R-:W-:Y:S04]  /*36b0*/  STG.E.SYS [R4], R7 ;  /* 0x0000000704007386 */ /* 0x000fe8000010e900 */
[----:B------:R-:W-:Y:S04]  /*36c0*/  STG.E.SYS [R4+0x4], R9 ;  /* 0x0000040904007386 */ /* 0x000fe8000010e900 */
[----:B------:R-:W-:Y:S01]  /*36d0*/  STG.E.SYS [R4+0x8], R11 ;  /* 0x0000080b04007386 */ /* 0x000fe2000010e900 */
[----:B------:R-:W-:Y:S05]  /*36e0*/  EXIT ;  /* 0x000000000000794d */ /* 0x000fea0003800000 */
.L_x_64:
[----:B------:R-:W-:-:S00]  /*36f0*/  BRA `(.L_x_64) ;  /* 0xfffffff000007947 */ /* 0x000fc0000383ffff */
.L_x_605:


//--------------------- .text.kernel_cuda_filter_nlm_construct_gramian --------------------------
	.section	.text.kernel_cuda_filter_nlm_construct_gramian,"ax",@progbits
	.sectioninfo	@"SHI_REGISTERS=64"
	.align	128
        .global         kernel_cuda_filter_nlm_construct_gramian
        .type           kernel_cuda_filter_nlm_construct_gramian,@function
        .size           kernel_cuda_filter_nlm_construct_gramian,(.L_x_606 - kernel_cuda_filter_nlm_construct_gramian)
        .other          kernel_cuda_filter_nlm_construct_gramian,@"STO_CUDA_ENTRY STV_DEFAULT"
kernel_cuda_filter_nlm_construct_gramian:
.text.kernel_cuda_filter_nlm_construct_gramian:
[----:B------:R-:W-:-:S08]  /*0000*/  MOV R1, c[0x0][0x28] ;  /* 0x00000a0000017a02 */ /* 0x000fd00000000f00 */
[----:B------:R-:W-:Y:S01]  /*0010*/  ULDC UR4, c[0x0][0x1c0] ;  /* 0x0000700000047ab9 */ /* 0x000fe20000000800 */
[----:B------:R-:W0:Y:S01]  /*0020*/  S2R R5, SR_CTAID.Y ;  /* 0x0000000000057919 */ /* 0x000e220000002600 */
[----:B------:R-:W-:Y:S01]  /*0030*/  ULEA UR4, UR4, 0x1, 0x1 ;  /* 0x0000000104047891 */ /* 0x000fe2000f8e083f */
[----:B------:R-:W1:Y:S01]  /*0040*/  LDC.U8 R8, c[0x0][0x1cc] ;  /* 0x00007300ff087b82 */ /* 0x000e620000000000 */
[----:B------:R-:W-:Y:S01]  /*0050*/  BSSY B0, `(.L_x_65) ;  /* 0x0000060000007945 */ /* 0x000fe20003800000 */
[----:B------:R-:W0:Y:S03]  /*0060*/  S2R R40, SR_TID.Y ;  /* 0x0000000000287919 */ /* 0x000e260000002200 */
[----:B------:R-:W-:-:S06]  /*0070*/  IABS R7, UR4 ;  /* 0x0000000400077c13 */ /* 0x000fcc0008000000 */
[----:B------:R-:W2:Y:S01]  /*0080*/  I2F.RP R4, R7 ;  /* 0x0000000700047306 */ /* 0x000ea20000209400 */
[----:B0-----:R-:W-:Y:S01]  /*0090*/  IMAD R0, R5, c[0x0][0x4], R40 ;  /* 0x0000010005007a24 */ /* 0x001fe200078e0228 */
[----:B--2---:R-:W0:Y:S02]  /*00a0*/  MUFU.RCP R4, R4 ;  /* 0x0000000400047308 */ /* 0x004e240000001000 */
[----:B0-----:R-:W-:Y:S02]  /*00b0*/  IADD3 R2, R4, 0xffffffe, RZ ;  /* 0x0ffffffe04027810 */ /* 0x001fe40007ffe0ff */
[----:B------:R-:W-:-:S04]  /*00c0*/  IABS R4, R0 ;  /* 0x0000000000047213 */ /* 0x000fc80000000000 */
[----:B------:R0:W2:Y:S02]  /*00d0*/  F2I.FTZ.U32.TRUNC.NTZ R3, R2 ;  /* 0x0000000200037305 */ /* 0x0000a4000021f000 */
[----:B0-----:R-:W-:Y:S01]  /*00e0*/  MOV R2, RZ ;  /* 0x000000ff00027202 */ /* 0x001fe20000000f00 */
[----:B--2---:R-:W-:-:S04]  /*00f0*/  IMAD.MOV R6, RZ, RZ, -R3 ;  /* 0x000000ffff067224 */ /* 0x004fc800078e0a03 */
[----:B------:R-:W-:Y:S01]  /*0100*/  IMAD R5, R6, R7, RZ ;  /* 0x0000000706057224 */ /* 0x000fe200078e02ff */
[----:B------:R-:W-:-:S03]  /*0110*/  IABS R6, UR4 ;  /* 0x0000000400067c13 */ /* 0x000fc60008000000 */
[----:B------:R-:W-:Y:S01]  /*0120*/  IMAD.HI.U32 R3, R3, R5, R2 ;  /* 0x0000000503037227 */ /* 0x000fe200078e0002 */
[----:B------:R-:W-:Y:S01]  /*0130*/  LOP3.LUT R5, RZ, UR4, RZ, 0x33, !PT ;  /* 0x00000004ff057c12 */ /* 0x000fe2000f8e33ff */
[----:B------:R-:W-:-:S04]  /*0140*/  IMAD.MOV R2, RZ, RZ, -R6 ;  /* 0x000000ffff027224 */ /* 0x000fc800078e0a06 */
[----:B------:R-:W-:-:S04]  /*0150*/  IMAD.HI.U32 R3, R3, R4, RZ ;  /* 0x0000000403037227 */ /* 0x000fc800078e00ff */
[----:B------:R-:W-:Y:S01]  /*0160*/  IMAD R2, R3, R2, R4 ;  /* 0x0000000203027224 */ /* 0x000fe200078e0204 */
[----:B------:R-:W-:-:S04]  /*0170*/  LOP3.LUT R4, R0, UR4, RZ, 0x3c, !PT ;  /* 0x0000000400047c12 */ /* 0x000fc8000f8e3cff */
[----:B------:R-:W-:Y:S02]  /*0180*/  ISETP.GT.U32.AND P0, PT, R7, R2, PT ;  /* 0x000000020700720c */ /* 0x000fe40003f04070 */
[----:B------:R-:W-:Y:S02]  /*0190*/  ISETP.GE.AND P2, PT, R4, RZ, PT ;  /* 0x000000ff0400720c */ /* 0x000fe40003f46270 */
[----:B------:R-:W-:-:S04]  /*01a0*/  IADD3 R4, R3, 0x1, RZ ;  /* 0x0000000103047810 */ /* 0x000fc80007ffe0ff */
[----:B------:R-:W-:-:S04]  /*01b0*/  SEL R4, R4, R3, !P0 ;  /* 0x0000000304047207 */ /* 0x000fc80004000000 */
[-C--:B------:R-:W-:Y:S02]  /*01c0*/  @!P0 IADD3 R2, R2, -R7.reuse, RZ ;  /* 0x8000000702028210 */ /* 0x080fe40007ffe0ff */
[----:B------:R-:W-:Y:S02]  /*01d0*/  ISETP.GE.AND P0, PT, R0, RZ, PT ;  /* 0x000000ff0000720c */ /* 0x000fe40003f06270 */
[CC--:B------:R-:W-:Y:S02]  /*01e0*/  ISETP.GE.U32.AND P1, PT, R2.reuse, R7.reuse, PT ;  /* 0x000000070200720c */ /* 0x0c0fe40003f26070 */
[----:B------:R-:W-:-:S10]  /*01f0*/  IADD3 R3, R2, -R7, RZ ;  /* 0x8000000702037210 */ /* 0x000fd40007ffe0ff */
[----:B------:R-:W-:Y:S02]  /*0200*/  @P1 IADD3 R4, R4, 0x1, RZ ;  /* 0x0000000104041810 */ /* 0x000fe40007ffe0ff */
[----:B------:R-:W-:-:S03]  /*0210*/  ISETP.NE.AND P1, PT, RZ, UR4, PT ;  /* 0x00000004ff007c0c */ /* 0x000fc6000bf25270 */
[----:B------:R-:W-:Y:S01]  /*0220*/  @!P2 IMAD.MOV R4, RZ, RZ, -R4 ;  /* 0x000000ffff04a224 */ /* 0x000fe200078e0a04 */
[----:B------:R-:W-:-:S04]  /*0230*/  ISETP.GT.U32.AND P2, PT, R7, R2, PT ;  /* 0x000000020700720c */ /* 0x000fc80003f44070 */
[----:B------:R-:W-:Y:S02]  /*0240*/  SEL R12, R5, R4, !P1 ;  /* 0x00000004050c7207 */ /* 0x000fe40004800000 */
[----:B------:R-:W-:Y:S02]  /*0250*/  SEL R2, R3, R2, !P2 ;  /* 0x0000000203027207 */ /* 0x000fe40005000000 */
[----:B------:R-:W-:-:S03]  /*0260*/  ISETP.GE.AND P2, PT, R12, UR4, PT ;  /* 0x000000040c007c0c */ /* 0x000fc6000bf46270 */
[----:B------:R-:W-:Y:S01]  /*0270*/  @!P0 IMAD.MOV R2, RZ, RZ, -R2 ;  /* 0x000000ffff028224 */ /* 0x000fe200078e0a02 */
[----:B------:R-:W-:-:S04]  /*0280*/  PLOP3.LUT P0, PT, PT, PT, PT, 0x80, 0x0 ;  /* 0x000000000000781c */ /* 0x000fc80003f0f070 */
[----:B------:R-:W-:-:S04]  /*0290*/  SEL R9, R5, R2, !P1 ;  /* 0x0000000205097207 */ /* 0x000fc80004800000 */
[----:B------:R-:W-:Y:S05]  /*02a0*/  @P2 BRA `(.L_x_66) ;  /* 0x000003a000002947 */ /* 0x000fea0003800000 */
[----:B-1----:R-:W-:Y:S02]  /*02b0*/  IADD3 R41, R9, -c[0x0][0x1c0], RZ ;  /* 0x8000700009297a10 */ /* 0x002fe40007ffe0ff */
[----:B------:R-:W-:Y:S02]  /*02c0*/  IADD3 R38, R12, -c[0x0][0x1c0], RZ ;  /* 0x800070000c267a10 */ /* 0x000fe40007ffe0ff */
[----:B------:R-:W-:Y:S02]  /*02d0*/  IADD3 R3, -R41, RZ, RZ ;  /* 0x000000ff29037210 */ /* 0x000fe40007ffe1ff */
[----:B------:R-:W-:Y:S01]  /*02e0*/  IMNMX R0, RZ, R41, !PT ;  /* 0x00000029ff007217 */ /* 0x000fe20007800200 */
[----:B------:R-:W-:Y:S01]  /*02f0*/  IMAD.MOV R4, RZ, RZ, -R38 ;  /* 0x000000ffff047224 */ /* 0x000fe200078e0a26 */
[----:B------:R-:W-:Y:S02]  /*0300*/  IMNMX R2, RZ, R38, !PT ;  /* 0x00000026ff027217 */ /* 0x000fe40007800200 */
[----:B------:R-:W-:-:S02]  /*0310*/  IMNMX R14, RZ, R3, !PT ;  /* 0x00000003ff0e7217 */ /* 0x000fc40007800200 */
[----:B------:R-:W-:Y:S02]  /*0320*/  IADD3 R16, -R0, c[0x0][0x1b0], RZ ;  /* 0x00006c0000107a10 */ /* 0x000fe40007ffe1ff */
[----:B------:R-:W-:Y:S02]  /*0330*/  IMNMX R0, RZ, R4, !PT ;  /* 0x00000004ff007217 */ /* 0x000fe40007800200 */
[----:B------:R-:W-:Y:S02]  /*0340*/  IADD3 R2, -R2, c[0x0][0x1b4], RZ ;  /* 0x00006d0002027a10 */ /* 0x000fe40007ffe1ff */
[----:B------:R-:W-:Y:S02]  /*0350*/  IMNMX R11, R14, c[0x0][0x1a0], !PT ;  /* 0x000068000e0b7a17 */ /* 0x000fe40007800200 */
[----:B------:R-:W-:Y:S02]  /*0360*/  IMNMX R4, R16, c[0x0][0x1a8], PT ;  /* 0x00006a0010047a17 */ /* 0x000fe40003800200 */
[----:B------:R-:W-:-:S02]  /*0370*/  IMNMX R18, R0, c[0x0][0x1a4], !PT ;  /* 0x0000690000127a17 */ /* 0x000fc40007800200 */
[----:B------:R-:W-:Y:S02]  /*0380*/  IMNMX R2, R2, c[0x0][0x1ac], PT ;  /* 0x00006b0002027a17 */ /* 0x000fe40003800200 */
[----:B------:R-:W-:-:S04]  /*0390*/  ISETP.GT.AND P1, PT, R4, R11, PT ;  /* 0x0000000b0400720c */ /* 0x000fc80003f24270 */
[----:B------:R-:W-:-:S12]  /*03a0*/  ISETP.LE.OR P1, PT, R2, R18, !P1 ;  /* 0x000000120200720c */ /* 0x000fd80004f23670 */
[----:B------:R-:W-:Y:S05]  /*03b0*/  @P1 BRA `(.L_x_66) ;  /* 0x0000029000001947 */ /* 0x000fea0003800000 */
[----:B------:R-:W-:Y:S01]  /*03c0*/  IADD3 R13, -R11, R4, RZ ;  /* 0x000000040b0d7210 */ /* 0x000fe20007ffe1ff */
[----:B------:R-:W0:Y:S03]  /*03d0*/  S2R R0, SR_CTAID.X ;  /* 0x0000000000007919 */ /* 0x000e260000002500 */
[-C--:B------:R-:W-:Y:S01]  /*03e0*/  IABS R6, R13.reuse ;  /* 0x0000000d00067213 */ /* 0x080fe20000000000 */
[----:B------:R-:W0:Y:S01]  /*03f0*/  S2R R7, SR_TID.X ;  /* 0x0000000000077919 */ /* 0x000e220000002100 */
[----:B------:R-:W-:-:S04]  /*0400*/  IABS R17, R13 ;  /* 0x0000000d00117213 */ /* 0x000fc80000000000 */
[----:B------:R-:W1:Y:S02]  /*0410*/  I2F.RP R3, R6 ;  /* 0x0000000600037306 */ /* 0x000e640000209400 */
[----:B-1----:R-:W1:Y:S01]  /*0420*/  MUFU.RCP R3, R3 ;  /* 0x0000000300037308 */ /* 0x002e620000001000 */
[----:B0-----:R-:W-:-:S05]  /*0430*/  IMAD R0, R0, c[0x0][0x0], R7 ;  /* 0x0000000000007a24 */ /* 0x001fca00078e0207 */
[----:B------:R-:W-:Y:S02]  /*0440*/  IABS R10, R0 ;  /* 0x00000000000a7213 */ /* 0x000fe40000000000 */
[----:B-1----:R-:W-:Y:S02]  /*0450*/  IADD3 R4, R3, 0xffffffe, RZ ;  /* 0x0ffffffe03047810 */ /* 0x002fe40007ffe0ff */
[----:B------:R-:W-:-:S04]  /*0460*/  IADD3 R3, RZ, -R17, RZ ;  /* 0x80000011ff037210 */ /* 0x000fc80007ffe0ff */
[----:B------:R0:W1:Y:S02]  /*0470*/  F2I.FTZ.U32.TRUNC.NTZ R5, R4 ;  /* 0x0000000400057305 */ /* 0x000064000021f000 */
[----:B0-----:R-:W-:Y:S02]  /*0480*/  IMAD.MOV.U32 R4, RZ, RZ, RZ ;  /* 0x000000ffff047224 */ /* 0x001fe400078e00ff */
[----:B-1----:R-:W-:-:S04]  /*0490*/  IMAD.MOV R15, RZ, RZ, -R5 ;  /* 0x000000ffff0f7224 */ /* 0x002fc800078e0a05 */
[----:B------:R-:W-:-:S04]  /*04a0*/  IMAD R7, R15, R6, RZ ;  /* 0x000000060f077224 */ /* 0x000fc800078e02ff */
[----:B------:R-:W-:Y:S01]  /*04b0*/  IMAD.HI.U32 R5, R5, R7, R4 ;  /* 0x0000000705057227 */ /* 0x000fe200078e0004 */
[----:B------:R-:W-:-:S04]  /*04c0*/  LOP3.LUT R4, R0, R13, RZ, 0x3c, !PT ;  /* 0x0000000d00047212 */ /* 0x000fc800078e3cff */
[----:B------:R-:W-:Y:S01]  /*04d0*/  ISETP.GE.AND P3, PT, R4, RZ, PT ;  /* 0x000000ff0400720c */ /* 0x000fe20003f66270 */
[----:B------:R-:W-:-:S04]  /*04e0*/  IMAD.HI.U32 R5, R5, R10, RZ ;  /* 0x0000000a05057227 */ /* 0x000fc800078e00ff */
[C---:B------:R-:W-:Y:S01]  /*04f0*/  IMAD R3, R5.reuse, R3, R10 ;  /* 0x0000000305037224 */ /* 0x040fe200078e020a */
[----:B------:R-:W-:-:S04]  /*0500*/  IADD3 R4, R5, 0x1, RZ ;  /* 0x0000000105047810 */ /* 0x000fc80007ffe0ff */
[----:B------:R-:W-:-:S04]  /*0510*/  ISETP.GT.U32.AND P2, PT, R6, R3, PT ;  /* 0x000000030600720c */ /* 0x000fc80003f44070 */
[----:B------:R-:W-:Y:S02]  /*0520*/  SEL R4, R4, R5, !P2 ;  /* 0x0000000504047207 */ /* 0x000fe40005000000 */
[----:B------:R-:W-:-:S06]  /*0530*/  LOP3.LUT R5, RZ, R13, RZ, 0x33, !PT ;  /* 0x0000000dff057212 */ /* 0x000fcc00078e33ff */
[----:B------:R-:W-:-:S04]  /*0540*/  @!P2 IADD3 R3, R3, -R6, RZ ;  /* 0x800000060303a210 */ /* 0x000fc80007ffe0ff */
[----:B------:R-:W-:Y:S02]  /*0550*/  ISETP.GE.U32.AND P1, PT, R3, R6, PT ;  /* 0x000000060300720c */ /* 0x000fe40003f26070 */
[----:B------:R-:W-:-:S10]  /*0560*/  ISETP.GT.U32.AND P2, PT, R6, R3, PT ;  /* 0x000000030600720c */ /* 0x000fd40003f44070 */
[----:B------:R-:W-:Y:S02]  /*0570*/  @P1 IADD3 R4, R4, 0x1, RZ ;  /* 0x0000000104041810 */ /* 0x000fe40007ffe0ff */
[----:B------:R-:W-:-:S03]  /*0580*/  ISETP.NE.AND P1, PT, R13, RZ, PT ;  /* 0x000000ff0d00720c */ /* 0x000fc60003f25270 */
[----:B------:R-:W-:Y:S01]  /*0590*/  @!P3 IMAD.MOV R4, RZ, RZ, -R4 ;  /* 0x000000ffff04b224 */ /* 0x000fe200078e0a04 */
[----:B------:R-:W-:Y:S01]  /*05a0*/  ISETP.GE.AND P3, PT, R0, RZ, PT ;  /* 0x000000ff0000720c */ /* 0x000fe20003f66270 */
[----:B------:R-:W-:-:S03]  /*05b0*/  IMAD.IADD R0, R3, 0x1, -R6 ;  /* 0x0000000103007824 */ /* 0x000fc600078e0a06 */
[----:B------:R-:W-:Y:S02]  /*05c0*/  SEL R7, R5, R4, !P1 ;  /* 0x0000000405077207 */ /* 0x000fe40004800000 */
[----:B------:R-:W-:Y:S02]  /*05d0*/  SEL R0, R0, R3, !P2 ;  /* 0x0000000300007207 */ /* 0x000fe40005000000 */
[----:B------:R-:W-:-:S04]  /*05e0*/  IADD3 R7, R18, R7, RZ ;  /* 0x0000000712077210 */ /* 0x000fc80007ffe0ff */
[----:B------:R-:W-:Y:S02]  /*05f0*/  ISETP.GE.AND P4, PT, R7, R2, PT ;  /* 0x000000020700720c */ /* 0x000fe40003f86270 */
[----:B------:R-:W-:-:S04]  /*0600*/  @!P3 IADD3 R0, -R0, RZ, RZ ;  /* 0x000000ff0000b210 */ /* 0x000fc80007ffe1ff */
[----:B------:R-:W-:-:S05]  /*0610*/  SEL R0, R5, R0, !P1 ;  /* 0x0000000005007207 */ /* 0x000fca0004800000 */
[----:B------:R-:W-:Y:S01]  /*0620*/  IMAD.IADD R0, R11, 0x1, R0 ;  /* 0x000000010b007824 */ /* 0x000fe200078e0200 */
[----:B------:R-:W-:Y:S01]  /*0630*/  @!P4 PLOP3.LUT P0, PT, PT, PT, PT, 0x8, 0x0 ;  /* 0x000000000000c81c */ /* 0x000fe20003f0e170 */
[----:B------:R-:W-:-:S11]  /*0640*/  @!P4 IMAD R2, R12, UR4, R9 ;  /* 0x000000040c02cc24 */ /* 0x000fd6000f8e0209 */
.L_x_66:
[----:B-1----:R-:W-:Y:S05]  /*0650*/  BSYNC B0 ;  /* 0x0000000000007941 */ /* 0x002fea0003800000 */
.L_x_65:
[----:B------:R-:W-:Y:S05]  /*0660*/  @P0 EXIT ;  /* 0x000000000000094d */ /* 0x000fea0003800000 */
[----:B------:R-:W-:Y:S01]  /*0670*/  IADD3 R3, R0, -c[0x0][0x1c4], RZ ;  /* 0x8000710000037a10 */ /* 0x000fe20007ffe0ff */
[----:B------:R-:W-:Y:S01]  /*0680*/  BSSY B0, `(.L_x_67) ;  /* 0x0000084000007945 */ /* 0x000fe20003800000 */
[----:B------:R-:W-:Y:S02]  /*0690*/  IADD3.X R5, R0, c[0x0][0x1c4], RZ, PT, !PT ;  /* 0x0000710000057a10 */ /* 0x000fe40003ffe4ff */
[----:B------:R-:W-:Y:S02]  /*06a0*/  IMNMX R6, R14, R3, !PT ;  /* 0x000000030e067217 */ /* 0x000fe40007800200 */
[----:B------:R-:W-:Y:S02]  /*06b0*/  IMNMX R5, R16, R5, PT ;  /* 0x0000000510057217 */ /* 0x000fe40003800200 */
[----:B------:R-:W-:-:S02]  /*06c0*/  PRMT R8, R8, 0x8880, RZ ;  /* 0x0000888008087816 */ /* 0x000fc400000000ff */
[C---:B------:R-:W-:Y:S01]  /*06d0*/  ISETP.GT.AND P0, PT, R5.reuse, R6, PT ;  /* 0x000000060500720c */ /* 0x040fe20003f04270 */
[----:B------:R-:W-:Y:S01]  /*06e0*/  IMAD.IADD R4, R5, 0x1, -R6 ;  /* 0x0000000105047824 */ /* 0x000fe200078e0a06 */
[----:B------:R-:W-:Y:S02]  /*06f0*/  PRMT R36, R8, 0x7710, RZ ;  /* 0x0000771008247816 */ /* 0x000fe400000000ff */
[----:B------:R-:W-:-:S08]  /*0700*/  MOV R39, RZ ;  /* 0x000000ff00277202 */ /* 0x000fd00000000f00 */
[----:B------:R-:W-:Y:S05]  /*0710*/  @!P0 BRA `(.L_x_68) ;  /* 0x000007a000008947 */ /* 0x000fea0003800000 */
[----:B------:R-:W-:Y:S01]  /*0720*/  LOP3.LUT R3, R4, 0x3, RZ, 0xc0, !PT ;  /* 0x0000000304037812 */ /* 0x000fe200078ec0ff */
[----:B------:R-:W-:Y:S01]  /*0730*/  BSSY B1, `(.L_x_69) ;  /* 0x0000020000017945 */ /* 0x000fe20003800000 */
[----:B------:R-:W-:Y:S02]  /*0740*/  MOV R39, RZ ;  /* 0x000000ff00277202 */ /* 0x000fe40000000f00 */
[----:B------:R-:W-:-:S12]  /*0750*/  ISETP.NE.AND P0, PT, R3, RZ, PT ;  /* 0x000000ff0300720c */ /* 0x000fd80003f05270 */
[----:B------:R-:W-:Y:S05]  /*0760*/  @!P0 BRA `(.L_x_70) ;  /* 0x000001c000008947 */ /* 0x000fea0003800000 */
[----:B------:R-:W-:Y:S01]  /*0770*/  ISETP.NE.AND P0, PT, R3, 0x1, PT ;  /* 0x000000010300780c */ /* 0x000fe20003f05270 */
[----:B------:R-:W-:Y:S01]  /*0780*/  BSSY B2, `(.L_x_71) ;  /* 0x0000013000027945 */ /* 0x000fe20003800000 */
[----:B------:R-:W-:-:S10]  /*0790*/  IMAD.MOV.U32 R39, RZ, RZ, RZ ;  /* 0x000000ffff277224 */ /* 0x000fd400078e00ff */
[----:B------:R-:W-:Y:S05]  /*07a0*/  @!P0 BRA `(.L_x_72) ;  /* 0x0000010000008947 */ /* 0x000fea0003800000 */
[----:B------:R-:W-:Y:S01]  /*07b0*/  ISETP.NE.AND P0, PT, R3, 0x2, PT ;  /* 0x000000020300780c */ /* 0x000fe20003f05270 */
[----:B------:R-:W-:-:S11]  /*07c0*/  IMAD.MOV.U32 R10, RZ, RZ, 0x4 ;  /* 0x00000004ff0a7424 */ /* 0x000fd600078e00ff */
[C---:B------:R-:W-:Y:S01]  /*07d0*/  @P0 IMAD R3, R7.reuse, c[0x0][0x1b8], R6 ;  /* 0x00006e0007030a24 */ /* 0x040fe200078e0206 */
[----:B------:R-:W-:Y:S02]  /*07e0*/  @P0 IADD3 R6, R6, 0x1, RZ ;  /* 0x0000000106060810 */ /* 0x000fe40007ffe0ff */
[----:B------:R-:W-:Y:S01]  /*07f0*/  @P0 MOV R8, 0x4 ;  /* 0x0000000400080802 */ /* 0x000fe20000000f00 */
[C---:B------:R-:W-:Y:S02]  /*0800*/  @P0 IMAD R3, R2.reuse, c[0x0][0x1bc], R3 ;  /* 0x00006f0002030a24 */ /* 0x040fe400078e0203 */
[----:B------:R-:W-:Y:S02]  /*0810*/  IMAD R11, R7, c[0x0][0x1b8], R6 ;  /* 0x00006e00070b7a24 */ /* 0x000fe400078e0206 */
[----:B------:R-:W-:Y:S02]  /*0820*/  @P0 IMAD.WIDE R8, R3, R8, c[0x0][0x168] ;  /* 0x00005a0003080625 */ /* 0x000fe400078e0208 */
[----:B------:R-:W-:-:S04]  /*0830*/  IMAD R11, R2, c[0x0][0x1bc], R11 ;  /* 0x00006f00020b7a24 */ /* 0x000fc800078e020b */
[----:B------:R-:W-:-:S04]  /*0840*/  IMAD.WIDE R10, R11, R10, c[0x0][0x168] ;  /* 0x00005a000b0a7625 */ /* 0x000fc800078e020a */
[----:B------:R-:W2:Y:S06]  /*0850*/  @P0 LDG.E.CONSTANT.SYS R8, [R8] ;  /* 0x0000000008080381 */ /* 0x000eac00001e6900 */
[----:B------:R-:W3:Y:S01]  /*0860*/  LDG.E.CONSTANT.SYS R10, [R10] ;  /* 0x000000000a0a7381 */ /* 0x000ee200001e6900 */
[----:B------:R-:W-:Y:S02]  /*0870*/  MOV R39, RZ ;  /* 0x000000ff00277202 */ /* 0x000fe40000000f00 */
[----:B------:R-:W-:-:S03]  /*0880*/  IADD3 R6, R6, 0x1, RZ ;  /* 0x0000000106067810 */ /* 0x000fc60007ffe0ff */
[----:B--2---:R-:W-:-:S04]  /*0890*/  @P0 FADD.FTZ R39, RZ, R8 ;  /* 0x00000008ff270221 */ /* 0x004fc80000010000 */
[----:B---3--:R-:W-:-:S08]  /*08a0*/  FADD.FTZ R39, R10, R39 ;  /* 0x000000270a277221 */ /* 0x008fd00000010000 */
.L_x_72:
[----:B------:R-:W-:Y:S05]  /*08b0*/  BSYNC B2 ;  /* 0x0000000000027941 */ /* 0x000fea0003800000 */
.L_x_71:
[----:B------:R-:W-:Y:S02]  /*08c0*/  IMAD R3, R7, c[0x0][0x1b8], R6 ;  /* 0x00006e0007037a24 */ /* 0x000fe400078e0206 */
[----:B------:R-:W-:Y:S02]  /*08d0*/  IMAD.MOV.U32 R8, RZ, RZ, 0x4 ;  /* 0x00000004ff087424 */ /* 0x000fe400078e00ff */
[----:B------:R-:W-:-:S04]  /*08e0*/  IMAD R3, R2, c[0x0][0x1bc], R3 ;  /* 0x00006f0002037a24 */ /* 0x000fc800078e0203 */
[----:B------:R-:W-:-:S10]  /*08f0*/  IMAD.WIDE R8, R3, R8, c[0x0][0x168] ;  /* 0x00005a0003087625 */ /* 0x000fd400078e0208 */
[----:B------:R-:W2:Y:S01]  /*0900*/  LDG.E.CONSTANT.SYS R8, [R8] ;  /* 0x0000000008087381 */ /* 0x000ea200001e6900 */
[----:B------:R-:W-:Y:S01]  /*0910*/  IADD3 R6, R6, 0x1, RZ ;  /* 0x0000000106067810 */ /* 0x000fe20007ffe0ff */
[----:B--2---:R-:W-:-:S08]  /*0920*/  FADD.FTZ R39, R8, R39 ;  /* 0x0000002708277221 */ /* 0x004fd00000010000 */
.L_x_70:
[----:B------:R-:W-:Y:S05]  /*0930*/  BSYNC B1 ;  /* 0x0000000000017941 */ /* 0x000fea0003800000 */
.L_x_69:
[----:B------:R-:W-:-:S12]  /*0940*/  ISETP.GE.U32.AND P0, PT, R4, 0x4, PT ;  /* 0x000000040400780c */ /* 0x000fd80003f06070 */
[----:B------:R-:W-:Y:S05]  /*0950*/  @!P0 BRA `(.L_x_68) ;  /* 0x0000056000008947 */ /* 0x000fea0003800000 */
[----:B------:R-:W-:Y:S01]  /*0960*/  IADD3 R8, R5, -R6, RZ ;  /* 0x8000000605087210 */ /* 0x000fe20007ffe0ff */
[----:B------:R-:W-:Y:S01]  /*0970*/  IMAD R3, R7, c[0x0][0x1b8], R6 ;  /* 0x00006e0007037a24 */ /* 0x000fe200078e0206 */
[----:B------:R-:W-:Y:S01]  /*0980*/  BSSY B1, `(.L_x_73) ;  /* 0x000002e000017945 */ /* 0x000fe20003800000 */
[----:B------:R-:W-:Y:S02]  /*0990*/  PLOP3.LUT P0, PT, PT, PT, PT, 0x80, 0x0 ;  /* 0x000000000000781c */ /* 0x000fe40003f0f070 */
[----:B------:R-:W-:Y:S01]  /*09a0*/  ISETP.GT.AND P1, PT, R8, 0xc, PT ;  /* 0x0000000c0800780c */ /* 0x000fe20003f24270 */
[----:B------:R-:W-:Y:S02]  /*09b0*/  IMAD.MOV.U32 R8, RZ, RZ, 0x4 ;  /* 0x00000004ff087424 */ /* 0x000fe400078e00ff */
[----:B------:R-:W-:-:S04]  /*09c0*/  IMAD R3, R2, c[0x0][0x1bc], R3 ;  /* 0x00006f0002037a24 */ /* 0x000fc800078e0203 */
[----:B------:R-:W-:-:S05]  /*09d0*/  IMAD.WIDE R2, R3, R8, c[0x0][0x168] ;  /* 0x00005a0003027625 */ /* 0x000fca00078e0208 */
[----:B------:R-:W-:Y:S05]  /*09e0*/  @!P1 BRA `(.L_x_74) ;  /* 0x0000027000009947 */ /* 0x000fea0003800000 */
[----:B------:R-:W-:Y:S02]  /*09f0*/  PLOP3.LUT P0, PT, PT, PT, PT, 0x8, 0x0 ;  /* 0x000000000000781c */ /* 0x000fe40003f0e170 */
[----:B------:R-:W-:-:S10]  /*0a00*/  IADD3 R43, R5, -0xc, RZ ;  /* 0xfffffff4052b7810 */ /* 0x000fd40007ffe0ff */
.L_x_75:
[----:B------:R0:W2:Y:S04]  /*0a10*/  LDG.E.CONSTANT.SYS R8, [R2] ;  /* 0x0000000002087381 */ /* 0x0000a800001e6900 */
[----:B------:R0:W3:Y:S04]  /*0a20*/  LDG.E.CONSTANT.SYS R9, [R2+0x4] ;  /* 0x0000040002097381 */ /* 0x0000e800001e6900 */
[----:B------:R0:W4:Y:S04]  /*0a30*/  LDG.E.CONSTANT.SYS R11, [R2+0x8] ;  /* 0x00000800020b7381 */ /* 0x00012800001e6900 */
[----:B------:R0:W5:Y:S04]  /*0a40*/  LDG.E.CONSTANT.SYS R13, [R2+0xc] ;  /* 0x00000c00020d7381 */ /* 0x00016800001e6900 */
        /* <DEDUP_REMOVED lines=11> */
[----:B------:R0:W5:Y:S01]  /*0b00*/  LDG.E.CONSTANT.SYS R37, [R2+0x3c] ;  /* 0x00003c0002257381 */ /* 0x00016200001e6900 */
[----:B------:R-:W-:-:S04]  /*0b10*/  IADD3 R6, R6, 0x10, RZ ;  /* 0x0000001006067810 */ /* 0x000fc80007ffe0ff */
[----:B------:R-:W-:Y:S02]  /*0b20*/  ISETP.GE.AND P1, PT, R6, R43, PT ;  /* 0x0000002b0600720c */ /* 0x000fe40003f26270 */
[----:B0-----:R-:W-:-:S04]  /*0b30*/  IADD3 R2, P2, R2, 0x40, RZ ;  /* 0x0000004002027810 */ /* 0x001fc80007f5e0ff */
[----:B------:R-:W-:Y:S01]  /*0b40*/  IADD3.X R3, RZ, R3, RZ, P2, !PT ;  /* 0x00000003ff037210 */ /* 0x000fe200017fe4ff */
[----:B--2---:R-:W-:-:S04]  /*0b50*/  FADD.FTZ R8, R8, R39 ;  /* 0x0000002708087221 */ /* 0x004fc80000010000 */
[----:B---3--:R-:W-:-:S04]  /*0b60*/  FADD.FTZ R8, R8, R9 ;  /* 0x0000000908087221 */ /* 0x008fc80000010000 */
[----:B----4-:R-:W-:-:S04]  /*0b70*/  FADD.FTZ R8, R8, R11 ;  /* 0x0000000b08087221 */ /* 0x010fc80000010000 */
[----:B-----5:R-:W-:-:S04]  /*0b80*/  FADD.FTZ R8, R8, R13 ;  /* 0x0000000d08087221 */ /* 0x020fc80000010000 */
[----:B------:R-:W-:-:S04]  /*0b90*/  FADD.FTZ R8, R8, R15 ;  /* 0x0000000f08087221 */ /* 0x000fc80000010000 */
        /* <DEDUP_REMOVED lines=10> */
[----:B------:R-:W-:Y:S01]  /*0c40*/  FADD.FTZ R39, R8, R37 ;  /* 0x0000002508277221 */ /* 0x000fe20000010000 */
[----:B------:R-:W-:Y:S07]  /*0c50*/  @!P1 BRA `(.L_x_75) ;  /* 0xfffffdb000009947 */ /* 0x000fee000383ffff */
.L_x_74:
[----:B------:R-:W-:Y:S05]  /*0c60*/  BSYNC B1 ;  /* 0x0000000000017941 */ /* 0x000fea0003800000 */
.L_x_73:
[----:B------:R-:W-:Y:S01]  /*0c70*/  IMAD.IADD R8, R5, 0x1, -R6 ;  /* 0x0000000105087824 */ /* 0x000fe200078e0a06 */
[----:B------:R-:W-:Y:S04]  /*0c80*/  BSSY B1, `(.L_x_76) ;  /* 0x0000019000017945 */ /* 0x000fe80003800000 */
[----:B------:R-:W-:-:S12]  /*0c90*/  ISETP.GT.AND P1, PT, R8, 0x4, PT ;  /* 0x000000040800780c */ /* 0x000fd80003f24270 */
[----:B------:R-:W-:Y:S05]  /*0ca0*/  @!P1 BRA `(.L_x_77) ;  /* 0x0000016000009947 */ /* 0x000fea0003800000 */
[----:B------:R-:W2:Y:S04]  /*0cb0*/  LDG.E.CONSTANT.SYS R8, [R2] ;  /* 0x0000000002087381 */ /* 0x000ea800001e6900 */
[----:B------:R-:W3:Y:S04]  /*0cc0*/  LDG.E.CONSTANT.SYS R9, [R2+0x4] ;  /* 0x0000040002097381 */ /* 0x000ee800001e6900 */
[----:B------:R-:W4:Y:S04]  /*0cd0*/  LDG.E.CONSTANT.SYS R11, [R2+0x8] ;  /* 0x00000800020b7381 */ /* 0x000f2800001e6900 */
[----:B------:R0:W5:Y:S04]  /*0ce0*/  LDG.E.CONSTANT.SYS R13, [R2+0xc] ;  /* 0x00000c00020d7381 */ /* 0x00016800001e6900 */
[----:B------:R0:W5:Y:S04]  /*0cf0*/  LDG.E.CONSTANT.SYS R15, [R2+0x10] ;  /* 0x00001000020f7381 */ /* 0x00016800001e6900 */
[----:B------:R0:W5:Y:S04]  /*0d00*/  LDG.E.CONSTANT.SYS R17, [R2+0x14] ;  /* 0x0000140002117381 */ /* 0x00016800001e6900 */
[----:B------:R0:W5:Y:S04]  /*0d10*/  LDG.E.CONSTANT.SYS R19, [R2+0x18] ;  /* 0x0000180002137381 */ /* 0x00016800001e6900 */
[----:B------:R0:W5:Y:S01]  /*0d20*/  LDG.E.CONSTANT.SYS R21, [R2+0x1c] ;  /* 0x00001c0002157381 */ /* 0x00016200001e6900 */
[----:B------:R-:W-:-:S02]  /*0d30*/  PLOP3.LUT P0, PT, PT, PT, PT, 0x8, 0x0 ;  /* 0x000000000000781c */ /* 0x000fc40003f0e170 */
[----:B------:R-:W-:Y:S01]  /*0d40*/  IADD3 R6, R6, 0x8, RZ ;  /* 0x0000000806067810 */ /* 0x000fe20007ffe0ff */
[----:B--2---:R-:W-:-:S04]  /*0d50*/  FADD.FTZ R8, R39, R8 ;  /* 0x0000000827087221 */ /* 0x004fc80000010000 */
[----:B---3--:R-:W-:Y:S01]  /*0d60*/  FADD.FTZ R8, R8, R9 ;  /* 0x0000000908087221 */ /* 0x008fe20000010000 */
[----:B------:R-:W-:-:S03]  /*0d70*/  IADD3 R9, P1, R2, 0x20, RZ ;  /* 0x0000002002097810 */ /* 0x000fc60007f3e0ff */
[----:B----4-:R-:W-:Y:S01]  /*0d80*/  FADD.FTZ R8, R8, R11 ;  /* 0x0000000b08087221 */ /* 0x010fe20000010000 */
[----:B------:R-:W-:Y:S01]  /*0d90*/  IADD3.X R10, RZ, R3, RZ, P1, !PT ;  /* 0x00000003ff0a7210 */ /* 0x000fe20000ffe4ff */
[----:B0-----:R-:W-:Y:S02]  /*0da0*/  IMAD.MOV.U32 R2, RZ, RZ, R9 ;  /* 0x000000ffff027224 */ /* 0x001fe400078e0009 */
[----:B-----5:R-:W-:Y:S01]  /*0db0*/  FADD.FTZ R8, R8, R13 ;  /* 0x0000000d08087221 */ /* 0x020fe20000010000 */
[----:B------:R-:W-:-:S03]  /*0dc0*/  MOV R3, R10 ;  /* 0x0000000a00037202 */ /* 0x000fc60000000f00 */
[----:B------:R-:W-:-:S04]  /*0dd0*/  FADD.FTZ R8, R8, R15 ;  /* 0x0000000f08087221 */ /* 0x000fc80000010000 */
[----:B------:R-:W-:-:S04]  /*0de0*/  FADD.FTZ R8, R8, R17 ;  /* 0x0000001108087221 */ /* 0x000fc80000010000 */
[----:B------:R-:W-:-:S04]  /*0df0*/  FADD.FTZ R8, R8, R19 ;  /* 0x0000001308087221 */ /* 0x000fc80000010000 */
[----:B------:R-:W-:-:S08]  /*0e00*/  FADD.FTZ R39, R8, R21 ;  /* 0x0000001508277221 */ /* 0x000fd00000010000 */
.L_x_77:
[----:B------:R-:W-:Y:S05]  /*0e10*/  BSYNC B1 ;  /* 0x0000000000017941 */ /* 0x000fea0003800000 */
.L_x_76:
[----:B------:R-:W-:-:S12]  /*0e20*/  ISETP.LT.OR P0, PT, R6, R5, P0 ;  /* 0x000000050600720c */ /* 0x000fd80000701670 */
[----:B------:R-:W-:Y:S05]  /*0e30*/  @!P0 BRA `(.L_x_68) ;  /* 0x0000008000008947 */ /* 0x000fea0003800000 */
[----:B------:R-:W2:Y:S04]  /*0e40*/  LDG.E.CONSTANT.SYS R6, [R2] ;  /* 0x0000000002067381 */ /* 0x000ea800001e6900 */
[----:B------:R-:W3:Y:S04]  /*0e50*/  LDG.E.CONSTANT.SYS R5, [R2+0x4] ;  /* 0x0000040002057381 */ /* 0x000ee800001e6900 */
[----:B------:R-:W4:Y:S04]  /*0e60*/  LDG.E.CONSTANT.SYS R8, [R2+0x8] ;  /* 0x0000080002087381 */ /* 0x000f2800001e6900 */
[----:B------:R-:W5:Y:S01]  /*0e70*/  LDG.E.CONSTANT.SYS R10, [R2+0xc] ;  /* 0x00000c00020a7381 */ /* 0x000f6200001e6900 */
[----:B--2---:R-:W-:-:S04]  /*0e80*/  FADD.FTZ R6, R39, R6 ;  /* 0x0000000627067221 */ /* 0x004fc80000010000 */
[----:B---3--:R-:W-:-:S04]  /*0e90*/  FADD.FTZ R5, R6, R5 ;  /* 0x0000000506057221 */ /* 0x008fc80000010000 */
[----:B----4-:R-:W-:-:S04]  /*0ea0*/  FADD.FTZ R5, R5, R8 ;  /* 0x0000000805057221 */ /* 0x010fc80000010000 */
[----:B-----5:R-:W-:-:S08]  /*0eb0*/  FADD.FTZ R39, R5, R10 ;  /* 0x0000000a05277221 */ /* 0x020fd00000010000 */
.L_x_68:
[----:B------:R-:W-:Y:S05]  /*0ec0*/  BSYNC B0 ;  /* 0x0000000000007941 */ /* 0x000fea0003800000 */
.L_x_67:
[----:B------:R-:W0:Y:S02]  /*0ed0*/  I2F R4, R4 ;  /* 0x0000000400047306 */ /* 0x000e240000201400 */
[----:B0-----:R-:W0:Y:S02]  /*0ee0*/  MUFU.RCP R2, R4 ;  /* 0x0000000400027308 */ /* 0x001e240000001000 */
[----:B0-----:R-:W-:-:S05]  /*0ef0*/  FMUL.FTZ R39, R2, R39 ;  /* 0x0000002702277220 */ /* 0x001fca0000410000 */
[----:B------:R-:W-:-:S12]  /*0f00*/  FSETP.GEU.FTZ.AND P0, PT, R39, 0.0010000000474974513054, PT ;  /* 0x3a83126f2700780b */ /* 0x000fd80003f1e000 */
[----:B------:R-:W-:Y:S05]  /*0f10*/  @!P0 EXIT ;  /* 0x000000000000894d */ /* 0x000fea0003800000 */
[----:B------:R-:W-:Y:S01]  /*0f20*/  IADD3 R3, R0, c[0x0][0x1c8], R41 ;  /* 0x0000720000037a10 */ /* 0x000fe20007ffe029 */
[----:B------:R-:W-:Y:S01]  /*0f30*/  IMAD.IADD R2, R38, 0x1, R7 ;  /* 0x0000000126027824 */ /* 0x000fe200078e0207 */
[----:B------:R-:W-:-:S03]  /*0f40*/  MOV R34, 0x4 ;  /* 0x0000000400227802 */ /* 0x000fc60000000f00 */
[----:B------:R-:W-:-:S04]  /*0f50*/  IMAD R5, R2, c[0x0][0x1b8], R3 ;  /* 0x00006e0002057a24 */ /* 0x000fc800078e0203 */
[----:B------:R-:W-:-:S10]  /*0f60*/  IMAD.WIDE R2, R5, R34, c[0x0][0x170] ;  /* 0x00005c0005027625 */ /* 0x000fd400078e0222 */
[----:B------:R-:W2:Y:S01]  /*0f70*/  LDG.E.CONSTANT.SYS R32, [R2] ;  /* 0x0000000002207381 */ /* 0x000ea200001e6900 */
[----:B------:R-:W-:Y:S01]  /*0f80*/  IMAD.MOV.U32 R37, RZ, RZ, c[0x0][0x1a0] ;  /* 0x00006800ff257624 */ /* 0x000fe200078e00ff */
[----:B------:R-:W-:Y:S02]  /*0f90*/  IADD3 R4, R7, -c[0x0][0x1a4], RZ ;  /* 0x8000690007047a10 */ /* 0x000fe40007ffe0ff */
[----:B------:R-:W-:Y:S02]  /*0fa0*/  IADD3 R35, R0, -c[0x0][0x1a0], RZ ;  /* 0x8000680000237a10 */ /* 0x000fe40007ffe0ff */
[----:B------:R-:W-:Y:S02]  /*0fb0*/  IADD3 R37, -R37, c[0x0][0x1a8], RZ ;  /* 0x00006a0025257a10 */ /* 0x000fe40007ffe1ff */
[----:B------:R-:W-:-:S03]  /*0fc0*/  MOV R6, c[0x0][0x1bc] ;  /* 0x00006f0000067a02 */ /* 0x000fc60000000f00 */
[----:B------:R-:W-:Y:S02]  /*0fd0*/  IMAD R35, R37, R4, R35 ;  /* 0x0000000425237224 */ /* 0x000fe400078e0223 */
[----:B------:R-:W-:Y:S01]  /*0fe0*/  IMAD R13, R6, 0x8, R5 ;  /* 0x00000008060d7824 */ /* 0x000fe200078e0205 */
[----:B--2---:R-:W-:-:S12]  /*0ff0*/  FSETP.GEU.FTZ.AND P0, PT, R32, RZ, PT ;  /* 0x000000ff2000720b */ /* 0x004fd80003f1e000 */
[----:B------:R-:W-:Y:S05]  /*1000*/  @!P0 EXIT ;  /* 0x000000000000894d */ /* 0x000fea0003800000 */
[-C--:B------:R-:W-:Y:S01]  /*1010*/  IMAD.WIDE R4, R35, R34.reuse, c[0x0][0x180] ;  /* 0x0000600023047625 */ /* 0x080fe200078e0222 */
[----:B------:R-:W-:Y:S01]  /*1020*/  SHF.L.U32 R33, R6, 0x2, RZ ;  /* 0x0000000206217819 */ /* 0x000fe200000006ff */
[----:B------:R-:W-:-:S03]  /*1030*/  IMAD.WIDE R12, R13, R34, c[0x0][0x170] ;  /* 0x00005c000d0c7625 */ /* 0x000fc600078e0222 */
[----:B------:R-:W-:-:S04]  /*1040*/  SHF.R.S32.HI R31, RZ, 0x1f, R33 ;  /* 0x0000001fff1f7819 */ /* 0x000fc80000011421 */
[----:B------:R-:W-:Y:S01]  /*1050*/  IADD3 R8, P0, R12, R33, RZ ;  /* 0x000000210c087210 */ /* 0x000fe20007f1e0ff */
[----:B------:R-:W2:Y:S04]  /*1060*/  LDG.E.SYS R49, [R4] ;  /* 0x0000000004317381 */ /* 0x000ea800001ee900 */
[----:B------:R-:W-:Y:S01]  /*1070*/  IMAD.X R9, R13, 0x1, R31, P0 ;  /* 0x000000010d097824 */ /* 0x000fe200000e061f */
[----:B------:R-:W-:Y:S01]  /*1080*/  IADD3 R10, P0, R33, R8, RZ ;  /* 0x00000008210a7210 */ /* 0x000fe20007f1e0ff */
[----:B------:R0:W5:Y:S03]  /*1090*/  LDG.E.CONSTANT.SYS R30, [R12] ;  /* 0x000000000c1e7381 */ /* 0x00016600001e6900 */
[----:B------:R-:W-:-:S03]  /*10a0*/  IADD3.X R11, R31, R9, RZ, P0, !PT ;  /* 0x000000091f0b7210 */ /* 0x000fc600007fe4ff */
[----:B------:R0:W5:Y:S05]  /*10b0*/  LDG.E.CONSTANT.SYS R29, [R8] ;  /* 0x00000000081d7381 */ /* 0x00016a00001e6900 */
[----:B------:R0:W5:Y:S04]  /*10c0*/  LDG.E.CONSTANT.SYS R28, [R10] ;  /* 0x000000000a1c7381 */ /* 0x00016800001e6900 */
[----:B------:R-:W1:Y:S01]  /*10d0*/  S2R R27, SR_TID.X ;  /* 0x00000000001b7919 */ /* 0x000e620000002100 */
[----:B------:R-:W-:-:S02]  /*10e0*/  IMAD.MOV.U32 R14, RZ, RZ, 0x3f800000 ;  /* 0x3f800000ff0e7424 */ /* 0x000fc400078e00ff */
[----:B-1----:R-:W-:-:S04]  /*10f0*/  IMAD R26, R40, c[0x0][0x0], R27 ;  /* 0x00000000281a7a24 */ /* 0x002fc800078e021b */
[----:B------:R-:W-:-:S08]  /*1100*/  IMAD R25, R26, 0x30, RZ ;  /* 0x000000301a197824 */ /* 0x000fd000078e02ff */
[----:B------:R0:W-:Y:S01]  /*1110*/  STS [R25], R14 ;  /* 0x0000000e19007388 */ /* 0x0001e20000000800 */
[----:B------:R-:W-:Y:S01]  /*1120*/  MOV R24, c[0x0][0x1ac] ;  /* 0x00006b0000187a02 */ /* 0x000fe20000000f00 */
[----:B------:R-:W-:Y:S01]  /*1130*/  IMAD R7, R7, c[0x0][0x1b8], R0 ;  /* 0x00006e0007077a24 */ /* 0x000fe200078e0200 */
[----:B------:R-:W-:Y:S02]  /*1140*/  BSSY B0, `(.L_x_78) ;  /* 0x0000054000007945 */ /* 0x000fe40003800000 */
[----:B------:R-:W-:Y:S01]  /*1150*/  IADD3 R24, R24, -c[0x0][0x1a4], RZ ;  /* 0x8000690018187a10 */ /* 0x000fe20007ffe0ff */
[----:B------:R-:W-:-:S04]  /*1160*/  IMAD.WIDE R6, R7, R34, c[0x0][0x170] ;  /* 0x00005c0007067625 */ /* 0x000fc800078e0222 */
[----:B------:R-:W-:Y:S01]  /*1170*/  IMAD R0, R37, R24, RZ ;  /* 0x0000001825007224 */ /* 0x000fe200078e02ff */
[----:B--2---:R-:W-:-:S12]  /*1180*/  ISETP.GE.AND P1, PT, R49, 0x1, PT ;  /* 0x000000013100780c */ /* 0x004fd80003f26270 */
[----:B------:R-:W-:Y:S05]  /*1190*/  @!P1 BRA `(.L_x_79) ;  /* 0x000004e000009947 */ /* 0x000fea0003800000 */
[----:B0-----:R-:W-:Y:S01]  /*11a0*/  LOP3.LUT R10, R49, 0x3, RZ, 0xc0, !PT ;  /* 0x00000003310a7812 */ /* 0x001fe200078ec0ff */
[----:B------:R-:W-:Y:S01]  /*11b0*/  BSSY B1, `(.L_x_80) ;  /* 0x0000015000017945 */ /* 0x000fe20003800000 */
[----:B------:R-:W-:Y:S02]  /*11c0*/  IMAD.MOV.U32 R8, RZ, RZ, RZ ;  /* 0x000000ffff087224 */ /* 0x000fe400078e00ff */
[----:B------:R-:W-:-:S12]  /*11d0*/  ISETP.NE.AND P0, PT, R10, RZ, PT ;  /* 0x000000ff0a00720c */ /* 0x000fd80003f05270 */
[----:B------:R-:W-:Y:S05]  /*11e0*/  @!P0 BRA `(.L_x_81) ;  /* 0x0000011000008947 */ /* 0x000fea0003800000 */
[----:B------:R-:W-:Y:S01]  /*11f0*/  ISETP.NE.AND P0, PT, R10, 0x1, PT ;  /* 0x000000010a00780c */ /* 0x000fe20003f05270 */
[----:B------:R-:W-:Y:S01]  /*1200*/  BSSY B2, `(.L_x_82) ;  /* 0x000000c000027945 */ /* 0x000fe20003800000 */
[----:B------:R-:W-:Y:S01]  /*1210*/  MOV R11, 0xc ;  /* 0x0000000c000b7802 */ /* 0x000fe20000000f00 */
[----:B------:R-:W-:-:S04]  /*1220*/  IMAD.MOV.U32 R9, RZ, RZ, RZ ;  /* 0x000000ffff097224 */ /* 0x000fc800078e00ff */
[----:B------:R-:W-:-:S05]  /*1230*/  IMAD R8, R26, R11, 0x1 ;  /* 0x000000011a087424 */ /* 0x000fca00078e020b */
[----:B------:R-:W-:Y:S05]  /*1240*/  @!P0 BRA `(.L_x_83) ;  /* 0x0000007000008947 */ /* 0x000fea0003800000 */
[----:B------:R-:W-:Y:S02]  /*1250*/  ISETP.NE.AND P0, PT, R10, 0x2, PT ;  /* 0x000000020a00780c */ /* 0x000fe40003f05270 */
[----:B------:R-:W-:-:S10]  /*1260*/  MOV R9, RZ ;  /* 0x000000ff00097202 */ /* 0x000fd40000000f00 */
[----:B------:R-:W-:Y:S01]  /*1270*/  @P0 IMAD.MOV.U32 R9, RZ, RZ, 0x1 ;  /* 0x00000001ff090424 */ /* 0x000fe200078e00ff */
[----:B------:R0:W-:Y:S04]  /*1280*/  @P0 STS [R25+0x4], RZ ;  /* 0x000004ff19000388 */ /* 0x0001e80000000800 */
[----:B------:R-:W-:Y:S02]  /*1290*/  IADD3 R10, R8, R9, RZ ;  /* 0x00000009080a7210 */ /* 0x000fe40007ffe0ff */
[----:B------:R-:W-:-:S06]  /*12a0*/  IADD3 R9, R9, 0x1, RZ ;  /* 0x0000000109097810 */ /* 0x000fcc0007ffe0ff */
[----:B------:R0:W-:Y:S02]  /*12b0*/  STS [R10.X4], RZ ;  /* 0x000000ff0a007388 */ /* 0x0001e40000004800 */
.L_x_83:
[----:B------:R-:W-:Y:S05]  /*12c0*/  BSYNC B2 ;  /* 0x0000000000027941 */ /* 0x000fea0003800000 */
.L_x_82:
[----:B0-----:R-:W-:Y:S01]  /*12d0*/  IMAD.IADD R10, R8, 0x1, R9 ;  /* 0x00000001080a7824 */ /* 0x001fe200078e0209 */
[----:B------:R-:W-:-:S07]  /*12e0*/  IADD3 R8, R9, 0x1, RZ ;  /* 0x0000000109087810 */ /* 0x000fce0007ffe0ff */
[----:B------:R0:W-:Y:S02]  /*12f0*/  STS [R10.X4], RZ ;  /* 0x000000ff0a007388 */ /* 0x0001e40000004800 */
.L_x_81:
[----:B------:R-:W-:Y:S05]  /*1300*/  BSYNC B1 ;  /* 0x0000000000017941 */ /* 0x000fea0003800000 */
.L_x_80:
[----:B------:R-:W-:-:S12]  /*1310*/  ISETP.GE.U32.AND P0, PT, R49, 0x4, PT ;  /* 0x000000043100780c */ /* 0x000fd80003f06070 */
[----:B------:R-:W-:Y:S05]  /*1320*/  @!P0 BRA `(.L_x_79) ;  /* 0x0000035000008947 */ /* 0x000fea0003800000 */
[----:B------:R-:W-:Y:S01]  /*1330*/  IADD3 R11, R49, -R8, RZ ;  /* 0x80000008310b7210 */ /* 0x000fe20007ffe0ff */
[----:B------:R-:W-:Y:S01]  /*1340*/  IMAD R9, R40, c[0x0][0x0], RZ ;  /* 0x0000000028097a24 */ /* 0x000fe200078e02ff */
[----:B------:R-:W-:Y:S01]  /*1350*/  BSSY B1, `(.L_x_84) ;  /* 0x000001d000017945 */ /* 0x000fe20003800000 */
[----:B------:R-:W-:Y:S02]  /*1360*/  PLOP3.LUT P0, PT, PT, PT, PT, 0x80, 0x0 ;  /* 0x000000000000781c */ /* 0x000fe40003f0f070 */
[----:B------:R-:W-:Y:S01]  /*1370*/  ISETP.GT.AND P2, PT, R11, 0xc, PT ;  /* 0x0000000c0b00780c */ /* 0x000fe20003f44270 */
[----:B0-----:R-:W-:-:S04]  /*1380*/  IMAD R10, R9, 0xc, R8 ;  /* 0x0000000c090a7824 */ /* 0x001fc800078e0208 */
[----:B------:R-:W-:-:S04]  /*1390*/  IMAD R10, R27, 0xc, R10 ;  /* 0x0000000c1b0a7824 */ /* 0x000fc800078e020a */
[----:B------:R-:W-:-:S03]  /*13a0*/  IMAD.SHL.U32 R10, R10, 0x4, RZ ;  /* 0x000000040a0a7824 */ /* 0x000fc600078e00ff */
[----:B------:R-:W-:Y:S05]  /*13b0*/  @!P2 BRA `(.L_x_85) ;  /* 0x000001600000a947 */ /* 0x000fea0003800000 */
[----:B------:R-:W-:Y:S02]  /*13c0*/  PLOP3.LUT P0, PT, PT, PT, PT, 0x8, 0x0 ;  /* 0x000000000000781c */ /* 0x000fe40003f0e170 */
[----:B------:R-:W-:-:S10]  /*13d0*/  IADD3 R9, R49, -0xc, RZ ;  /* 0xfffffff431097810 */ /* 0x000fd40007ffe0ff */
.L_x_86:
[----:B------:R-:W-:Y:S01]  /*13e0*/  IADD3 R8, R8, 0x10, RZ ;  /* 0x0000001008087810 */ /* 0x000fe20007ffe0ff */
[----:B------:R-:W-:Y:S03]  /*13f0*/  STS [R10+0x4], RZ ;  /* 0x000004ff0a007388 */ /* 0x000fe60000000800 */
[----:B------:R-:W-:Y:S01]  /*1400*/  ISETP.GE.AND P2, PT, R8, R9, PT ;  /* 0x000000090800720c */ /* 0x000fe20003f46270 */
[----:B------:R-:W-:Y:S04]  /*1410*/  STS [R10+0x10], RZ ;  /* 0x000010ff0a007388 */ /* 0x000fe80000000800 */
        /* <DEDUP_REMOVED lines=13> */
[----:B------:R0:W-:Y:S02]  /*14f0*/  STS [R10+0x38], RZ ;  /* 0x000038ff0a007388 */ /* 0x0001e40000000800 */
[----:B0-----:R-:W-:Y:S01]  /*1500*/  IADD3 R10, R10, 0x40, RZ ;  /* 0x000000400a0a7810 */ /* 0x001fe20007ffe0ff */
[----:B------:R-:W-:Y:S07]  /*1510*/  @!P2 BRA `(.L_x_86) ;  /* 0xfffffec00000a947 */ /* 0x000fee000383ffff */
.L_x_85:
[----:B------:R-:W-:Y:S05]  /*1520*/  BSYNC B1 ;  /* 0x0000000000017941 */ /* 0x000fea0003800000 */
.L_x_84:
[----:B------:R-:W-:Y:S01]  /*1530*/  IADD3 R9, R49, -R8, RZ ;  /* 0x8000000831097210 */ /* 0x000fe20007ffe0ff */
[----:B------:R-:W-:Y:S03]  /*1540*/  BSSY B1, `(.L_x_87) ;  /* 0x000000e000017945 */ /* 0x000fe60003800000 */
[----:B------:R-:W-:-:S12]  /*1550*/  ISETP.GT.AND P2, PT, R9, 0x4, PT ;  /* 0x000000040900780c */ /* 0x000fd80003f44270 */
[----:B------:R-:W-:Y:S05]  /*1560*/  @!P2 BRA `(.L_x_88) ;  /* 0x000000b00000a947 */ /* 0x000fea0003800000 */
[----:B------:R-:W-:Y:S01]  /*1570*/  STS [R10+0x4], RZ ;  /* 0x000004ff0a007388 */ /* 0x000fe20000000800 */
[----:B------:R-:W-:Y:S02]  /*1580*/  PLOP3.LUT P0, PT, PT, PT, PT, 0x8, 0x0 ;  /* 0x000000000000781c */ /* 0x000fe40003f0e170 */
[----:B------:R-:W-:Y:S01]  /*1590*/  IADD3 R8, R8, 0x8, RZ ;  /* 0x0000000808087810 */ /* 0x000fe20007ffe0ff */
[----:B------:R-:W-:Y:S04]  /*15a0*/  STS [R10+0x10], RZ ;  /* 0x000010ff0a007388 */ /* 0x000fe80000000800 */
[----:B------:R-:W-:Y:S04]  /*15b0*/  STS [R10+0xc], RZ ;  /* 0x00000cff0a007388 */ /* 0x000fe80000000800 */
[----:B------:R-:W-:Y:S04]  /*15c0*/  STS [R10+0x8], RZ ;  /* 0x000008ff0a007388 */ /* 0x000fe80000000800 */
[----:B------:R-:W-:Y:S04]  /*15d0*/  STS [R10+0x14], RZ ;  /* 0x000014ff0a007388 */ /* 0x000fe80000000800 */
[----:B------:R-:W-:Y:S04]  /*15e0*/  STS [R10+0x20], RZ ;  /* 0x000020ff0a007388 */ /* 0x000fe80000000800 */
[----:B------:R-:W-:Y:S04]  /*15f0*/  STS [R10+0x1c], RZ ;  /* 0x00001cff0a007388 */ /* 0x000fe80000000800 */
[----:B------:R0:W-:Y:S02]  /*1600*/  STS [R10+0x18], RZ ;  /* 0x000018ff0a007388 */ /* 0x0001e40000000800 */
[----:B0-----:R-:W-:-:S08]  /*1610*/  IADD3 R10, R10, 0x20, RZ ;  /* 0x000000200a0a7810 */ /* 0x001fd00007ffe0ff */
.L_x_88:
[----:B------:R-:W-:Y:S05]  /*1620*/  BSYNC B1 ;  /* 0x0000000000017941 */ /* 0x000fea0003800000 */
.L_x_87:
[----:B------:R-:W-:-:S12]  /*1630*/  ISETP.LT.OR P0, PT, R8, R49, P0 ;  /* 0x000000310800720c */ /* 0x000fd80000701670 */
[----:B------:R0:W-:Y:S04]  /*1640*/  @P0 STS [R10+0x4], RZ ;  /* 0x000004ff0a000388 */ /* 0x0001e80000000800 */
[----:B------:R0:W-:Y:S04]  /*1650*/  @P0 STS [R10+0x10], RZ ;  /* 0x000010ff0a000388 */ /* 0x0001e80000000800 */
[----:B------:R0:W-:Y:S04]  /*1660*/  @P0 STS [R10+0xc], RZ ;  /* 0x00000cff0a000388 */ /* 0x0001e80000000800 */
[----:B------:R0:W-:Y:S02]  /*1670*/  @P0 STS [R10+0x8], RZ ;  /* 0x000008ff0a000388 */ /* 0x0001e40000000800 */
.L_x_79:
[----:B0-----:R-:W-:Y:S05]  /*1680*/  BSYNC B0 ;  /* 0x0000000000007941 */ /* 0x001fea0003800000 */
.L_x_78:
[----:B------:R-:W-:Y:S01]  /*1690*/  BSSY B0, `(.L_x_89) ;  /* 0x00000fa000007945 */ /* 0x000fe20003800000 */
[----:B------:R-:W-:Y:S05]  /*16a0*/  @!P1 BRA `(.L_x_90) ;  /* 0x00000f8000009947 */ /* 0x000fea0003800000 */
[----:B------:R-:W-:Y:S01]  /*16b0*/  LOP3.LUT R8, R49, 0x3, RZ, 0xc0, !PT ;  /* 0x0000000331087812 */ /* 0x000fe200078ec0ff */
[----:B------:R-:W0:Y:S01]  /*16c0*/  I2F R41, R41 ;  /* 0x0000002900297306 */ /* 0x000e220000201400 */
[----:B------:R-:W-:Y:S01]  /*16d0*/  BSSY B1, `(.L_x_91) ;  /* 0x0000023000017945 */ /* 0x000fe20003800000 */
[----:B------:R-:W-:Y:S01]  /*16e0*/  IMAD.MOV.U32 R42, RZ, RZ, RZ ;  /* 0x000000ffff2a7224 */ /* 0x000fe200078e00ff */
[----:B------:R-:W-:-:S12]  /*16f0*/  ISETP.NE.AND P0, PT, R8, RZ, PT ;  /* 0x000000ff0800720c */ /* 0x000fd80003f05270 */
[----:B------:R-:W-:Y:S05]  /*1700*/  @!P0 BRA `(.L_x_92) ;  /* 0x000001f000008947 */ /* 0x000fea0003800000 */
[----:B------:R-:W-:Y:S01]  /*1710*/  ISETP.NE.AND P0, PT, R8, 0x1, PT ;  /* 0x000000010800780c */ /* 0x000fe20003f05270 */
[----:B------:R-:W-:Y:S01]  /*1720*/  BSSY B2, `(.L_x_93) ;  /* 0x0000015000027945 */ /* 0x000fe20003800000 */
[----:B------:R-:W-:-:S10]  /*1730*/  MOV R13, RZ ;  /* 0x000000ff000d7202 */ /* 0x000fd40000000f00 */
[----:B------:R-:W-:Y:S05]  /*1740*/  @!P0 BRA `(.L_x_94) ;  /* 0x0000012000008947 */ /* 0x000fea0003800000 */
[----:B------:R-:W-:-:S12]  /*1750*/  ISETP.NE.AND P0, PT, R8, 0x2, PT ;  /* 0x000000020800780c */ /* 0x000fd80003f05270 */
[----:B------:R-:W-:Y:S01]  /*1760*/  @P0 IMAD.WIDE R8, R35, R34, c[0x0][0x178] ;  /* 0x00005e0023080625 */ /* 0x000fe200078e0222 */
[----:B------:R-:W1:Y:S09]  /*1770*/  @P0 LDS.U R12, [R25+0x4] ;  /* 0x00000400190c0984 */ /* 0x000e720000001800 */
[----:B------:R-:W1:Y:S01]  /*1780*/  @P0 LDG.E.CONSTANT.SYS R8, [R8] ;  /* 0x0000000008080381 */ /* 0x000e6200001e6900 */
[----:B------:R-:W-:-:S05]  /*1790*/  IMAD.MOV.U32 R13, RZ, RZ, RZ ;  /* 0x000000ffff0d7224 */ /* 0x000fca00078e00ff */
[----:B------:R-:W-:-:S05]  /*17a0*/  @P0 MOV R13, 0x1 ;  /* 0x00000001000d0802 */ /* 0x000fca0000000f00 */
[----:B------:R-:W-:-:S05]  /*17b0*/  IMAD.MOV R11, RZ, RZ, -R13 ;  /* 0x000000ffff0b7224 */ /* 0x000fca00078e0a0d */
[----:B------:R-:W-:-:S04]  /*17c0*/  LOP3.LUT R10, R0, R11, RZ, 0xc0, !PT ;  /* 0x0000000b000a7212 */ /* 0x000fc800078ec0ff */
[----:B------:R-:W-:-:S05]  /*17d0*/  IADD3 R11, R35, R10, RZ ;  /* 0x0000000a230b7210 */ /* 0x000fca0007ffe0ff */
[----:B------:R-:W-:-:S10]  /*17e0*/  IMAD.WIDE R10, R11, R34, c[0x0][0x178] ;  /* 0x00005e000b0a7625 */ /* 0x000fd400078e0222 */
[----:B------:R-:W2:Y:S01]  /*17f0*/  LDG.E.CONSTANT.SYS R10, [R10] ;  /* 0x000000000a0a7381 */ /* 0x000ea200001e6900 */
[----:B------:R-:W-:Y:S01]  /*1800*/  IMAD R14, R26, 0xc, R13 ;  /* 0x0000000c1a0e7824 */ /* 0x000fe200078e020d */
[----:B------:R-:W-:Y:S01]  /*1810*/  IADD3 R13, R13, 0x1, RZ ;  /* 0x000000010d0d7810 */ /* 0x000fe20007ffe0ff */
[----:B01----:R-:W-:-:S08]  /*1820*/  @P0 FFMA.FTZ R12, R41, R8, R12 ;  /* 0x00000008290c0223 */ /* 0x003fd0000001000c */
[----:B------:R-:W-:Y:S04]  /*1830*/  @P0 STS [R25+0x4], R12 ;  /* 0x0000040c19000388 */ /* 0x000fe80000000800 */
[----:B------:R-:W2:Y:S02]  /*1840*/  LDS.U R8, [R14.X4+0x4] ;  /* 0x000004000e087984 */ /* 0x000ea40000005800 */
[----:B--2---:R-:W-:-:S08]  /*1850*/  FFMA.FTZ R9, R41, R10, R8 ;  /* 0x0000000a29097223 */ /* 0x004fd00000010008 */
[----:B------:R0:W-:Y:S02]  /*1860*/  STS [R14.X4+0x4], R9 ;  /* 0x000004090e007388 */ /* 0x0001e40000004800 */
.L_x_94:
[----:B------:R-:W-:Y:S05]  /*1870*/  BSYNC B2 ;  /* 0x0000000000027941 */ /* 0x000fea0003800000 */
.L_x_93:
[----:B0-----:R-:W-:-:S04]  /*1880*/  IMAD R9, R0, R13, R35 ;  /* 0x0000000d00097224 */ /* 0x001fc800078e0223 */
[----:B------:R-:W-:-:S10]  /*1890*/  IMAD.WIDE R8, R9, R34, c[0x0][0x178] ;  /* 0x00005e0009087625 */ /* 0x000fd400078e0222 */
[----:B------:R-:W2:Y:S01]  /*18a0*/  LDG.E.CONSTANT.SYS R8, [R8] ;  /* 0x0000000008087381 */ /* 0x000ea200001e6900 */
[----:B------:R-:W-:Y:S01]  /*18b0*/  IMAD R10, R26, 0xc, R13 ;  /* 0x0000000c1a0a7824 */ /* 0x000fe200078e020d */
[----:B------:R-:W-:-:S07]  /*18c0*/  IADD3 R42, R13, 0x1, RZ ;  /* 0x000000010d2a7810 */ /* 0x000fce0007ffe0ff */
[----:B------:R-:W2:Y:S02]  /*18d0*/  LDS.U R11, [R10.X4+0x4] ;  /* 0x000004000a0b7984 */ /* 0x000ea40000005800 */
[----:B--2---:R-:W-:-:S08]  /*18e0*/  FFMA.FTZ R11, R41, R8, R11 ;  /* 0x00000008290b7223 */ /* 0x004fd0000001000b */
[----:B------:R0:W-:Y:S02]  /*18f0*/  STS [R10.X4+0x4], R11 ;  /* 0x0000040b0a007388 */ /* 0x0001e40000004800 */
.L_x_92:
[----:B------:R-:W-:Y:S05]  /*1900*/  BSYNC B1 ;  /* 0x0000000000017941 */ /* 0x000fea0003800000 */
.L_x_91:
[----:B------:R-:W-:-:S12]  /*1910*/  ISETP.GE.U32.AND P0, PT, R49, 0x4, PT ;  /* 0x000000043100780c */ /* 0x000fd80003f06070 */
[----:B------:R-:W-:Y:S05]  /*1920*/  @!P0 BRA `(.L_x_90) ;  /* 0x00000d0000008947 */ /* 0x000fea0003800000 */
[--C-:B0-----:R-:W-:Y:S01]  /*1930*/  IMAD.IADD R10, R49, 0x1, -R42.reuse ;  /* 0x00000001310a7824 */ /* 0x101fe200078e0a2a */
[----:B------:R-:W-:Y:S01]  /*1940*/  BSSY B1, `(.L_x_95) ;  /* 0x0000077000017945 */ /* 0x000fe20003800000 */
[----:B------:R-:W-:Y:S01]  /*1950*/  IMAD R9, R40, c[0x0][0x0], RZ ;  /* 0x0000000028097a24 */ /* 0x000fe200078e02ff */
[----:B------:R-:W-:Y:S02]  /*1960*/  PLOP3.LUT P0, PT, PT, PT, PT, 0x80, 0x0 ;  /* 0x000000000000781c */ /* 0x000fe40003f0f070 */
[----:B------:R-:W-:Y:S01]  /*1970*/  ISETP.GT.AND P2, PT, R10, 0xc, PT ;  /* 0x0000000c0a00780c */ /* 0x000fe20003f44270 */
[----:B------:R-:W-:Y:S01]  /*1980*/  IMAD R8, R9, 0xc, R42 ;  /* 0x0000000c09087824 */ /* 0x000fe200078e022a */
[----:B------:R-:W-:Y:S01]  /*1990*/  SHF.L.U32 R43, R0, 0x2, RZ ;  /* 0x00000002002b7819 */ /* 0x000fe200000006ff */
[----:B------:R-:W-:Y:S02]  /*19a0*/  IMAD R9, R37, R42, RZ ;  /* 0x0000002a25097224 */ /* 0x000fe400078e02ff */
[----:B------:R-:W-:-:S02]  /*19b0*/  IMAD R8, R27, 0xc, R8 ;  /* 0x0000000c1b087824 */ /* 0x000fc400078e0208 */
[----:B------:R-:W-:Y:S02]  /*19c0*/  IMAD R46, R24, R9, RZ ;  /* 0x00000009182e7224 */ /* 0x000fe400078e02ff */
[----:B------:R-:W-:-:S03]  /*19d0*/  IMAD.SHL.U32 R44, R8, 0x4, RZ ;  /* 0x00000004082c7824 */ /* 0x000fc600078e00ff */
[----:B------:R-:W-:Y:S05]  /*19e0*/  @!P2 BRA `(.L_x_96) ;  /* 0x000006c00000a947 */ /* 0x000fea0003800000 */
[----:B------:R-:W-:Y:S02]  /*19f0*/  PLOP3.LUT P0, PT, PT, PT, PT, 0x8, 0x0 ;  /* 0x000000000000781c */ /* 0x000fe40003f0e170 */
[----:B------:R-:W-:-:S10]  /*1a00*/  IADD3 R45, R49, -0xc, RZ ;  /* 0xfffffff4312d7810 */ /* 0x000fd40007ffe0ff */
.L_x_97:
[----:B------:R-:W-:Y:S01]  /*1a10*/  IMAD.IADD R22, R43, 0x1, R46 ;  /* 0x000000012b167824 */ /* 0x000fe200078e022e */
[C---:B------:R-:W-:Y:S01]  /*1a20*/  IADD3 R17, R35.reuse, R46, RZ ;  /* 0x0000002e23117210 */ /* 0x040fe20007ffe0ff */
[----:B------:R-:W-:Y:S01]  /*1a30*/  LDS.U R53, [R44+0xc] ;  /* 0x00000c002c357984 */ /* 0x000fe20000001800 */
[----:B------:R-:W-:Y:S02]  /*1a40*/  SHF.R.S32.HI R47, RZ, 0x1f, R43 ;  /* 0x0000001fff2f7819 */ /* 0x000fe4000001142b */
[----:B------:R-:W-:Y:S01]  /*1a50*/  IADD3 R15, R35, R22, RZ ;  /* 0x00000016230f7210 */ /* 0x000fe20007ffe0ff */
[-C--:B------:R-:W-:Y:S01]  /*1a60*/  IMAD.WIDE R16, R17, R34.reuse, c[0x0][0x178] ;  /* 0x00005e0011107625 */ /* 0x080fe200078e0222 */
[----:B------:R-:W-:Y:S03]  /*1a70*/  LDS.U R55, [R44+0x10] ;  /* 0x000010002c377984 */ /* 0x000fe60000001800 */
[----:B------:R-:W-:Y:S01]  /*1a80*/  IMAD.WIDE R14, R15, R34, c[0x0][0x178] ;  /* 0x00005e000f0e7625 */ /* 0x000fe200078e0222 */
[----:B------:R-:W-:Y:S02]  /*1a90*/  LDS.U R57, [R44+0x14] ;  /* 0x000014002c397984 */ /* 0x000fe40000001800 */
[----:B------:R-:W-:-:S02]  /*1aa0*/  IADD3 R8, P2, R43, R16, RZ ;  /* 0x000000102b087210 */ /* 0x000fc40007f5e0ff */
[C---:B------:R-:W-:Y:S01]  /*1ab0*/  IADD3 R22, R43.reuse, R22, RZ ;  /* 0x000000162b167210 */ /* 0x040fe20007ffe0ff */
[----:B------:R0:W2:Y:S01]  /*1ac0*/  LDG.E.CONSTANT.SYS R46, [R16] ;  /* 0x00000000102e7381 */ /* 0x0000a200001e6900 */
[----:B------:R-:W-:Y:S01]  /*1ad0*/  IADD3 R18, P3, R43, R14, RZ ;  /* 0x0000000e2b127210 */ /* 0x000fe20007f7e0ff */
[--C-:B------:R-:W-:Y:S01]  /*1ae0*/  IMAD.X R9, R17, 0x1, R47.reuse, P2 ;  /* 0x0000000111097824 */ /* 0x100fe200010e062f */
[----:B------:R-:W-:Y:S01]  /*1af0*/  IADD3 R10, P2, R43, R8, RZ ;  /* 0x000000082b0a7210 */ /* 0x000fe20007f5e0ff */
[----:B------:R1:W3:Y:S02]  /*1b00*/  LDG.E.CONSTANT.SYS R48, [R14] ;  /* 0x000000000e307381 */ /* 0x0002e400001e6900 */
[----:B------:R-:W-:Y:S01]  /*1b10*/  IMAD.X R19, R15, 0x1, R47, P3 ;  /* 0x000000010f137824 */ /* 0x000fe200018e062f */
[----:B------:R-:W-:Y:S01]  /*1b20*/  IADD3.X R11, R47, R9, RZ, P2, !PT ;  /* 0x000000092f0b7210 */ /* 0x000fe200017fe4ff */
[----:B------:R-:W-:Y:S01]  /*1b30*/  LDS.U R59, [R44+0x18] ;  /* 0x000018002c3b7984 */ /* 0x000fe20000001800 */
[----:B------:R-:W-:-:S02]  /*1b40*/  IADD3 R12, P3, R43, R18, RZ ;  /* 0x000000122b0c7210 */ /* 0x000fc40007f7e0ff */
[----:B------:R-:W-:Y:S01]  /*1b50*/  IADD3 R20, P2, R43, R10, RZ ;  /* 0x0000000a2b147210 */ /* 0x000fe20007f5e0ff */
[----:B------:R4:W3:Y:S02]  /*1b60*/  LDG.E.CONSTANT.SYS R50, [R8] ;  /* 0x0000000008327381 */ /* 0x0008e400001e6900 */
[C---:B------:R-:W-:Y:S01]  /*1b70*/  IMAD.X R13, R47.reuse, 0x1, R19, P3 ;  /* 0x000000012f0d7824 */ /* 0x040fe200018e0613 */
[----:B------:R-:W-:Y:S01]  /*1b80*/  IADD3.X R21, R47, R11, RZ, P2, !PT ;  /* 0x0000000b2f157210 */ /* 0x000fe200017fe4ff */
[----:B------:R0:W3:Y:S01]  /*1b90*/  LDG.E.CONSTANT.SYS R52, [R10] ;  /* 0x000000000a347381 */ /* 0x0000e200001e6900 */
[----:B------:R-:W-:Y:S01]  /*1ba0*/  IMAD.IADD R23, R35, 0x1, R22 ;  /* 0x0000000123177824 */ /* 0x000fe200078e0216 */
[----:B------:R-:W-:Y:S02]  /*1bb0*/  IADD3 R56, R43, R22, RZ ;  /* 0x000000162b387210 */ /* 0x000fe40007ffe0ff */
[----:B------:R0:W3:Y:S04]  /*1bc0*/  LDG.E.CONSTANT.SYS R60, [R18] ;  /* 0x00000000123c7381 */ /* 0x0000e800001e6900 */
[----:B------:R4:W3:Y:S04]  /*1bd0*/  LDG.E.CONSTANT.SYS R54, [R20] ;  /* 0x0000000014367381 */ /* 0x0008e800001e6900 */
[----:B------:R4:W3:Y:S01]  /*1be0*/  LDG.E.CONSTANT.SYS R58, [R12] ;  /* 0x000000000c3a7381 */ /* 0x0008e200001e6900 */
[----:B------:R-:W-:-:S02]  /*1bf0*/  IMAD.WIDE R22, R23, R34, c[0x0][0x178] ;  /* 0x00005e0017167625 */ /* 0x000fc400078e0222 */
[----:B-1----:R-:W-:Y:S01]  /*1c00*/  IMAD.IADD R15, R35, 0x1, R56 ;  /* 0x00000001230f7824 */ /* 0x002fe200078e0238 */
[----:B0-----:R-:W-:-:S03]  /*1c10*/  IADD3 R16, P3, R43, R12, RZ ;  /* 0x0000000c2b107210 */ /* 0x001fc60007f7e0ff */
[----:B------:R-:W-:Y:S01]  /*1c20*/  IMAD.WIDE R14, R15, R34, c[0x0][0x178] ;  /* 0x00005e000f0e7625 */ /* 0x000fe200078e0222 */
[----:B----4-:R-:W-:Y:S02]  /*1c30*/  IADD3 R8, P4, R43, R22, RZ ;  /* 0x000000162b087210 */ /* 0x010fe40007f9e0ff */
[----:B------:R-:W-:Y:S01]  /*1c40*/  IADD3.X R17, R47, R13, RZ, P3, !PT ;  /* 0x0000000d2f117210 */ /* 0x000fe20001ffe4ff */
[----:B------:R0:W4:Y:S01]  /*1c50*/  LDG.E.CONSTANT.SYS R51, [R22] ;  /* 0x0000000016337381 */ /* 0x00012200001e6900 */
[----:B------:R-:W-:Y:S01]  /*1c60*/  IADD3 R12, P3, R43, R8, RZ ;  /* 0x000000082b0c7210 */ /* 0x000fe20007f7e0ff */
[----:B------:R-:W-:Y:S01]  /*1c70*/  IMAD.X R9, R23, 0x1, R47, P4 ;  /* 0x0000000117097824 */ /* 0x000fe200020e062f */
[----:B------:R-:W-:-:S03]  /*1c80*/  IADD3 R10, P2, R43, R14, RZ ;  /* 0x0000000e2b0a7210 */ /* 0x000fc60007f5e0ff */
[----:B------:R-:W-:Y:S01]  /*1c90*/  IMAD.X R13, R47, 0x1, R9, P3 ;  /* 0x000000012f0d7824 */ /* 0x000fe200018e0609 */
[----:B------:R-:W-:Y:S01]  /*1ca0*/  IADD3.X R11, R15, R47, RZ, P2, !PT ;  /* 0x0000002f0f0b7210 */ /* 0x000fe200017fe4ff */
[----:B------:R1:W4:Y:S01]  /*1cb0*/  LDG.E.CONSTANT.SYS R14, [R14] ;  /* 0x000000000e0e7381 */ /* 0x00032200001e6900 */
[C---:B------:R-:W-:Y:S02]  /*1cc0*/  IADD3 R20, P3, R43.reuse, R10, RZ ;  /* 0x0000000a2b147210 */ /* 0x040fe40007f7e0ff */
[----:B------:R-:W-:Y:S01]  /*1cd0*/  IADD3 R18, P2, R43, R12, RZ ;  /* 0x0000000c2b127210 */ /* 0x000fe20007f5e0ff */
[----:B------:R1:W4:Y:S02]  /*1ce0*/  LDG.E.CONSTANT.SYS R16, [R16] ;  /* 0x0000000010107381 */ /* 0x00032400001e6900 */
[C---:B------:R-:W-:Y:S01]  /*1cf0*/  IMAD.X R21, R47.reuse, 0x1, R11, P3 ;  /* 0x000000012f157824 */ /* 0x040fe200018e060b */
[----:B------:R-:W-:Y:S01]  /*1d00*/  IADD3.X R19, R47, R13, RZ, P2, !PT ;  /* 0x0000000d2f137210 */ /* 0x000fe200017fe4ff */
[----:B------:R2:W4:Y:S01]  /*1d10*/  LDG.E.CONSTANT.SYS R8, [R8] ;  /* 0x0000000008087381 */ /* 0x00052200001e6900 */
[----:B0-----:R-:W-:-:S03]  /*1d20*/  IADD3 R22, P2, R43, R20, RZ ;  /* 0x000000142b167210 */ /* 0x001fc60007f5e0ff */
[----:B------:R0:W4:Y:S01]  /*1d30*/  LDG.E.CONSTANT.SYS R12, [R12] ;  /* 0x000000000c0c7381 */ /* 0x00012200001e6900 */
[----:B------:R-:W-:-:S03]  /*1d40*/  IADD3.X R23, R47, R21, RZ, P2, !PT ;  /* 0x000000152f177210 */ /* 0x000fc600017fe4ff */
[----:B------:R0:W4:Y:S04]  /*1d50*/  LDG.E.CONSTANT.SYS R10, [R10] ;  /* 0x000000000a0a7381 */ /* 0x00012800001e6900 */
[----:B------:R0:W4:Y:S04]  /*1d60*/  LDG.E.CONSTANT.SYS R18, [R18] ;  /* 0x0000000012127381 */ /* 0x00012800001e6900 */
[----:B------:R3:W4:Y:S04]  /*1d70*/  LDG.E.CONSTANT.SYS R20, [R20] ;  /* 0x0000000014147381 */ /* 0x00072800001e6900 */
[----:B------:R0:W4:Y:S04]  /*1d80*/  LDG.E.CONSTANT.SYS R22, [R22] ;  /* 0x0000000016167381 */ /* 0x00012800001e6900 */
[----:B-1----:R-:W2:Y:S04]  /*1d90*/  LDS.U R17, [R44+0x4] ;  /* 0x000004002c117984 */ /* 0x002ea80000001800 */
[----:B------:R-:W1:Y:S04]  /*1da0*/  LDS.U R47, [R44+0x8] ;  /* 0x000008002c2f7984 */ /* 0x000e680000001800 */
[----:B------:R-:W1:Y:S04]  /*1db0*/  LDS.U R15, [R44+0x1c] ;  /* 0x00001c002c0f7984 */ /* 0x000e680000001800 */
[----:B0-----:R-:W-:Y:S04]  /*1dc0*/  LDS.U R11, [R44+0x20] ;  /* 0x000020002c0b7984 */ /* 0x001fe80000001800 */
[----:B------:R-:W-:Y:S01]  /*1dd0*/  LDS.U R23, [R44+0x3c] ;  /* 0x00003c002c177984 */ /* 0x000fe20000001800 */
[----:B------:R-:W-:-:S04]  /*1de0*/  IADD3 R42, R42, 0x10, RZ ;  /* 0x000000102a2a7810 */ /* 0x000fc80007ffe0ff */
[----:B------:R-:W-:Y:S01]  /*1df0*/  ISETP.GE.AND P2, PT, R42, R45, PT ;  /* 0x0000002d2a00720c */ /* 0x000fe20003f46270 */
[C---:B--2---:R-:W-:Y:S02]  /*1e00*/  FFMA.FTZ R9, R41.reuse, R46, R17 ;  /* 0x0000002e29097223 */ /* 0x044fe40000010011 */
[----:B------:R-:W-:Y:S01]  /*1e10*/  LDS.U R46, [R44+0x38] ;  /* 0x000038002c2e7984 */ /* 0x000fe20000001800 */
[----:B---3--:R-:W-:-:S03]  /*1e20*/  FFMA.FTZ R21, R41, R48, R57 ;  /* 0x0000003029157223 */ /* 0x008fc60000010039 */
[----:B------:R-:W4:Y:S01]  /*1e30*/  LDS.U R48, [R44+0x24] ;  /* 0x000024002c307984 */ /* 0x000f220000001800 */
[----:B-1----:R-:W-:-:S03]  /*1e40*/  FFMA.FTZ R13, R41, R50, R47 ;  /* 0x00000032290d7223 */ /* 0x002fc6000001002f */
[----:B------:R-:W0:Y:S01]  /*1e50*/  LDS.U R50, [R44+0x28] ;  /* 0x000028002c327984 */ /* 0x000e220000001800 */
[----:B------:R-:W-:-:S03]  /*1e60*/  FFMA.FTZ R17, R41, R52, R53 ;  /* 0x0000003429117223 */ /* 0x000fc60000010035 */
[----:B------:R-:W1:Y:S04]  /*1e70*/  LDS.U R52, [R44+0x2c] ;  /* 0x00002c002c347984 */ /* 0x000e680000001800 */
[----:B------:R-:W2:Y:S01]  /*1e80*/  LDS.U R47, [R44+0x34] ;  /* 0x000034002c2f7984 */ /* 0x000ea20000001800 */
[----:B------:R-:W-:-:S03]  /*1e90*/  FFMA.FTZ R19, R41, R54, R55 ;  /* 0x0000003629137223 */ /* 0x000fc60000010037 */
[----:B------:R-:W3:Y:S01]  /*1ea0*/  LDS.U R54, [R44+0x30] ;  /* 0x000030002c367984 */ /* 0x000ee20000001800 */
[----:B------:R-:W-:-:S03]  /*1eb0*/  FFMA.FTZ R53, R41, R58, R15 ;  /* 0x0000003a29357223 */ /* 0x000fc6000001000f */
[----:B------:R-:W4:Y:S01]  /*1ec0*/  LDS.U R15, [R44+0x40] ;  /* 0x000040002c0f7984 */ /* 0x000f220000001800 */
[----:B------:R-:W-:-:S03]  /*1ed0*/  FFMA.FTZ R59, R41, R60, R59 ;  /* 0x0000003c293b7223 */ /* 0x000fc6000001003b */
[----:B------:R-:W-:Y:S04]  /*1ee0*/  STS [R44+0x4], R9 ;  /* 0x000004092c007388 */ /* 0x000fe80000000800 */
[----:B------:R0:W-:Y:S01]  /*1ef0*/  STS [R44+0x8], R13 ;  /* 0x0000080d2c007388 */ /* 0x0001e20000000800 */
[C---:B----4-:R-:W-:Y:S02]  /*1f00*/  FFMA.FTZ R51, R41.reuse, R51, R48 ;  /* 0x0000003329337223 */ /* 0x050fe40000010030 */
[C---:B------:R-:W-:Y:S02]  /*1f10*/  FFMA.FTZ R11, R41.reuse, R16, R11 ;  /* 0x00000010290b7223 */ /* 0x040fe4000001000b */
[C---:B0-----:R-:W-:Y:S02]  /*1f20*/  FFMA.FTZ R55, R41.reuse, R8, R50 ;  /* 0x0000000829377223 */ /* 0x041fe40000010032 */
[----:B-1----:R-:W-:-:S02]  /*1f30*/  FFMA.FTZ R57, R41, R12, R52 ;  /* 0x0000000c29397223 */ /* 0x002fc40000010034 */
[C---:B--2---:R-:W-:Y:S02]  /*1f40*/  FFMA.FTZ R47, R41.reuse, R14, R47 ;  /* 0x0000000e292f7223 */ /* 0x044fe4000001002f */
[C---:B------:R-:W-:Y:S02]  /*1f50*/  FFMA.FTZ R13, R41.reuse, R10, R46 ;  /* 0x0000000a290d7223 */ /* 0x040fe4000001002e */
[C---:B---3--:R-:W-:Y:S02]  /*1f60*/  FFMA.FTZ R9, R41.reuse, R18, R54 ;  /* 0x0000001229097223 */ /* 0x048fe40000010036 */
[C---:B------:R-:W-:Y:S02]  /*1f70*/  FFMA.FTZ R23, R41.reuse, R20, R23 ;  /* 0x0000001429177223 */ /* 0x040fe40000010017 */
[----:B------:R-:W-:Y:S01]  /*1f80*/  FFMA.FTZ R15, R41, R22, R15 ;  /* 0x00000016290f7223 */ /* 0x000fe2000001000f */
[----:B------:R-:W-:Y:S01]  /*1f90*/  IADD3 R8, R44, 0x40, RZ ;  /* 0x000000402c087810 */ /* 0x000fe20007ffe0ff */
[----:B------:R-:W-:Y:S01]  /*1fa0*/  STS [R44+0xc], R17 ;  /* 0x00000c112c007388 */ /* 0x000fe20000000800 */
[----:B------:R-:W-:-:S03]  /*1fb0*/  IMAD.IADD R46, R43, 0x1, R56 ;  /* 0x000000012b2e7824 */ /* 0x000fc600078e0238 */
[----:B------:R-:W-:Y:S04]  /*1fc0*/  STS [R44+0x10], R19 ;  /* 0x000010132c007388 */ /* 0x000fe80000000800 */
        /* <DEDUP_REMOVED lines=11> */
[----:B------:R0:W-:Y:S02]  /*2080*/  STS [R44+0x40], R15 ;  /* 0x0000400f2c007388 */ /* 0x0001e40000000800 */
[----:B0-----:R-:W-:Y:S01]  /*2090*/  MOV R44, R8 ;  /* 0x00000008002c7202 */ /* 0x001fe20000000f00 */
[----:B------:R-:W-:Y:S07]  /*20a0*/  @!P2 BRA `(.L_x_97) ;  /* 0xfffff9600000a947 */ /* 0x000fee000383ffff */
.L_x_96:
[----:B------:R-:W-:Y:S05]  /*20b0*/  BSYNC B1 ;  /* 0x0000000000017941 */ /* 0x000fea0003800000 */
.L_x_95:
[----:B------:R-:W-:Y:S01]  /*20c0*/  IMAD.IADD R8, R49, 0x1, -R42 ;  /* 0x0000000131087824 */ /* 0x000fe200078e0a2a */
[----:B------:R-:W-:Y:S04]  /*20d0*/  BSSY B1, `(.L_x_98) ;  /* 0x000003a000017945 */ /* 0x000fe80003800000 */
[----:B------:R-:W-:-:S12]  /*20e0*/  ISETP.GT.AND P2, PT, R8, 0x4, PT ;  /* 0x000000040800780c */ /* 0x000fd80003f44270 */
[----:B------:R-:W-:Y:S05]  /*20f0*/  @!P2 BRA `(.L_x_99) ;  /* 0x000003700000a947 */ /* 0x000fea0003800000 */
[----:B------:R-:W-:Y:S01]  /*2100*/  IADD3 R23, R35, R46, RZ ;  /* 0x0000002e23177210 */ /* 0x000fe20007ffe0ff */
[----:B------:R-:W-:Y:S01]  /*2110*/  IMAD.IADD R46, R43, 0x1, R46 ;  /* 0x000000012b2e7824 */ /* 0x000fe200078e022e */
[----:B------:R-:W-:Y:S01]  /*2120*/  SHF.R.S32.HI R13, RZ, 0x1f, R43 ;  /* 0x0000001fff0d7819 */ /* 0x000fe2000001142b */
[----:B------:R-:W-:Y:S02]  /*2130*/  LDS.U R48, [R44+0xc] ;  /* 0x00000c002c307984 */ /* 0x000fe40000001800 */
[----:B------:R-:W-:Y:S01]  /*2140*/  IMAD.WIDE R22, R23, R34, c[0x0][0x178] ;  /* 0x00005e0017167625 */ /* 0x000fe200078e0222 */
[----:B------:R-:W-:Y:S01]  /*2150*/  IADD3 R21, R35, R46, RZ ;  /* 0x0000002e23157210 */ /* 0x000fe20007ffe0ff */
[----:B------:R-:W-:Y:S04]  /*2160*/  LDS.U R50, [R44+0x10] ;  /* 0x000010002c327984 */ /* 0x000fe80000001800 */
[----:B------:R-:W-:Y:S01]  /*2170*/  IMAD.WIDE R20, R21, R34, c[0x0][0x178] ;  /* 0x00005e0015147625 */ /* 0x000fe200078e0222 */
[----:B------:R-:W-:Y:S01]  /*2180*/  IADD3 R18, P0, R43, R22, RZ ;  /* 0x000000162b127210 */ /* 0x000fe20007f1e0ff */
[----:B------:R-:W-:Y:S04]  /*2190*/  LDS.U R52, [R44+0x18] ;  /* 0x000018002c347984 */ /* 0x000fe80000001800 */
[----:B------:R-:W-:Y:S01]  /*21a0*/  IMAD.X R19, R23, 0x1, R13, P0 ;  /* 0x0000000117137824 */ /* 0x000fe200000e060d */
[C---:B------:R-:W-:Y:S01]  /*21b0*/  IADD3 R8, P2, R43.reuse, R20, RZ ;  /* 0x000000142b087210 */ /* 0x040fe20007f5e0ff */
[----:B------:R0:W2:Y:S01]  /*21c0*/  LDG.E.CONSTANT.SYS R22, [R22] ;  /* 0x0000000016167381 */ /* 0x0000a200001e6900 */
[----:B------:R-:W-:-:S02]  /*21d0*/  IADD3 R16, P0, R43, R18, RZ ;  /* 0x000000122b107210 */ /* 0x000fc40007f1e0ff */
[----:B------:R-:W-:Y:S01]  /*21e0*/  IADD3.X R9, R21, R13, RZ, P2, !PT ;  /* 0x0000000d15097210 */ /* 0x000fe200017fe4ff */
[----:B------:R1:W3:Y:S01]  /*21f0*/  LDG.E.CONSTANT.SYS R20, [R20] ;  /* 0x0000000014147381 */ /* 0x0002e200001e6900 */
[----:B------:R-:W-:Y:S01]  /*2200*/  IADD3 R10, P2, R43, R8, RZ ;  /* 0x000000082b0a7210 */ /* 0x000fe20007f5e0ff */
[----:B------:R-:W-:Y:S01]  /*2210*/  IMAD.X R17, R13, 0x1, R19, P0 ;  /* 0x000000010d117824 */ /* 0x000fe200000e0613 */
[----:B------:R-:W-:Y:S01]  /*2220*/  IADD3 R14, P0, R43, R16, RZ ;  /* 0x000000102b0e7210 */ /* 0x000fe20007f1e0ff */
[----:B------:R4:W3:Y:S02]  /*2230*/  LDG.E.CONSTANT.SYS R19, [R18] ;  /* 0x0000000012137381 */ /* 0x0008e400001e6900 */
[C---:B------:R-:W-:Y:S01]  /*2240*/  IMAD.X R11, R13.reuse, 0x1, R9, P2 ;  /* 0x000000010d0b7824 */ /* 0x040fe200010e0609 */
[----:B------:R-:W-:Y:S01]  /*2250*/  IADD3.X R15, R13, R17, RZ, P0, !PT ;  /* 0x000000110d0f7210 */ /* 0x000fe200007fe4ff */
[----:B------:R0:W3:Y:S01]  /*2260*/  LDG.E.CONSTANT.SYS R45, [R8] ;  /* 0x00000000082d7381 */ /* 0x0000e200001e6900 */
[----:B------:R-:W-:-:S03]  /*2270*/  IADD3 R12, P0, R43, R10, RZ ;  /* 0x0000000a2b0c7210 */ /* 0x000fc60007f1e0ff */
[----:B------:R-:W3:Y:S01]  /*2280*/  LDG.E.CONSTANT.SYS R16, [R16] ;  /* 0x0000000010107381 */ /* 0x000ee200001e6900 */
[----:B------:R-:W-:-:S03]  /*2290*/  IADD3.X R13, R13, R11, RZ, P0, !PT ;  /* 0x0000000b0d0d7210 */ /* 0x000fc600007fe4ff */
[----:B------:R-:W3:Y:S04]  /*22a0*/  LDG.E.CONSTANT.SYS R14, [R14] ;  /* 0x000000000e0e7381 */ /* 0x000ee800001e6900 */
[----:B------:R0:W3:Y:S04]  /*22b0*/  LDG.E.CONSTANT.SYS R10, [R10] ;  /* 0x000000000a0a7381 */ /* 0x0000e800001e6900 */
[----:B------:R0:W3:Y:S04]  /*22c0*/  LDG.E.CONSTANT.SYS R12, [R12] ;  /* 0x000000000c0c7381 */ /* 0x0000e800001e6900 */
[----:B-1----:R-:W2:Y:S04]  /*22d0*/  LDS.U R21, [R44+0x4] ;  /* 0x000004002c157984 */ /* 0x002ea80000001800 */
[----:B----4-:R-:W-:Y:S04]  /*22e0*/  LDS.U R18, [R44+0x8] ;  /* 0x000008002c127984 */ /* 0x010fe80000001800 */
[----:B0-----:R-:W3:Y:S04]  /*22f0*/  LDS.U R23, [R44+0x14] ;  /* 0x000014002c177984 */ /* 0x001ee80000001800 */
[----:B------:R-:W0:Y:S04]  /*2300*/  LDS.U R8, [R44+0x1c] ;  /* 0x00001c002c087984 */ /* 0x000e280000001800 */
[----:B------:R-:W1:Y:S01]  /*2310*/  LDS.U R54, [R44+0x20] ;  /* 0x000020002c367984 */ /* 0x000e620000001800 */
[----:B------:R-:W-:Y:S01]  /*2320*/  PLOP3.LUT P0, PT, PT, PT, PT, 0x8, 0x0 ;  /* 0x000000000000781c */ /* 0x000fe20003f0e170 */
[----:B------:R-:W-:Y:S01]  /*2330*/  IMAD.IADD R46, R43, 0x1, R46 ;  /* 0x000000012b2e7824 */ /* 0x000fe200078e022e */
[----:B------:R-:W-:Y:S01]  /*2340*/  IADD3 R42, R42, 0x8, RZ ;  /* 0x000000082a2a7810 */ /* 0x000fe20007ffe0ff */
[----:B--2---:R-:W-:-:S02]  /*2350*/  FFMA.FTZ R21, R41, R22, R21 ;  /* 0x0000001629157223 */ /* 0x004fc40000010015 */
[C---:B---3--:R-:W-:Y:S02]  /*2360*/  FFMA.FTZ R23, R41.reuse, R20, R23 ;  /* 0x0000001429177223 */ /* 0x048fe40000010017 */
[C---:B------:R-:W-:Y:S02]  /*2370*/  FFMA.FTZ R19, R41.reuse, R19, R18 ;  /* 0x0000001329137223 */ /* 0x040fe40000010012 */
[C---:B------:R-:W-:Y:S02]  /*2380*/  FFMA.FTZ R45, R41.reuse, R45, R52 ;  /* 0x0000002d292d7223 */ /* 0x040fe40000010034 */
[C---:B------:R-:W-:Y:S02]  /*2390*/  FFMA.FTZ R9, R41.reuse, R16, R48 ;  /* 0x0000001029097223 */ /* 0x040fe40000010030 */
[C---:B------:R-:W-:Y:S02]  /*23a0*/  FFMA.FTZ R11, R41.reuse, R14, R50 ;  /* 0x0000000e290b7223 */ /* 0x040fe40000010032 */
[----:B0-----:R-:W-:-:S02]  /*23b0*/  FFMA.FTZ R13, R41, R10, R8 ;  /* 0x0000000a290d7223 */ /* 0x001fc40000010008 */
[----:B-1----:R-:W-:Y:S01]  /*23c0*/  FFMA.FTZ R15, R41, R12, R54 ;  /* 0x0000000c290f7223 */ /* 0x002fe20000010036 */
[----:B------:R-:W-:Y:S01]  /*23d0*/  IADD3 R8, R44, 0x20, RZ ;  /* 0x000000202c087810 */ /* 0x000fe20007ffe0ff */
        /* <DEDUP_REMOVED lines=8> */
[----:B0-----:R-:W-:-:S08]  /*2460*/  MOV R44, R8 ;  /* 0x00000008002c7202 */ /* 0x001fd00000000f00 */
.L_x_99:
[----:B------:R-:W-:Y:S05]  /*2470*/  BSYNC B1 ;  /* 0x0000000000017941 */ /* 0x000fea0003800000 */
.L_x_98:
[----:B------:R-:W-:-:S12]  /*2480*/  ISETP.LT.OR P0, PT, R42, R49, P0 ;  /* 0x000000312a00720c */ /* 0x000fd80000701670 */
[----:B------:R-:W-:Y:S05]  /*2490*/  @!P0 BRA `(.L_x_90) ;  /* 0x0000019000008947 */ /* 0x000fea0003800000 */
[----:B------:R-:W-:Y:S01]  /*24a0*/  IMAD.IADD R15, R35, 0x1, R46 ;  /* 0x00000001230f7824 */ /* 0x000fe200078e022e */
[----:B------:R-:W-:Y:S01]  /*24b0*/  SHF.R.S32.HI R13, RZ, 0x1f, R43 ;  /* 0x0000001fff0d7819 */ /* 0x000fe2000001142b */
[----:B------:R-:W0:Y:S02]  /*24c0*/  LDS.U R16, [R44+0x4] ;  /* 0x000004002c107984 */ /* 0x000e240000001800 */
[----:B------:R-:W-:Y:S02]  /*24d0*/  IMAD.WIDE R14, R15, R34, c[0x0][0x178] ;  /* 0x00005e000f0e7625 */ /* 0x000fe400078e0222 */
[----:B------:R-:W1:Y:S04]  /*24e0*/  LDS.U R18, [R44+0x8] ;  /* 0x000008002c127984 */ /* 0x000e680000001800 */
[----:B------:R-:W2:Y:S01]  /*24f0*/  LDS.U R20, [R44+0xc] ;  /* 0x00000c002c147984 */ /* 0x000ea20000001800 */
[----:B------:R-:W-:-:S03]  /*2500*/  IADD3 R10, P0, R43, R14, RZ ;  /* 0x0000000e2b0a7210 */ /* 0x000fc60007f1e0ff */
[----:B------:R-:W0:Y:S01]  /*2510*/  LDG.E.CONSTANT.SYS R14, [R14] ;  /* 0x000000000e0e7381 */ /* 0x000e2200001e6900 */
[----:B------:R-:W-:Y:S02]  /*2520*/  IADD3 R8, P2, R43, R10, RZ ;  /* 0x0000000a2b087210 */ /* 0x000fe40007f5e0ff */
[----:B------:R-:W-:Y:S01]  /*2530*/  IADD3.X R11, R15, R13, RZ, P0, !PT ;  /* 0x0000000d0f0b7210 */ /* 0x000fe200007fe4ff */
[----:B------:R-:W3:Y:S01]  /*2540*/  LDS.U R22, [R44+0x10] ;  /* 0x000010002c167984 */ /* 0x000ee20000001800 */
[----:B------:R-:W-:-:S03]  /*2550*/  IADD3 R12, P0, R43, R8, RZ ;  /* 0x000000082b0c7210 */ /* 0x000fc60007f1e0ff */
[----:B------:R-:W-:-:S03]  /*2560*/  IMAD.X R9, R13, 0x1, R11, P2 ;  /* 0x000000010d097824 */ /* 0x000fc600010e060b */
[----:B------:R-:W1:Y:S02]  /*2570*/  LDG.E.CONSTANT.SYS R10, [R10] ;  /* 0x000000000a0a7381 */ /* 0x000e6400001e6900 */
[----:B------:R-:W-:-:S03]  /*2580*/  IADD3.X R13, R13, R9, RZ, P0, !PT ;  /* 0x000000090d0d7210 */ /* 0x000fc600007fe4ff */
[----:B------:R-:W2:Y:S05]  /*2590*/  LDG.E.CONSTANT.SYS R8, [R8] ;  /* 0x0000000008087381 */ /* 0x000eaa00001e6900 */
[----:B------:R-:W3:Y:S01]  /*25a0*/  LDG.E.CONSTANT.SYS R12, [R12] ;  /* 0x000000000c0c7381 */ /* 0x000ee200001e6900 */
[C---:B0-----:R-:W-:Y:S02]  /*25b0*/  FFMA.FTZ R17, R41.reuse, R14, R16 ;  /* 0x0000000e29117223 */ /* 0x041fe40000010010 */
[C---:B-1----:R-:W-:Y:S02]  /*25c0*/  FFMA.FTZ R19, R41.reuse, R10, R18 ;  /* 0x0000000a29137223 */ /* 0x042fe40000010012 */
[----:B--2---:R-:W-:-:S02]  /*25d0*/  FFMA.FTZ R15, R41, R8, R20 ;  /* 0x00000008290f7223 */ /* 0x004fc40000010014 */
[----:B---3--:R-:W-:Y:S02]  /*25e0*/  FFMA.FTZ R41, R41, R12, R22 ;  /* 0x0000000c29297223 */ /* 0x008fe40000010016 */
[----:B------:R0:W-:Y:S04]  /*25f0*/  STS [R44+0x4], R17 ;  /* 0x000004112c007388 */ /* 0x0001e80000000800 */
[----:B------:R0:W-:Y:S04]  /*2600*/  STS [R44+0x8], R19 ;  /* 0x000008132c007388 */ /* 0x0001e80000000800 */
[----:B------:R0:W-:Y:S04]  /*2610*/  STS [R44+0xc], R15 ;  /* 0x00000c0f2c007388 */ /* 0x0001e80000000800 */
[----:B------:R0:W-:Y:S02]  /*2620*/  STS [R44+0x10], R41 ;  /* 0x000010292c007388 */ /* 0x0001e40000000800 */
.L_x_90:
[----:B------:R-:W-:Y:S05]  /*2630*/  BSYNC B0 ;  /* 0x0000000000007941 */ /* 0x000fea0003800000 */
.L_x_89:
[----:B------:R-:W-:Y:S01]  /*2640*/  BSSY B0, `(.L_x_100) ;  /* 0x0000108000007945 */ /* 0x000fe20003800000 */
[----:B------:R-:W-:Y:S05]  /*2650*/  @!P1 BRA `(.L_x_101) ;  /* 0x0000106000009947 */ /* 0x000fea0003800000 */
[----:B------:R-:W-:Y:S01]  /*2660*/  LOP3.LUT R8, R49, 0x3, RZ, 0xc0, !PT ;  /* 0x0000000331087812 */ /* 0x000fe200078ec0ff */
[----:B------:R-:W1:Y:S01]  /*2670*/  I2F R38, R38 ;  /* 0x0000002600267306 */ /* 0x000e620000201400 */
[----:B------:R-:W-:Y:S01]  /*2680*/  BSSY B1, `(.L_x_102) ;  /* 0x000002d000017945 */ /* 0x000fe20003800000 */
[----:B0-----:R-:W-:Y:S01]  /*2690*/  IMAD.MOV.U32 R44, RZ, RZ, RZ ;  /* 0x000000ffff2c7224 */ /* 0x001fe200078e00ff */
[----:B------:R-:W-:-:S12]  /*26a0*/  ISETP.NE.AND P0, PT, R8, RZ, PT ;  /* 0x000000ff0800720c */ /* 0x000fd80003f05270 */
[----:B------:R-:W-:Y:S05]  /*26b0*/  @!P0 BRA `(.L_x_103) ;  /* 0x0000029000008947 */ /* 0x000fea0003800000 */
[----:B------:R-:W-:Y:S01]  /*26c0*/  ISETP.NE.AND P0, PT, R8, 0x1, PT ;  /* 0x000000010800780c */ /* 0x000fe20003f05270 */
[----:B------:R-:W-:Y:S01]  /*26d0*/  BSSY B2, `(.L_x_104) ;  /* 0x000001e000027945 */ /* 0x000fe20003800000 */
[----:B------:R-:W-:Y:S01]  /*26e0*/  LOP3.LUT P2, RZ, R36, 0xff, RZ, 0xc0, !PT ;  /* 0x000000ff24ff7812 */ /* 0x000fe2000784c0ff */
[----:B------:R-:W-:Y:S01]  /*26f0*/  IMAD.MOV.U32 R13, RZ, RZ, RZ ;  /* 0x000000ffff0d7224 */ /* 0x000fe200078e00ff */
[----:B------:R-:W-:-:S04]  /*2700*/  MOV R9, 0xa ;  /* 0x0000000a00097802 */ /* 0x000fc80000000f00 */
[----:B------:R-:W-:-:S04]  /*2710*/  SEL R14, R9, 0xb, !P2 ;  /* 0x0000000b090e7807 */ /* 0x000fc80005000000 */
[----:B------:R-:W-:Y:S05]  /*2720*/  @!P0 BRA `(.L_x_105) ;  /* 0x0000018000008947 */ /* 0x000fea0003800000 */
[----:B------:R-:W-:-:S12]  /*2730*/  ISETP.NE.AND P0, PT, R8, 0x2, PT ;  /* 0x000000020800780c */ /* 0x000fd80003f05270 */
[----:B------:R-:W-:Y:S01]  /*2740*/  @P0 LOP3.LUT P2, RZ, R36, 0xff, RZ, 0xc0, !PT ;  /* 0x000000ff24ff0812 */ /* 0x000fe2000784c0ff */
[----:B------:R-:W-:Y:S01]  /*2750*/  IMAD.MOV.U32 R13, RZ, RZ, RZ ;  /* 0x000000ffff0d7224 */ /* 0x000fe200078e00ff */
[----:B------:R-:W-:Y:S01]  /*2760*/  @P0 MOV R8, 0xa ;  /* 0x0000000a00080802 */ /* 0x000fe20000000f00 */
[----:B------:R-:W0:Y:S03]  /*2770*/  @P0 LDS.U R12, [R25+0x4] ;  /* 0x00000400190c0984 */ /* 0x000e260000001800 */
[----:B------:R-:W-:-:S05]  /*2780*/  @P0 SEL R8, R8, 0xb, !P2 ;  /* 0x0000000b08080807 */ /* 0x000fca0005000000 */
[----:B------:R-:W-:-:S04]  /*2790*/  @P0 IMAD R9, R0, R8, R35 ;  /* 0x0000000800090224 */ /* 0x000fc800078e0223 */
[----:B------:R-:W-:-:S10]  /*27a0*/  @P0 IMAD.WIDE R8, R9, R34, c[0x0][0x178] ;  /* 0x00005e0009080625 */ /* 0x000fd400078e0222 */
[----:B------:R2:W0:Y:S01]  /*27b0*/  @P0 LDG.E.CONSTANT.SYS R9, [R8] ;  /* 0x0000000008090381 */ /* 0x00042200001e6900 */
[----:B------:R-:W-:Y:S01]  /*27c0*/  LOP3.LUT P2, RZ, R36, 0xff, RZ, 0xc0, !PT ;  /* 0x000000ff24ff7812 */ /* 0x000fe2000784c0ff */
[----:B------:R-:W-:Y:S01]  /*27d0*/  @P0 IMAD.MOV.U32 R13, RZ, RZ, 0x1 ;  /* 0x00000001ff0d0424 */ /* 0x000fe200078e00ff */
[----:B------:R-:W-:-:S04]  /*27e0*/  MOV R10, 0xa ;  /* 0x0000000a000a7802 */ /* 0x000fc80000000f00 */
[----:B------:R-:W-:-:S04]  /*27f0*/  SEL R10, R10, 0xb, !P2 ;  /* 0x0000000b0a0a7807 */ /* 0x000fc80005000000 */
[----:B------:R-:W-:-:S05]  /*2800*/  IADD3 R10, R10, R13, RZ ;  /* 0x0000000d0a0a7210 */ /* 0x000fca0007ffe0ff */
[----:B------:R-:W-:-:S04]  /*2810*/  IMAD R11, R0, R10, R35 ;  /* 0x0000000a000b7224 */ /* 0x000fc800078e0223 */
[----:B------:R-:W-:-:S10]  /*2820*/  IMAD.WIDE R10, R11, R34, c[0x0][0x178] ;  /* 0x00005e000b0a7625 */ /* 0x000fd400078e0222 */
[----:B------:R-:W3:Y:S01]  /*2830*/  LDG.E.CONSTANT.SYS R11, [R10] ;  /* 0x000000000a0b7381 */ /* 0x000ee200001e6900 */
[----:B--2---:R-:W-:Y:S01]  /*2840*/  IMAD R8, R26, 0xc, R13 ;  /* 0x0000000c1a087824 */ /* 0x004fe200078e020d */
[----:B------:R-:W-:Y:S01]  /*2850*/  IADD3 R13, R13, 0x1, RZ ;  /* 0x000000010d0d7810 */ /* 0x000fe20007ffe0ff */
[----:B01----:R-:W-:-:S08]  /*2860*/  @P0 FFMA.FTZ R12, R38, R9, R12 ;  /* 0x00000009260c0223 */ /* 0x003fd0000001000c */
[----:B------:R-:W-:Y:S04]  /*2870*/  @P0 STS [R25+0x4], R12 ;  /* 0x0000040c19000388 */ /* 0x000fe80000000800 */
[----:B------:R-:W3:Y:S02]  /*2880*/  LDS.U R9, [R8.X4+0x4] ;  /* 0x0000040008097984 */ /* 0x000ee40000005800 */
[----:B---3--:R-:W-:-:S08]  /*2890*/  FFMA.FTZ R9, R38, R11, R9 ;  /* 0x0000000b26097223 */ /* 0x008fd00000010009 */
[----:B------:R0:W-:Y:S02]  /*28a0*/  STS [R8.X4+0x4], R9 ;  /* 0x0000040908007388 */ /* 0x0001e40000004800 */
.L_x_105:
[----:B------:R-:W-:Y:S05]  /*28b0*/  BSYNC B2 ;  /* 0x0000000000027941 */ /* 0x000fea0003800000 */
.L_x_104:
[----:B0-----:R-:W-:-:S04]  /*28c0*/  IMAD.IADD R8, R14, 0x1, R13 ;  /* 0x000000010e087824 */ /* 0x001fc800078e020d */
[----:B------:R-:W-:-:S04]  /*28d0*/  IMAD R9, R0, R8, R35 ;  /* 0x0000000800097224 */ /* 0x000fc800078e0223 */
[----:B------:R-:W-:-:S10]  /*28e0*/  IMAD.WIDE R8, R9, R34, c[0x0][0x178] ;  /* 0x00005e0009087625 */ /* 0x000fd400078e0222 */
[----:B------:R-:W2:Y:S01]  /*28f0*/  LDG.E.CONSTANT.SYS R9, [R8] ;  /* 0x0000000008097381 */ /* 0x000ea200001e6900 */
[----:B------:R-:W-:Y:S01]  /*2900*/  IMAD R10, R26, 0xc, R13 ;  /* 0x0000000c1a0a7824 */ /* 0x000fe200078e020d */
[----:B------:R-:W-:-:S07]  /*2910*/  IADD3 R44, R13, 0x1, RZ ;  /* 0x000000010d2c7810 */ /* 0x000fce0007ffe0ff */
[----:B------:R-:W2:Y:S02]  /*2920*/  LDS.U R11, [R10.X4+0x4] ;  /* 0x000004000a0b7984 */ /* 0x000ea40000005800 */
[----:B-12---:R-:W-:-:S08]  /*2930*/  FFMA.FTZ R11, R38, R9, R11 ;  /* 0x00000009260b7223 */ /* 0x006fd0000001000b */
[----:B------:R0:W-:Y:S02]  /*2940*/  STS [R10.X4+0x4], R11 ;  /* 0x0000040b0a007388 */ /* 0x0001e40000004800 */
.L_x_103:
[----:B------:R-:W-:Y:S05]  /*2950*/  BSYNC B1 ;  /* 0x0000000000017941 */ /* 0x000fea0003800000 */
.L_x_102:
[----:B------:R-:W-:-:S12]  /*2960*/  ISETP.GE.U32.AND P0, PT, R49, 0x4, PT ;  /* 0x000000043100780c */ /* 0x000fd80003f06070 */
[----:B------:R-:W-:Y:S05]  /*2970*/  @!P0 BRA `(.L_x_101) ;  /* 0x00000d4000008947 */ /* 0x000fea0003800000 */
[--C-:B------:R-:W-:Y:S01]  /*2980*/  IMAD.IADD R12, R49, 0x1, -R44.reuse ;  /* 0x00000001310c7824 */ /* 0x100fe200078e0a2c */
[----:B------:R-:W-:Y:S01]  /*2990*/  LOP3.LUT P0, RZ, R36, 0xff, RZ, 0xc0, !PT ;  /* 0x000000ff24ff7812 */ /* 0x000fe2000780c0ff */
[----:B------:R-:W-:Y:S01]  /*29a0*/  IMAD R9, R40, c[0x0][0x0], RZ ;  /* 0x0000000028097a24 */ /* 0x000fe200078e02ff */
[----:B------:R-:W-:Y:S01]  /*29b0*/  MOV R8, 0xa ;  /* 0x0000000a00087802 */ /* 0x000fe20000000f00 */
[----:B------:R-:W-:Y:S01]  /*29c0*/  BSSY B1, `(.L_x_106) ;  /* 0x0000078000017945 */ /* 0x000fe20003800000 */
[----:B------:R-:W-:Y:S01]  /*29d0*/  ISETP.GT.AND P2, PT, R12, 0xc, PT ;  /* 0x0000000c0c00780c */ /* 0x000fe20003f44270 */
[----:B------:R-:W-:Y:S01]  /*29e0*/  IMAD.SHL.U32 R43, R0, 0x4, RZ ;  /* 0x00000004002b7824 */ /* 0x000fe200078e00ff */
[----:B0-----:R-:W-:Y:S01]  /*29f0*/  SEL R11, R8, 0xb, !P0 ;  /* 0x0000000b080b7807 */ /* 0x001fe20004000000 */
[----:B------:R-:W-:Y:S01]  /*2a00*/  IMAD R8, R9, 0xc, R44 ;  /* 0x0000000c09087824 */ /* 0x000fe200078e022c */
[----:B------:R-:W-:Y:S02]  /*2a10*/  PLOP3.LUT P0, PT, PT, PT, PT, 0x80, 0x0 ;  /* 0x000000000000781c */ /* 0x000fe40003f0f070 */
[----:B------:R-:W-:Y:S01]  /*2a20*/  IADD3 R10, R44, R11, RZ ;  /* 0x0000000b2c0a7210 */ /* 0x000fe20007ffe0ff */
[----:B------:R-:W-:-:S04]  /*2a30*/  IMAD R8, R27, 0xc, R8 ;  /* 0x0000000c1b087824 */ /* 0x000fc800078e0208 */
[----:B------:R-:W-:Y:S01]  /*2a40*/  IMAD R9, R37, R10, RZ ;  /* 0x0000000a25097224 */ /* 0x000fe200078e02ff */
[----:B------:R-:W-:-:S03]  /*2a50*/  SHF.L.U32 R41, R8, 0x2, RZ ;  /* 0x0000000208297819 */ /* 0x000fc600000006ff */
[----:B------:R-:W-:Y:S01]  /*2a60*/  IMAD R46, R24, R9, RZ ;  /* 0x00000009182e7224 */ /* 0x000fe200078e02ff */
[----:B------:R-:W-:Y:S07]  /*2a70*/  @!P2 BRA `(.L_x_107) ;  /* 0x000006c00000a947 */ /* 0x000fee0003800000 */
[----:B------:R-:W-:Y:S02]  /*2a80*/  PLOP3.LUT P0, PT, PT, PT, PT, 0x8, 0x0 ;  /* 0x000000000000781c */ /* 0x000fe40003f0e170 */
[----:B------:R-:W-:-:S10]  /*2a90*/  IADD3 R42, R49, -0xc, RZ ;  /* 0xfffffff4312a7810 */ /* 0x000fd40007ffe0ff */
.L_x_108:
[----:B------:R-:W-:Y:S01]  /*2aa0*/  IMAD.IADD R15, R35, 0x1, R46 ;  /* 0x00000001230f7824 */ /* 0x000fe200078e022e */
[----:B------:R-:W-:Y:S01]  /*2ab0*/  SHF.R.S32.HI R51, RZ, 0x1f, R43 ;  /* 0x0000001fff337819 */ /* 0x000fe2000001142b */
[----:B------:R-:W-:Y:S01]  /*2ac0*/  LDS.U R50, [R41+0xc] ;  /* 0x00000c0029327984 */ /* 0x000fe20000001800 */
[----:B------:R-:W-:Y:S01]  /*2ad0*/  IADD3 R46, R43, R46, RZ ;  /* 0x0000002e2b2e7210 */ /* 0x000fe20007ffe0ff */
[----:B------:R-:W-:Y:S02]  /*2ae0*/  IMAD.WIDE R14, R15, R34, c[0x0][0x178] ;  /* 0x00005e000f0e7625 */ /* 0x000fe400078e0222 */
[----:B------:R-:W-:Y:S02]  /*2af0*/  LDS.U R52, [R41+0x14] ;  /* 0x0000140029347984 */ /* 0x000fe40000001800 */
[----:B------:R-:W-:-:S02]  /*2b00*/  IMAD.IADD R13, R35, 0x1, R46 ;  /* 0x00000001230d7824 */ /* 0x000fc400078e022e */
[----:B------:R-:W-:Y:S01]  /*2b10*/  LDS.U R54, [R41+0x18] ;  /* 0x0000180029367984 */ /* 0x000fe20000001800 */
[----:B------:R-:W-:Y:S01]  /*2b20*/  IADD3 R10, P2, R43, R14, RZ ;  /* 0x0000000e2b0a7210 */ /* 0x000fe20007f5e0ff */
[----:B------:R-:W-:Y:S02]  /*2b30*/  IMAD.WIDE R12, R13, R34, c[0x0][0x178] ;  /* 0x00005e000d0c7625 */ /* 0x000fe400078e0222 */
[----:B------:R0:W2:Y:S01]  /*2b40*/  LDG.E.CONSTANT.SYS R45, [R14] ;  /* 0x000000000e2d7381 */ /* 0x0000a200001e6900 */
[----:B------:R-:W-:Y:S02]  /*2b50*/  IADD3.X R11, R15, R51, RZ, P2, !PT ;  /* 0x000000330f0b7210 */ /* 0x000fe400017fe4ff */
[----:B------:R-:W-:-:S05]  /*2b60*/  IADD3 R18, P2, R43, R10, RZ ;  /* 0x0000000a2b127210 */ /* 0x000fca0007f5e0ff */
[----:B------:R-:W-:Y:S01]  /*2b70*/  IMAD.X R19, R51, 0x1, R11, P2 ;  /* 0x0000000133137824 */ /* 0x000fe200010e060b */
[C---:B------:R-:W-:Y:S01]  /*2b80*/  IADD3 R20, P2, R43.reuse, R18, RZ ;  /* 0x000000122b147210 */ /* 0x040fe20007f5e0ff */
[----:B------:R3:W4:Y:S01]  /*2b90*/  LDG.E.CONSTANT.SYS R53, [R10] ;  /* 0x000000000a357381 */ /* 0x00072200001e6900 */
[----:B------:R-:W-:-:S03]  /*2ba0*/  IADD3 R46, R43, R46, RZ ;  /* 0x0000002e2b2e7210 */ /* 0x000fc60007ffe0ff */
[----:B------:R-:W-:Y:S01]  /*2bb0*/  IMAD.X R21, R51, 0x1, R19, P2 ;  /* 0x0000000133157824 */ /* 0x000fe200010e0613 */
[----:B------:R1:W4:Y:S01]  /*2bc0*/  LDG.E.CONSTANT.SYS R47, [R12] ;  /* 0x000000000c2f7381 */ /* 0x00032200001e6900 */
[----:B------:R-:W-:Y:S01]  /*2bd0*/  IMAD.IADD R23, R35, 0x1, R46 ;  /* 0x0000000123177824 */ /* 0x000fe200078e022e */
[----:B------:R-:W-:Y:S02]  /*2be0*/  IADD3 R46, R43, R46, RZ ;  /* 0x0000002e2b2e7210 */ /* 0x000fe40007ffe0ff */
[----:B------:R1:W4:Y:S04]  /*2bf0*/  LDG.E.CONSTANT.SYS R55, [R18] ;  /* 0x0000000012377381 */ /* 0x00032800001e6900 */
[----:B------:R1:W4:Y:S01]  /*2c00*/  LDG.E.CONSTANT.SYS R59, [R20] ;  /* 0x00000000143b7381 */ /* 0x00032200001e6900 */
[----:B------:R-:W-:Y:S01]  /*2c10*/  IMAD.WIDE R22, R23, R34, c[0x0][0x178] ;  /* 0x00005e0017167625 */ /* 0x000fe200078e0222 */
[----:B------:R-:W-:Y:S01]  /*2c20*/  IADD3 R8, P3, R43, R12, RZ ;  /* 0x0000000c2b087210 */ /* 0x000fe20007f7e0ff */
[----:B0-----:R-:W-:-:S03]  /*2c30*/  IMAD.IADD R15, R35, 0x1, R46 ;  /* 0x00000001230f7824 */ /* 0x001fc600078e022e */
[----:B------:R-:W-:Y:S01]  /*2c40*/  IADD3.X R9, R13, R51, RZ, P3, !PT ;  /* 0x000000330d097210 */ /* 0x000fe20001ffe4ff */
[----:B------:R-:W-:Y:S01]  /*2c50*/  IMAD.WIDE R14, R15, R34, c[0x0][0x178] ;  /* 0x00005e000f0e7625 */ /* 0x000fe200078e0222 */
[C---:B---3--:R-:W-:Y:S02]  /*2c60*/  IADD3 R10, P2, R43.reuse, R22, RZ ;  /* 0x000000162b0a7210 */ /* 0x048fe40007f5e0ff */
[----:B------:R-:W-:Y:S01]  /*2c70*/  IADD3 R16, P3, R43, R8, RZ ;  /* 0x000000082b107210 */ /* 0x000fe20007f7e0ff */
[----:B------:R0:W3:Y:S02]  /*2c80*/  LDG.E.CONSTANT.SYS R57, [R22] ;  /* 0x0000000016397381 */ /* 0x0000e400001e6900 */
[----:B------:R-:W-:Y:S01]  /*2c90*/  IMAD.X R11, R23, 0x1, R51, P2 ;  /* 0x00000001170b7824 */ /* 0x000fe200010e0633 */
[----:B-1----:R-:W-:Y:S01]  /*2ca0*/  IADD3 R12, P2, R43, R10, RZ ;  /* 0x0000000a2b0c7210 */ /* 0x002fe20007f5e0ff */
[----:B------:R1:W3:Y:S01]  /*2cb0*/  LDG.E.CONSTANT.SYS R61, [R8] ;  /* 0x00000000083d7381 */ /* 0x0002e200001e6900 */
[----:B------:R-:W-:-:S02]  /*2cc0*/  IADD3.X R17, R51, R9, RZ, P3, !PT ;  /* 0x0000000933117210 */ /* 0x000fc40001ffe4ff */
[----:B------:R-:W-:Y:S01]  /*2cd0*/  IADD3 R18, P3, R43, R16, RZ ;  /* 0x000000102b127210 */ /* 0x000fe20007f7e0ff */
[----:B------:R0:W3:Y:S01]  /*2ce0*/  LDG.E.CONSTANT.SYS R48, [R14] ;  /* 0x000000000e307381 */ /* 0x0000e200001e6900 */
[----:B------:R-:W-:Y:S02]  /*2cf0*/  IADD3.X R13, R51, R11, RZ, P2, !PT ;  /* 0x0000000b330d7210 */ /* 0x000fe400017fe4ff */
[C---:B-1----:R-:W-:Y:S01]  /*2d00*/  IADD3 R8, P4, R43.reuse, R14, RZ ;  /* 0x0000000e2b087210 */ /* 0x042fe20007f9e0ff */
[----:B------:R1:W3:Y:S01]  /*2d10*/  LDG.E.CONSTANT.SYS R11, [R10] ;  /* 0x000000000a0b7381 */ /* 0x0002e200001e6900 */
[----:B------:R-:W-:Y:S02]  /*2d20*/  IADD3 R20, P2, R43, R12, RZ ;  /* 0x0000000c2b147210 */ /* 0x000fe40007f5e0ff */
[----:B------:R-:W-:Y:S01]  /*2d30*/  IADD3.X R19, R51, R17, RZ, P3, !PT ;  /* 0x0000001133137210 */ /* 0x000fe20001ffe4ff */
[----:B------:R-:W-:Y:S01]  /*2d40*/  IMAD.X R9, R15, 0x1, R51, P4 ;  /* 0x000000010f097824 */ /* 0x000fe200020e0633 */
[----:B0-----:R-:W-:Y:S01]  /*2d50*/  IADD3 R22, P3, R43, R8, RZ ;  /* 0x000000082b167210 */ /* 0x001fe20007f7e0ff */
[C---:B------:R-:W-:Y:S01]  /*2d60*/  IMAD.X R21, R51.reuse, 0x1, R13, P2 ;  /* 0x0000000133157824 */ /* 0x040fe200010e060d */
[----:B------:R0:W3:Y:S02]  /*2d70*/  LDG.E.CONSTANT.SYS R17, [R16] ;  /* 0x0000000010117381 */ /* 0x0000e400001e6900 */
[----:B------:R-:W-:-:S02]  /*2d80*/  IADD3.X R23, R51, R9, RZ, P3, !PT ;  /* 0x0000000933177210 */ /* 0x000fc40001ffe4ff */
[----:B------:R-:W-:Y:S01]  /*2d90*/  IADD3 R14, P2, R43, R22, RZ ;  /* 0x000000162b0e7210 */ /* 0x000fe20007f5e0ff */
[----:B------:R0:W3:Y:S04]  /*2da0*/  LDG.E.CONSTANT.SYS R19, [R18] ;  /* 0x0000000012137381 */ /* 0x0000e800001e6900 */
[----:B------:R-:W-:Y:S01]  /*2db0*/  IMAD.X R15, R51, 0x1, R23, P2 ;  /* 0x00000001330f7824 */ /* 0x000fe200010e0617 */
[----:B------:R2:W3:Y:S04]  /*2dc0*/  LDG.E.CONSTANT.SYS R13, [R12] ;  /* 0x000000000c0d7381 */ /* 0x0004e800001e6900 */
[----:B------:R0:W3:Y:S04]  /*2dd0*/  LDG.E.CONSTANT.SYS R9, [R8] ;  /* 0x0000000008097381 */ /* 0x0000e800001e6900 */
[----:B------:R0:W3:Y:S04]  /*2de0*/  LDG.E.CONSTANT.SYS R21, [R20] ;  /* 0x0000000014157381 */ /* 0x0000e800001e6900 */
[----:B------:R1:W3:Y:S04]  /*2df0*/  LDG.E.CONSTANT.SYS R23, [R22] ;  /* 0x0000000016177381 */ /* 0x0002e800001e6900 */
[----:B------:R1:W3:Y:S04]  /*2e00*/  LDG.E.CONSTANT.SYS R15, [R14] ;  /* 0x000000000e0f7381 */ /* 0x0002e800001e6900 */
[----:B0-----:R-:W2:Y:S04]  /*2e10*/  LDS.U R16, [R41+0x4] ;  /* 0x0000040029107984 */ /* 0x001ea80000001800 */
[----:B------:R-:W4:Y:S04]  /*2e20*/  LDS.U R18, [R41+0x8] ;  /* 0x0000080029127984 */ /* 0x000f280000001800 */
[----:B------:R-:W0:Y:S04]  /*2e30*/  LDS.U R51, [R41+0x10] ;  /* 0x0000100029337984 */ /* 0x000e280000001800 */
[----:B------:R-:W0:Y:S04]  /*2e40*/  LDS.U R8, [R41+0x1c] ;  /* 0x00001c0029087984 */ /* 0x000e280000001800 */
[----:B-1----:R-:W-:Y:S04]  /*2e50*/  LDS.U R10, [R41+0x20] ;  /* 0x00002000290a7984 */ /* 0x002fe80000001800 */
[----:B------:R-:W-:Y:S04]  /*2e60*/  LDS.U R22, [R41+0x3c] ;  /* 0x00003c0029167984 */ /* 0x000fe80000001800 */
[----:B------:R-:W-:Y:S01]  /*2e70*/  LDS.U R20, [R41+0x40] ;  /* 0x0000400029147984 */ /* 0x000fe20000001800 */
[----:B------:R-:W-:-:S04]  /*2e80*/  IADD3 R44, R44, 0x10, RZ ;  /* 0x000000102c2c7810 */ /* 0x000fc80007ffe0ff */
[----:B------:R-:W-:Y:S02]  /*2e90*/  ISETP.GE.AND P2, PT, R44, R42, PT ;  /* 0x0000002a2c00720c */ /* 0x000fe40003f46270 */
[----:B------:R-:W-:Y:S01]  /*2ea0*/  IADD3 R46, R43, R46, RZ ;  /* 0x0000002e2b2e7210 */ /* 0x000fe20007ffe0ff */
[C---:B--2---:R-:W-:Y:S02]  /*2eb0*/  FFMA.FTZ R12, R38.reuse, R45, R16 ;  /* 0x0000002d260c7223 */ /* 0x044fe40000010010 */
[----:B------:R-:W-:Y:S01]  /*2ec0*/  LDS.U R45, [R41+0x38] ;  /* 0x00003800292d7984 */ /* 0x000fe20000001800 */
[----:B----4-:R-:W-:-:S03]  /*2ed0*/  FFMA.FTZ R16, R38, R53, R18 ;  /* 0x0000003526107223 */ /* 0x010fc60000010012 */
[----:B------:R-:W1:Y:S01]  /*2ee0*/  LDS.U R53, [R41+0x28] ;  /* 0x0000280029357984 */ /* 0x000e620000001800 */
[----:B------:R-:W-:-:S03]  /*2ef0*/  FFMA.FTZ R52, R38, R47, R52 ;  /* 0x0000002f26347223 */ /* 0x000fc60000010034 */
[----:B------:R-:W2:Y:S01]  /*2f00*/  LDS.U R47, [R41+0x34] ;  /* 0x00003400292f7984 */ /* 0x000ea20000001800 */
[----:B------:R-:W-:-:S03]  /*2f10*/  FFMA.FTZ R14, R38, R55, R50 ;  /* 0x00000037260e7223 */ /* 0x000fc60000010032 */
[----:B------:R-:W-:Y:S01]  /*2f20*/  LDS.U R55, [R41+0x2c] ;  /* 0x00002c0029377984 */ /* 0x000fe20000001800 */
[----:B0-----:R-:W-:-:S03]  /*2f30*/  FFMA.FTZ R18, R38, R59, R51 ;  /* 0x0000003b26127223 */ /* 0x001fc60000010033 */
[----:B------:R-:W0:Y:S04]  /*2f40*/  LDS.U R51, [R41+0x24] ;  /* 0x0000240029337984 */ /* 0x000e280000001800 */
[----:B------:R-:W4:Y:S04]  /*2f50*/  LDS.U R50, [R41+0x30] ;  /* 0x0000300029327984 */ /* 0x000f280000001800 */
[----:B------:R0:W-:Y:S01]  /*2f60*/  STS [R41+0x4], R12 ;  /* 0x0000040c29007388 */ /* 0x0001e20000000800 */
[----:B---3--:R-:W-:-:S03]  /*2f70*/  FFMA.FTZ R54, R38, R61, R54 ;  /* 0x0000003d26367223 */ /* 0x008fc60000010036 */
[----:B------:R-:W-:Y:S01]  /*2f80*/  STS [R41+0x8], R16 ;  /* 0x0000081029007388 */ /* 0x000fe20000000800 */
[C---:B------:R-:W-:Y:S02]  /*2f90*/  FFMA.FTZ R8, R38.reuse, R17, R8 ;  /* 0x0000001126087223 */ /* 0x040fe40000010008 */
[C---:B-1----:R-:W-:Y:S02]  /*2fa0*/  FFMA.FTZ R58, R38.reuse, R11, R53 ;  /* 0x0000000b263a7223 */ /* 0x042fe40000010035 */
[C---:B--2---:R-:W-:Y:S02]  /*2fb0*/  FFMA.FTZ R48, R38.reuse, R48, R47 ;  /* 0x0000003026307223 */ /* 0x044fe4000001002f */
[C---:B------:R-:W-:Y:S02]  /*2fc0*/  FFMA.FTZ R10, R38.reuse, R19, R10 ;  /* 0x00000013260a7223 */ /* 0x040fe4000001000a */
[C---:B0-----:R-:W-:Y:S02]  /*2fd0*/  FFMA.FTZ R56, R38.reuse, R57, R51 ;  /* 0x0000003926387223 */ /* 0x041fe40000010033 */
[----:B------:R-:W-:-:S02]  /*2fe0*/  FFMA.FTZ R60, R38, R13, R55 ;  /* 0x0000000d263c7223 */ /* 0x000fc40000010037 */
[C---:B------:R-:W-:Y:S01]  /*2ff0*/  FFMA.FTZ R12, R38.reuse, R9, R45 ;  /* 0x00000009260c7223 */ /* 0x040fe2000001002d */
[----:B------:R0:W-:Y:S01]  /*3000*/  STS [R41+0x1c], R8 ;  /* 0x00001c0829007388 */ /* 0x0001e20000000800 */
[C---:B----4-:R-:W-:Y:S02]  /*3010*/  FFMA.FTZ R50, R38.reuse, R21, R50 ;  /* 0x0000001526327223 */ /* 0x050fe40000010032 */
[C---:B------:R-:W-:Y:S02]  /*3020*/  FFMA.FTZ R22, R38.reuse, R23, R22 ;  /* 0x0000001726167223 */ /* 0x040fe40000010016 */
[----:B------:R-:W-:Y:S01]  /*3030*/  FFMA.FTZ R20, R38, R15, R20 ;  /* 0x0000000f26147223 */ /* 0x000fe20000010014 */
[----:B0-----:R-:W-:Y:S01]  /*3040*/  IADD3 R8, R41, 0x40, RZ ;  /* 0x0000004029087810 */ /* 0x001fe20007ffe0ff */
        /* <DEDUP_REMOVED lines=13> */
[----:B0-----:R-:W-:Y:S01]  /*3120*/  IMAD.MOV.U32 R41, RZ, RZ, R8 ;  /* 0x000000ffff297224 */ /* 0x001fe200078e0008 */
[----:B------:R-:W-:Y:S07]  /*3130*/  @!P2 BRA `(.L_x_108) ;  /* 0xfffff9600000a947 */ /* 0x000fee000383ffff */
.L_x_107:
[----:B------:R-:W-:Y:S05]  /*3140*/  BSYNC B1 ;  /* 0x0000000000017941 */ /* 0x000fea0003800000 */
.L_x_106:
[----:B------:R-:W-:Y:S01]  /*3150*/  IADD3 R8, R49, -R44, RZ ;  /* 0x8000002c31087210 */ /* 0x000fe20007ffe0ff */
[----:B------:R-:W-:Y:S03]  /*3160*/  BSSY B1, `(.L_x_109) ;  /* 0x000003a000017945 */ /* 0x000fe60003800000 */
[----:B------:R-:W-:-:S12]  /*3170*/  ISETP.GT.AND P2, PT, R8, 0x4, PT ;  /* 0x000000040800780c */ /* 0x000fd80003f44270 */
[----:B------:R-:W-:Y:S05]  /*3180*/  @!P2 BRA `(.L_x_110) ;  /* 0x000003700000a947 */ /* 0x000fea0003800000 */
[----:B------:R-:W-:Y:S01]  /*3190*/  IMAD.IADD R23, R35, 0x1, R46 ;  /* 0x0000000123177824 */ /* 0x000fe200078e022e */
[----:B------:R-:W-:Y:S01]  /*31a0*/  IADD3 R42, R43, R46, RZ ;  /* 0x0000002e2b2a7210 */ /* 0x000fe20007ffe0ff */
[----:B------:R-:W-:Y:S01]  /*31b0*/  LDS.U R47, [R41+0x10] ;  /* 0x00001000292f7984 */ /* 0x000fe20000001800 */
[----:B------:R-:W-:Y:S01]  /*31c0*/  SHF.R.S32.HI R15, RZ, 0x1f, R43 ;  /* 0x0000001fff0f7819 */ /* 0x000fe2000001142b */
[-C--:B------:R-:W-:Y:S02]  /*31d0*/  IMAD.WIDE R22, R23, R34.reuse, c[0x0][0x178] ;  /* 0x00005e0017167625 */ /* 0x080fe400078e0222 */
[----:B------:R-:W-:Y:S01]  /*31e0*/  IMAD.IADD R21, R35, 0x1, R42 ;  /* 0x0000000123157824 */ /* 0x000fe200078e022a */
[----:B------:R-:W-:Y:S03]  /*31f0*/  LDS.U R51, [R41+0x20] ;  /* 0x0000200029337984 */ /* 0x000fe60000001800 */
[----:B------:R-:W-:Y:S01]  /*3200*/  IMAD.WIDE R20, R21, R34, c[0x0][0x178] ;  /* 0x00005e0015147625 */ /* 0x000fe200078e0222 */
[----:B------:R-:W-:-:S04]  /*3210*/  IADD3 R18, P0, R43, R22, RZ ;  /* 0x000000162b127210 */ /* 0x000fc80007f1e0ff */
[----:B------:R-:W-:Y:S02]  /*3220*/  IADD3.X R19, R23, R15, RZ, P0, !PT ;  /* 0x0000000f17137210 */ /* 0x000fe400007fe4ff */
[C---:B------:R-:W-:Y:S01]  /*3230*/  IADD3 R16, P0, R43.reuse, R18, RZ ;  /* 0x000000122b107210 */ /* 0x040fe20007f1e0ff */
[----:B------:R0:W2:Y:S01]  /*3240*/  LDG.E.CONSTANT.SYS R23, [R22] ;  /* 0x0000000016177381 */ /* 0x0000a200001e6900 */
[----:B------:R-:W-:Y:S02]  /*3250*/  IADD3 R8, P2, R43, R20, RZ ;  /* 0x000000142b087210 */ /* 0x000fe40007f5e0ff */
[----:B------:R-:W-:Y:S01]  /*3260*/  IADD3.X R17, R15, R19, RZ, P0, !PT ;  /* 0x000000130f117210 */ /* 0x000fe200007fe4ff */
[----:B------:R3:W4:Y:S01]  /*3270*/  LDG.E.CONSTANT.SYS R45, [R20] ;  /* 0x00000000142d7381 */ /* 0x00072200001e6900 */
[----:B------:R-:W-:Y:S01]  /*3280*/  IADD3 R10, P0, R43, R16, RZ ;  /* 0x000000102b0a7210 */ /* 0x000fe20007f1e0ff */
[----:B------:R-:W-:Y:S01]  /*3290*/  IMAD.X R9, R21, 0x1, R15, P2 ;  /* 0x0000000115097824 */ /* 0x000fe200010e060f */
[----:B------:R-:W-:Y:S01]  /*32a0*/  IADD3 R12, P2, R43, R8, RZ ;  /* 0x000000082b0c7210 */ /* 0x000fe20007f5e0ff */
[----:B------:R1:W4:Y:S02]  /*32b0*/  LDG.E.CONSTANT.SYS R18, [R18] ;  /* 0x0000000012127381 */ /* 0x00032400001e6900 */
[C---:B------:R-:W-:Y:S01]  /*32c0*/  IMAD.X R11, R15.reuse, 0x1, R17, P0 ;  /* 0x000000010f0b7824 */ /* 0x040fe200000e0611 */
[----:B------:R-:W-:Y:S01]  /*32d0*/  IADD3.X R13, R15, R9, RZ, P2, !PT ;  /* 0x000000090f0d7210 */ /* 0x000fe200017fe4ff */
[----:B------:R0:W4:Y:S01]  /*32e0*/  LDG.E.CONSTANT.SYS R16, [R16] ;  /* 0x0000000010107381 */ /* 0x00012200001e6900 */
[----:B------:R-:W-:-:S03]  /*32f0*/  IADD3 R14, P0, R43, R12, RZ ;  /* 0x0000000c2b0e7210 */ /* 0x000fc60007f1e0ff */
[----:B------:R0:W4:Y:S02]  /*3300*/  LDG.E.CONSTANT.SYS R8, [R8] ;  /* 0x0000000008087381 */ /* 0x00012400001e6900 */
[----:B------:R-:W-:Y:S02]  /*3310*/  IMAD.X R15, R15, 0x1, R13, P0 ;  /* 0x000000010f0f7824 */ /* 0x000fe400000e060d */
[----:B------:R-:W4:Y:S04]  /*3320*/  LDG.E.CONSTANT.SYS R10, [R10] ;  /* 0x000000000a0a7381 */ /* 0x000f2800001e6900 */
[----:B------:R-:W4:Y:S04]  /*3330*/  LDG.E.CONSTANT.SYS R12, [R12] ;  /* 0x000000000c0c7381 */ /* 0x000f2800001e6900 */
[----:B------:R-:W4:Y:S04]  /*3340*/  LDG.E.CONSTANT.SYS R14, [R14] ;  /* 0x000000000e0e7381 */ /* 0x000f2800001e6900 */
[----:B---3--:R-:W2:Y:S04]  /*3350*/  LDS.U R20, [R41+0x4] ;  /* 0x0000040029147984 */ /* 0x008ea80000001800 */
[----:B-1----:R-:W-:Y:S04]  /*3360*/  LDS.U R19, [R41+0x8] ;  /* 0x0000080029137984 */ /* 0x002fe80000001800 */
[----:B------:R-:W-:Y:S04]  /*3370*/  LDS.U R21, [R41+0xc] ;  /* 0x00000c0029157984 */ /* 0x000fe80000001800 */
[----:B0-----:R-:W4:Y:S04]  /*3380*/  LDS.U R22, [R41+0x14] ;  /* 0x0000140029167984 */ /* 0x001f280000001800 */
[----:B------:R-:W0:Y:S04]  /*3390*/  LDS.U R17, [R41+0x18] ;  /* 0x0000180029117984 */ /* 0x000e280000001800 */
[----:B------:R-:W1:Y:S01]  /*33a0*/  LDS.U R9, [R41+0x1c] ;  /* 0x00001c0029097984 */ /* 0x000e620000001800 */
[----:B------:R-:W-:-:S02]  /*33b0*/  PLOP3.LUT P0, PT, PT, PT, PT, 0x8, 0x0 ;  /* 0x000000000000781c */ /* 0x000fc40003f0e170 */
[----:B------:R-:W-:Y:S02]  /*33c0*/  IADD3 R44, R44, 0x8, RZ ;  /* 0x000000082c2c7810 */ /* 0x000fe40007ffe0ff */
[----:B------:R-:W-:Y:S01]  /*33d0*/  IADD3 R46, R43, R42, RZ ;  /* 0x0000002a2b2e7210 */ /* 0x000fe20007ffe0ff */
[C---:B--2---:R-:W-:Y:S02]  /*33e0*/  FFMA.FTZ R20, R38.reuse, R23, R20 ;  /* 0x0000001726147223 */ /* 0x044fe40000010014 */
[C---:B----4-:R-:W-:Y:S02]  /*33f0*/  FFMA.FTZ R22, R38.reuse, R45, R22 ;  /* 0x0000002d26167223 */ /* 0x050fe40000010016 */
[C---:B------:R-:W-:Y:S02]  /*3400*/  FFMA.FTZ R18, R38.reuse, R18, R19 ;  /* 0x0000001226127223 */ /* 0x040fe40000010013 */
[C---:B------:R-:W-:Y:S02]  /*3410*/  FFMA.FTZ R16, R38.reuse, R16, R21 ;  /* 0x0000001026107223 */ /* 0x040fe40000010015 */
[----:B0-----:R-:W-:-:S02]  /*3420*/  FFMA.FTZ R8, R38, R8, R17 ;  /* 0x0000000826087223 */ /* 0x001fc40000010011 */
[C---:B------:R-:W-:Y:S02]  /*3430*/  FFMA.FTZ R10, R38.reuse, R10, R47 ;  /* 0x0000000a260a7223 */ /* 0x040fe4000001002f */
[C---:B-1----:R-:W-:Y:S02]  /*3440*/  FFMA.FTZ R12, R38.reuse, R12, R9 ;  /* 0x0000000c260c7223 */ /* 0x042fe40000010009 */
[----:B------:R-:W-:Y:S01]  /*3450*/  FFMA.FTZ R14, R38, R14, R51 ;  /* 0x0000000e260e7223 */ /* 0x000fe20000010033 */
        /* <DEDUP_REMOVED lines=9> */
[----:B0-----:R-:W-:-:S08]  /*34f0*/  IMAD.MOV.U32 R41, RZ, RZ, R9 ;  /* 0x000000ffff297224 */ /* 0x001fd000078e0009 */
.L_x_110:
[----:B------:R-:W-:Y:S05]  /*3500*/  BSYNC B1 ;  /* 0x0000000000017941 */ /* 0x000fea0003800000 */
.L_x_109:
[----:B------:R-:W-:-:S12]  /*3510*/  ISETP.LT.OR P0, PT, R44, R49, P0 ;  /* 0x000000312c00720c */ /* 0x000fd80000701670 */
[----:B------:R-:W-:Y:S05]  /*3520*/  @!P0 BRA `(.L_x_101) ;  /* 0x0000019000008947 */ /* 0x000fea0003800000 */
[----:B------:R-:W-:Y:S01]  /*3530*/  IADD3 R15, R35, R46, RZ ;  /* 0x0000002e230f7210 */ /* 0x000fe20007ffe0ff */
[----:B------:R-:W0:Y:S01]  /*3540*/  LDS.U R16, [R41+0x4] ;  /* 0x0000040029107984 */ /* 0x000e220000001800 */
[----:B------:R-:W-:-:S03]  /*3550*/  SHF.R.S32.HI R11, RZ, 0x1f, R43 ;  /* 0x0000001fff0b7819 */ /* 0x000fc6000001142b */
[----:B------:R-:W-:Y:S01]  /*3560*/  IMAD.WIDE R14, R15, R34, c[0x0][0x178] ;  /* 0x00005e000f0e7625 */ /* 0x000fe200078e0222 */
[----:B------:R-:W2:Y:S04]  /*3570*/  LDS.U R17, [R41+0x8] ;  /* 0x0000080029117984 */ /* 0x000ea80000001800 */
[----:B------:R-:W3:Y:S02]  /*3580*/  LDS.U R19, [R41+0xc] ;  /* 0x00000c0029137984 */ /* 0x000ee40000001800 */
[C---:B------:R-:W-:Y:S02]  /*3590*/  IADD3 R12, P0, R43.reuse, R14, RZ ;  /* 0x0000000e2b0c7210 */ /* 0x040fe40007f1e0ff */
[----:B------:R-:W4:Y:S02]  /*35a0*/  LDS.U R21, [R41+0x10] ;  /* 0x0000100029157984 */ /* 0x000f240000001800 */
[----:B------:R-:W-:Y:S01]  /*35b0*/  IADD3 R8, P2, R43, R12, RZ ;  /* 0x0000000c2b087210 */ /* 0x000fe20007f5e0ff */
[----:B------:R-:W-:-:S02]  /*35c0*/  IMAD.X R13, R15, 0x1, R11, P0 ;  /* 0x000000010f0d7824 */ /* 0x000fc400000e060b */
[----:B------:R-:W0:Y:S01]  /*35d0*/  LDG.E.CONSTANT.SYS R15, [R14] ;  /* 0x000000000e0f7381 */ /* 0x000e2200001e6900 */
[----:B------:R-:W-:Y:S02]  /*35e0*/  IADD3 R10, P0, R43, R8, RZ ;  /* 0x000000082b0a7210 */ /* 0x000fe40007f1e0ff */
[----:B------:R-:W-:-:S03]  /*35f0*/  IADD3.X R9, R11, R13, RZ, P2, !PT ;  /* 0x0000000d0b097210 */ /* 0x000fc600017fe4ff */
[----:B------:R-:W2:Y:S02]  /*3600*/  LDG.E.CONSTANT.SYS R12, [R12] ;  /* 0x000000000c0c7381 */ /* 0x000ea400001e6900 */
[----:B------:R-:W-:-:S03]  /*3610*/  IMAD.X R11, R11, 0x1, R9, P0 ;  /* 0x000000010b0b7824 */ /* 0x000fc600000e0609 */
[----:B------:R-:W3:Y:S05]  /*3620*/  LDG.E.CONSTANT.SYS R8, [R8] ;  /* 0x0000000008087381 */ /* 0x000eea00001e6900 */
[----:B------:R-:W4:Y:S01]  /*3630*/  LDG.E.CONSTANT.SYS R10, [R10] ;  /* 0x000000000a0a7381 */ /* 0x000f2200001e6900 */
[C---:B01----:R-:W-:Y:S02]  /*3640*/  FFMA.FTZ R16, R38.reuse, R15, R16 ;  /* 0x0000000f26107223 */ /* 0x043fe40000010010 */
[C---:B--2---:R-:W-:Y:S02]  /*3650*/  FFMA.FTZ R18, R38.reuse, R12, R17 ;  /* 0x0000000c26127223 */ /* 0x044fe40000010011 */
[----:B---3--:R-:W-:-:S02]  /*3660*/  FFMA.FTZ R14, R38, R8, R19 ;  /* 0x00000008260e7223 */ /* 0x008fc40000010013 */
[----:B----4-:R-:W-:Y:S02]  /*3670*/  FFMA.FTZ R38, R38, R10, R21 ;  /* 0x0000000a26267223 */ /* 0x010fe40000010015 */
[----:B------:R0:W-:Y:S04]  /*3680*/  STS [R41+0x4], R16 ;  /* 0x0000041029007388 */ /* 0x0001e80000000800 */
[----:B------:R0:W-:Y:S04]  /*3690*/  STS [R41+0x8], R18 ;  /* 0x0000081229007388 */ /* 0x0001e80000000800 */
[----:B------:R0:W-:Y:S04]  /*36a0*/  STS [R41+0xc], R14 ;  /* 0x00000c0e29007388 */ /* 0x0001e80000000800 */
[----:B------:R0:W-:Y:S02]  /*36b0*/  STS [R41+0x10], R38 ;  /* 0x0000102629007388 */ /* 0x0001e40000000800 */
.L_x_101:
[----:B------:R-:W-:Y:S05]  /*36c0*/  BSYNC B0 ;  /* 0x0000000000007941 */ /* 0x000fea0003800000 */
.L_x_100:
[----:B------:R-:W2:Y:S01]  /*36d0*/  LDG.E.CONSTANT.SYS R8, [R6] ;  /* 0x0000000006087381 */ /* 0x000ea200001e6900 */
[----:B------:R-:W-:Y:S01]  /*36e0*/  BSSY B0, `(.L_x_111) ;  /* 0x0000101000007945 */ /* 0x000fe20003800000 */
[----:B--2---:R-:W-:-:S04]  /*36f0*/  FADD.FTZ R9, |R8|, -RZ ;  /* 0x800000ff08097221 */ /* 0x004fc80000010200 */
[----:B------:R-:W-:Y:S01]  /*3700*/  FADD.FTZ R32, |R32|, -R9 ;  /* 0x8000000920207221 */ /* 0x000fe20000010200 */
[----:B------:R-:W-:Y:S07]  /*3710*/  @!P1 BRA `(.L_x_112) ;  /* 0x00000fd000009947 */ /* 0x000fee0003800000 */
[----:B------:R-:W-:Y:S01]  /*3720*/  LOP3.LUT R9, R49, 0x3, RZ, 0xc0, !PT ;  /* 0x0000000331097812 */ /* 0x000fe200078ec0ff */
[----:B------:R-:W-:Y:S01]  /*3730*/  IMAD.MOV.U32 R12, RZ, RZ, 0x14 ;  /* 0x00000014ff0c7424 */ /* 0x000fe200078e00ff */
[----:B------:R-:W-:Y:S01]  /*3740*/  LOP3.LUT P2, RZ, R36, 0xff, RZ, 0xc0, !PT ;  /* 0x000000ff24ff7812 */ /* 0x000fe2000784c0ff */
[----:B------:R-:W-:Y:S01]  /*3750*/  BSSY B1, `(.L_x_113) ;  /* 0x0000027000017945 */ /* 0x000fe20003800000 */
[----:B------:R-:W-:Y:S02]  /*3760*/  ISETP.NE.AND P0, PT, R9, RZ, PT ;  /* 0x000000ff0900720c */ /* 0x000fe40003f05270 */
[----:B------:R-:W-:Y:S02]  /*3770*/  MOV R8, 0xa ;  /* 0x0000000a00087802 */ /* 0x000fe40000000f00 */
[----:B------:R-:W-:Y:S02]  /*3780*/  MOV R46, RZ ;  /* 0x000000ff002e7202 */ /* 0x000fe40000000f00 */
[----:B0-----:R-:W-:-:S02]  /*3790*/  SEL R17, R8, 0xb, !P2 ;  /* 0x0000000b08117807 */ /* 0x001fc40005000000 */
[----:B------:R-:W-:-:S04]  /*37a0*/  SEL R12, R12, 0x16, !P2 ;  /* 0x000000160c0c7807 */ /* 0x000fc80005000000 */
[----:B------:R-:W-:Y:S05]  /*37b0*/  @!P0 BRA `(.L_x_114) ;  /* 0x0000020000008947 */ /* 0x000fea0003800000 */
[----:B------:R-:W-:Y:S01]  /*37c0*/  ISETP.NE.AND P0, PT, R9, 0x1, PT ;  /* 0x000000010900780c */ /* 0x000fe20003f05270 */
[----:B------:R-:W-:Y:S01]  /*37d0*/  BSSY B2, `(.L_x_115) ;  /* 0x0000015000027945 */ /* 0x000fe20003800000 */
[----:B------:R-:W-:-:S10]  /*37e0*/  IMAD.MOV.U32 R13, RZ, RZ, RZ ;  /* 0x000000ffff0d7224 */ /* 0x000fd400078e00ff */
[----:B------:R-:W-:Y:S05]  /*37f0*/  @!P0 BRA `(.L_x_116) ;  /* 0x0000012000008947 */ /* 0x000fea0003800000 */
[----:B------:R-:W-:-:S12]  /*3800*/  ISETP.NE.AND P0, PT, R9, 0x2, PT ;  /* 0x000000020900780c */ /* 0x000fd80003f05270 */
[----:B------:R-:W-:Y:S01]  /*3810*/  @P0 IMAD R9, R0, R12, R35 ;  /* 0x0000000c00090224 */ /* 0x000fe200078e0223 */
[----:B------:R-:W-:Y:S01]  /*3820*/  MOV R13, RZ ;  /* 0x000000ff000d7202 */ /* 0x000fe20000000f00 */
[----:B------:R-:W0:Y:S02]  /*3830*/  @P0 LDS.U R14, [R25+0x4] ;  /* 0x00000400190e0984 */ /* 0x000e240000001800 */
[----:B------:R-:W-:-:S10]  /*3840*/  @P0 IMAD.WIDE R8, R9, R34, c[0x0][0x178] ;  /* 0x00005e0009080625 */ /* 0x000fd400078e0222 */
[----:B------:R-:W0:Y:S01]  /*3850*/  @P0 LDG.E.CONSTANT.SYS R9, [R8] ;  /* 0x0000000008090381 */ /* 0x000e2200001e6900 */
[----:B------:R-:W-:-:S05]  /*3860*/  @P0 IMAD.MOV.U32 R13, RZ, RZ, 0x1 ;  /* 0x00000001ff0d0424 */ /* 0x000fca00078e00ff */
[----:B------:R-:W-:-:S05]  /*3870*/  IADD3 R10, R12, R13, RZ ;  /* 0x0000000d0c0a7210 */ /* 0x000fca0007ffe0ff */
[----:B------:R-:W-:-:S04]  /*3880*/  IMAD R11, R0, R10, R35 ;  /* 0x0000000a000b7224 */ /* 0x000fc800078e0223 */
[----:B------:R-:W-:-:S10]  /*3890*/  IMAD.WIDE R10, R11, R34, c[0x0][0x178] ;  /* 0x00005e000b0a7625 */ /* 0x000fd400078e0222 */
[----:B------:R-:W2:Y:S01]  /*38a0*/  LDG.E.CONSTANT.SYS R11, [R10] ;  /* 0x000000000a0b7381 */ /* 0x000ea200001e6900 */
[----:B------:R-:W-:Y:S01]  /*38b0*/  IMAD R15, R26, 0xc, R13 ;  /* 0x0000000c1a0f7824 */ /* 0x000fe200078e020d */
[----:B------:R-:W-:Y:S01]  /*38c0*/  IADD3 R13, R13, 0x1, RZ ;  /* 0x000000010d0d7810 */ /* 0x000fe20007ffe0ff */
[----:B0-----:R-:W-:-:S08]  /*38d0*/  @P0 FFMA.FTZ R14, R32, R9, R14 ;  /* 0x00000009200e0223 */ /* 0x001fd0000001000e */
[----:B------:R-:W-:Y:S04]  /*38e0*/  @P0 STS [R25+0x4], R14 ;  /* 0x0000040e19000388 */ /* 0x000fe80000000800 */
[----:B------:R-:W2:Y:S02]  /*38f0*/  LDS.U R8, [R15.X4+0x4] ;  /* 0x000004000f087984 */ /* 0x000ea40000005800 */
[----:B--2---:R-:W-:-:S08]  /*3900*/  FFMA.FTZ R8, R32, R11, R8 ;  /* 0x0000000b20087223 */ /* 0x004fd00000010008 */
[----:B------:R0:W-:Y:S02]  /*3910*/  STS [R15.X4+0x4], R8 ;  /* 0x000004080f007388 */ /* 0x0001e40000004800 */
.L_x_116:
[----:B------:R-:W-:Y:S05]  /*3920*/  BSYNC B2 ;  /* 0x0000000000027941 */ /* 0x000fea0003800000 */
.L_x_115:
[----:B------:R-:W-:-:S04]  /*3930*/  IMAD.IADD R12, R12, 0x1, R13 ;  /* 0x000000010c0c7824 */ /* 0x000fc800078e020d */
[----:B------:R-:W-:-:S04]  /*3940*/  IMAD R9, R0, R12, R35 ;  /* 0x0000000c00097224 */ /* 0x000fc800078e0223 */
[----:B0-----:R-:W-:-:S10]  /*3950*/  IMAD.WIDE R8, R9, R34, c[0x0][0x178] ;  /* 0x00005e0009087625 */ /* 0x001fd400078e0222 */
[----:B------:R-:W2:Y:S01]  /*3960*/  LDG.E.CONSTANT.SYS R9, [R8] ;  /* 0x0000000008097381 */ /* 0x000ea200001e6900 */
[----:B------:R-:W-:Y:S01]  /*3970*/  IMAD R10, R26, 0xc, R13 ;  /* 0x0000000c1a0a7824 */ /* 0x000fe200078e020d */
[----:B------:R-:W-:-:S07]  /*3980*/  IADD3 R46, R13, 0x1, RZ ;  /* 0x000000010d2e7810 */ /* 0x000fce0007ffe0ff */
[----:B------:R-:W2:Y:S02]  /*3990*/  LDS.U R11, [R10.X4+0x4] ;  /* 0x000004000a0b7984 */ /* 0x000ea40000005800 */
[----:B--2---:R-:W-:-:S08]  /*39a0*/  FFMA.FTZ R11, R32, R9, R11 ;  /* 0x00000009200b7223 */ /* 0x004fd0000001000b */
[----:B------:R0:W-:Y:S02]  /*39b0*/  STS [R10.X4+0x4], R11 ;  /* 0x0000040b0a007388 */ /* 0x0001e40000004800 */
.L_x_114:
[----:B------:R-:W-:Y:S05]  /*39c0*/  BSYNC B1 ;  /* 0x0000000000017941 */ /* 0x000fea0003800000 */
.L_x_113:
[----:B------:R-:W-:-:S12]  /*39d0*/  ISETP.GE.U32.AND P0, PT, R49, 0x4, PT ;  /* 0x000000043100780c */ /* 0x000fd80003f06070 */
[----:B------:R-:W-:Y:S05]  /*39e0*/  @!P0 BRA `(.L_x_112) ;  /* 0x00000d0000008947 */ /* 0x000fea0003800000 */
[----:B0-----:R-:W-:Y:S01]  /*39f0*/  IADD3 R10, R49, -R46, RZ ;  /* 0x8000002e310a7210 */ /* 0x001fe20007ffe0ff */
[----:B------:R-:W-:Y:S01]  /*3a00*/  IMAD R9, R40, c[0x0][0x0], RZ ;  /* 0x0000000028097a24 */ /* 0x000fe200078e02ff */
[----:B------:R-:W-:Y:S01]  /*3a10*/  BSSY B1, `(.L_x_117) ;  /* 0x0000076000017945 */ /* 0x000fe20003800000 */
[----:B------:R-:W-:Y:S02]  /*3a20*/  PLOP3.LUT P0, PT, PT, PT, PT, 0x80, 0x0 ;  /* 0x000000000000781c */ /* 0x000fe40003f0f070 */
[----:B------:R-:W-:Y:S01]  /*3a30*/  ISETP.GT.AND P2, PT, R10, 0xc, PT ;  /* 0x0000000c0a00780c */ /* 0x000fe20003f44270 */
[--C-:B------:R-:W-:Y:S01]  /*3a40*/  IMAD R8, R9, 0xc, R46.reuse ;  /* 0x0000000c09087824 */ /* 0x100fe200078e022e */
[----:B------:R-:W-:Y:S01]  /*3a50*/  SHF.L.U32 R41, R0, 0x2, RZ ;  /* 0x0000000200297819 */ /* 0x000fe200000006ff */
[----:B------:R-:W-:Y:S02]  /*3a60*/  IMAD R9, R17, 0x2, R46 ;  /* 0x0000000211097824 */ /* 0x000fe400078e022e */
[----:B------:R-:W-:-:S02]  /*3a70*/  IMAD R8, R27, 0xc, R8 ;  /* 0x0000000c1b087824 */ /* 0x000fc400078e0208 */
[----:B------:R-:W-:Y:S02]  /*3a80*/  IMAD R42, R0, R9, RZ ;  /* 0x00000009002a7224 */ /* 0x000fe400078e02ff */
[----:B-1----:R-:W-:-:S03]  /*3a90*/  IMAD.SHL.U32 R38, R8, 0x4, RZ ;  /* 0x0000000408267824 */ /* 0x002fc600078e00ff */
[----:B------:R-:W-:Y:S05]  /*3aa0*/  @!P2 BRA `(.L_x_118) ;  /* 0x000006c00000a947 */ /* 0x000fea0003800000 */
[----:B------:R-:W-:Y:S02]  /*3ab0*/  PLOP3.LUT P0, PT, PT, PT, PT, 0x8, 0x0 ;  /* 0x000000000000781c */ /* 0x000fe40003f0e170 */
[----:B------:R-:W-:-:S10]  /*3ac0*/  IADD3 R44, R49, -0xc, RZ ;  /* 0xfffffff4312c7810 */ /* 0x000fd40007ffe0ff */
.L_x_119:
[----:B------:R-:W-:Y:S01]  /*3ad0*/  IADD3 R17, R35, R42, RZ ;  /* 0x0000002a23117210 */ /* 0x000fe20007ffe0ff */
[----:B------:R-:W-:Y:S01]  /*3ae0*/  IMAD.IADD R42, R41, 0x1, R42 ;  /* 0x00000001292a7824 */ /* 0x000fe200078e022a */
[----:B------:R-:W-:Y:S01]  /*3af0*/  SHF.R.S32.HI R45, RZ, 0x1f, R41 ;  /* 0x0000001fff2d7819 */ /* 0x000fe20000011429 */
[----:B------:R-:W-:Y:S02]  /*3b00*/  LDS.U R50, [R38+0x10] ;  /* 0x0000100026327984 */ /* 0x000fe40000001800 */
[----:B------:R-:W-:Y:S02]  /*3b10*/  IMAD.WIDE R16, R17, R34, c[0x0][0x178] ;  /* 0x00005e0011107625 */ /* 0x000fe400078e0222 */
[----:B------:R-:W-:Y:S01]  /*3b20*/  IMAD.IADD R11, R35, 0x1, R42 ;  /* 0x00000001230b7824 */ /* 0x000fe200078e022a */
[----:B------:R-:W-:Y:S04]  /*3b30*/  LDS.U R52, [R38+0x14] ;  /* 0x0000140026347984 */ /* 0x000fe80000001800 */
[----:B------:R-:W-:-:S03]  /*3b40*/  IADD3 R8, P2, R41, R16, RZ ;  /* 0x0000001029087210 */ /* 0x000fc60007f5e0ff */
[----:B------:R0:W2:Y:S01]  /*3b50*/  LDG.E.CONSTANT.SYS R47, [R16] ;  /* 0x00000000102f7381 */ /* 0x0000a200001e6900 */
[----:B------:R-:W-:Y:S02]  /*3b60*/  IADD3.X R9, R17, R45, RZ, P2, !PT ;  /* 0x0000002d11097210 */ /* 0x000fe400017fe4ff */
[----:B------:R-:W-:-:S04]  /*3b70*/  IADD3 R12, P2, R41, R8, RZ ;  /* 0x00000008290c7210 */ /* 0x000fc80007f5e0ff */
[----:B------:R-:W-:Y:S02]  /*3b80*/  IADD3.X R13, R45, R9, RZ, P2, !PT ;  /* 0x000000092d0d7210 */ /* 0x000fe400017fe4ff */
[----:B------:R-:W-:Y:S01]  /*3b90*/  IADD3 R14, P2, R41, R12, RZ ;  /* 0x0000000c290e7210 */ /* 0x000fe20007f5e0ff */
[----:B------:R-:W-:Y:S01]  /*3ba0*/  IMAD.WIDE R10, R11, R34, c[0x0][0x178] ;  /* 0x00005e000b0a7625 */ /* 0x000fe200078e0222 */
[----:B------:R-:W-:Y:S01]  /*3bb0*/  IADD3 R42, R41, R42, RZ ;  /* 0x0000002a292a7210 */ /* 0x000fe20007ffe0ff */
[----:B------:R1:W3:Y:S02]  /*3bc0*/  LDG.E.CONSTANT.SYS R51, [R8] ;  /* 0x0000000008337381 */ /* 0x0002e400001e6900 */
[----:B------:R-:W-:Y:S02]  /*3bd0*/  IMAD.X R15, R45, 0x1, R13, P2 ;  /* 0x000000012d0f7824 */ /* 0x000fe400010e060d */
[----:B------:R4:W3:Y:S01]  /*3be0*/  LDG.E.CONSTANT.SYS R53, [R12] ;  /* 0x000000000c357381 */ /* 0x0008e200001e6900 */
[----:B------:R-:W-:Y:S01]  /*3bf0*/  IMAD.IADD R23, R35, 0x1, R42 ;  /* 0x0000000123177824 */ /* 0x000fe200078e022a */
[----:B------:R-:W-:-:S02]  /*3c00*/  IADD3 R48, R41, R42, RZ ;  /* 0x0000002a29307210 */ /* 0x000fc40007ffe0ff */
[----:B0-----:R-:W-:Y:S01]  /*3c10*/  IADD3 R16, P2, R41, R10, RZ ;  /* 0x0000000a29107210 */ /* 0x001fe20007f5e0ff */
[----:B------:R0:W3:Y:S04]  /*3c20*/  LDG.E.CONSTANT.SYS R55, [R10] ;  /* 0x000000000a377381 */ /* 0x0000e800001e6900 */
[----:B------:R0:W3:Y:S01]  /*3c30*/  LDG.E.CONSTANT.SYS R57, [R14] ;  /* 0x000000000e397381 */ /* 0x0000e200001e6900 */
[----:B------:R-:W-:Y:S01]  /*3c40*/  IMAD.WIDE R22, R23, R34, c[0x0][0x178] ;  /* 0x00005e0017167625 */ /* 0x000fe200078e0222 */
[----:B------:R-:W-:Y:S01]  /*3c50*/  IADD3.X R17, R11, R45, RZ, P2, !PT ;  /* 0x0000002d0b117210 */ /* 0x000fe200017fe4ff */
[----:B------:R-:W-:Y:S01]  /*3c60*/  IMAD.IADD R19, R35, 0x1, R48 ;  /* 0x0000000123137824 */ /* 0x000fe200078e0230 */
[----:B----4-:R-:W-:-:S03]  /*3c70*/  IADD3 R12, P2, R41, R16, RZ ;  /* 0x00000010290c7210 */ /* 0x010fc60007f5e0ff */
[----:B------:R-:W-:Y:S01]  /*3c80*/  IMAD.WIDE R18, R19, R34, c[0x0][0x178] ;  /* 0x00005e0013127625 */ /* 0x000fe200078e0222 */
[----:B------:R-:W-:Y:S02]  /*3c90*/  IADD3.X R13, R45, R17, RZ, P2, !PT ;  /* 0x000000112d0d7210 */ /* 0x000fe400017fe4ff */
[C---:B-1----:R-:W-:Y:S01]  /*3ca0*/  IADD3 R8, P3, R41.reuse, R22, RZ ;  /* 0x0000001629087210 */ /* 0x042fe20007f7e0ff */
[----:B------:R1:W4:Y:S01]  /*3cb0*/  LDG.E.CONSTANT.SYS R59, [R22] ;  /* 0x00000000163b7381 */ /* 0x00032200001e6900 */
[----:B------:R-:W-:-:S03]  /*3cc0*/  IADD3 R20, P2, R41, R12, RZ ;  /* 0x0000000c29147210 */ /* 0x000fc60007f5e0ff */
[----:B------:R-:W-:Y:S01]  /*3cd0*/  IMAD.X R9, R23, 0x1, R45, P3 ;  /* 0x0000000117097824 */ /* 0x000fe200018e062d */
[----:B0-----:R-:W-:Y:S01]  /*3ce0*/  IADD3 R10, P3, R41, R18, RZ ;  /* 0x00000012290a7210 */ /* 0x001fe20007f7e0ff */
[----:B------:R-:W-:Y:S01]  /*3cf0*/  IMAD.X R21, R45, 0x1, R13, P2 ;  /* 0x000000012d157824 */ /* 0x000fe200010e060d */
[----:B------:R-:W-:Y:S01]  /*3d00*/  IADD3 R14, P2, R41, R8, RZ ;  /* 0x00000008290e7210 */ /* 0x000fe20007f5e0ff */
[----:B------:R0:W4:Y:S01]  /*3d10*/  LDG.E.CONSTANT.SYS R61, [R16] ;  /* 0x00000000103d7381 */ /* 0x00012200001e6900 */
[----:B------:R-:W-:Y:S02]  /*3d20*/  IADD3.X R11, R19, R45, RZ, P3, !PT ;  /* 0x0000002d130b7210 */ /* 0x000fe40001ffe4ff */
[----:B------:R-:W-:Y:S01]  /*3d30*/  IADD3 R42, P3, R41, R10, RZ ;  /* 0x0000000a292a7210 */ /* 0x000fe20007f7e0ff */
[----:B------:R-:W-:Y:S01]  /*3d40*/  IMAD.X R15, R45, 0x1, R9, P2 ;  /* 0x000000012d0f7824 */ /* 0x000fe200010e0609 */
[----:B-1----:R-:W-:Y:S01]  /*3d50*/  IADD3 R22, P2, R41, R14, RZ ;  /* 0x0000000e29167210 */ /* 0x002fe20007f5e0ff */
        /* <DEDUP_REMOVED lines=11> */
[----:B------:R0:W4:Y:S04]  /*3e10*/  LDG.E.CONSTANT.SYS R43, [R42] ;  /* 0x000000002a2b7381 */ /* 0x00012800001e6900 */
[----:B------:R0:W4:Y:S04]  /*3e20*/  LDG.E.CONSTANT.SYS R17, [R16] ;  /* 0x0000000010117381 */ /* 0x00012800001e6900 */
[----:B-1----:R-:W2:Y:S04]  /*3e30*/  LDS.U R19, [R38+0x4] ;  /* 0x0000040026137984 */ /* 0x002ea80000001800 */
[----:B0-----:R-:W3:Y:S04]  /*3e40*/  LDS.U R20, [R38+0x8] ;  /* 0x0000080026147984 */ /* 0x001ee80000001800 */
[----:B------:R-:W0:Y:S04]  /*3e50*/  LDS.U R45, [R38+0xc] ;  /* 0x00000c00262d7984 */ /* 0x000e280000001800 */
[----:B------:R-:W-:Y:S04]  /*3e60*/  LDS.U R8, [R38+0x18] ;  /* 0x0000180026087984 */ /* 0x000fe80000001800 */
[----:B------:R-:W-:Y:S04]  /*3e70*/  LDS.U R10, [R38+0x1c] ;  /* 0x00001c00260a7984 */ /* 0x000fe80000001800 */
[----:B------:R-:W-:Y:S04]  /*3e80*/  LDS.U R12, [R38+0x20] ;  /* 0x00002000260c7984 */ /* 0x000fe80000001800 */
[----:B------:R-:W4:Y:S04]  /*3e90*/  LDS.U R42, [R38+0x24] ;  /* 0x00002400262a7984 */ /* 0x000f280000001800 */
[----:B------:R-:W-:Y:S04]  /*3ea0*/  LDS.U R22, [R38+0x2c] ;  /* 0x00002c0026167984 */ /* 0x000fe80000001800 */
[----:B------:R-:W-:Y:S04]  /*3eb0*/  LDS.U R16, [R38+0x3c] ;  /* 0x00003c0026107984 */ /* 0x000fe80000001800 */
[----:B------:R-:W-:Y:S01]  /*3ec0*/  LDS.U R14, [R38+0x40] ;  /* 0x00004000260e7984 */ /* 0x000fe20000001800 */
[----:B------:R-:W-:-:S04]  /*3ed0*/  IADD3 R46, R46, 0x10, RZ ;  /* 0x000000102e2e7810 */ /* 0x000fc80007ffe0ff */
[----:B------:R-:W-:Y:S01]  /*3ee0*/  ISETP.GE.AND P2, PT, R46, R44, PT ;  /* 0x0000002c2e00720c */ /* 0x000fe20003f46270 */
[C---:B--2---:R-:W-:Y:S02]  /*3ef0*/  FFMA.FTZ R47, R32.reuse, R47, R19 ;  /* 0x0000002f202f7223 */ /* 0x044fe40000010013 */
[----:B------:R-:W-:Y:S01]  /*3f00*/  LDS.U R19, [R38+0x38] ;  /* 0x0000380026137984 */ /* 0x000fe20000001800 */
[----:B---3--:R-:W-:-:S03]  /*3f10*/  FFMA.FTZ R51, R32, R51, R20 ;  /* 0x0000003320337223 */ /* 0x008fc60000010014 */
[----:B------:R-:W-:Y:S01]  /*3f20*/  LDS.U R20, [R38+0x30] ;  /* 0x0000300026147984 */ /* 0x000fe20000001800 */
[----:B0-----:R-:W-:-:S03]  /*3f30*/  FFMA.FTZ R53, R32, R53, R45 ;  /* 0x0000003520357223 */ /* 0x001fc6000001002d */
[----:B------:R-:W0:Y:S01]  /*3f40*/  LDS.U R45, [R38+0x34] ;  /* 0x00003400262d7984 */ /* 0x000e220000001800 */
[----:B------:R-:W-:-:S03]  /*3f50*/  FFMA.FTZ R57, R32, R57, R50 ;  /* 0x0000003920397223 */ /* 0x000fc60000010032 */
[----:B------:R-:W1:Y:S01]  /*3f60*/  LDS.U R50, [R38+0x28] ;  /* 0x0000280026327984 */ /* 0x000e620000001800 */
[C---:B------:R-:W-:Y:S02]  /*3f70*/  FFMA.FTZ R55, R32.reuse, R55, R52 ;  /* 0x0000003720377223 */ /* 0x040fe40000010034 */
[C---:B----4-:R-:W-:Y:S02]  /*3f80*/  FFMA.FTZ R59, R32.reuse, R59, R42 ;  /* 0x0000003b203b7223 */ /* 0x050fe4000001002a */
[----:B------:R-:W-:Y:S01]  /*3f90*/  FFMA.FTZ R61, R32, R61, R8 ;  /* 0x0000003d203d7223 */ /* 0x000fe20000010008 */
[----:B------:R-:W-:Y:S01]  /*3fa0*/  IADD3 R8, R38, 0x40, RZ ;  /* 0x0000004026087810 */ /* 0x000fe20007ffe0ff */
[----:B------:R-:W-:Y:S01]  /*3fb0*/  STS [R38+0x4], R47 ;  /* 0x0000042f26007388 */ /* 0x000fe20000000800 */
[C---:B------:R-:W-:Y:S02]  /*3fc0*/  FFMA.FTZ R13, R32.reuse, R13, R10 ;  /* 0x0000000d200d7223 */ /* 0x040fe4000001000a */
[----:B------:R-:W-:-:S02]  /*3fd0*/  FFMA.FTZ R21, R32, R21, R12 ;  /* 0x0000001520157223 */ /* 0x000fc4000001000c */
[C---:B0-----:R-:W-:Y:S02]  /*3fe0*/  FFMA.FTZ R45, R32.reuse, R18, R45 ;  /* 0x00000012202d7223 */ /* 0x041fe4000001002d */
[C---:B------:R-:W-:Y:S02]  /*3ff0*/  FFMA.FTZ R15, R32.reuse, R15, R22 ;  /* 0x0000000f200f7223 */ /* 0x040fe40000010016 */
[C---:B-1----:R-:W-:Y:S02]  /*4000*/  FFMA.FTZ R9, R32.reuse, R9, R50 ;  /* 0x0000000920097223 */ /* 0x042fe40000010032 */
[C---:B------:R-:W-:Y:S02]  /*4010*/  FFMA.FTZ R11, R32.reuse, R11, R19 ;  /* 0x0000000b200b7223 */ /* 0x040fe40000010013 */
[C---:B------:R-:W-:Y:S02]  /*4020*/  FFMA.FTZ R23, R32.reuse, R23, R20 ;  /* 0x0000001720177223 */ /* 0x040fe40000010014 */
[----:B------:R-:W-:-:S02]  /*4030*/  FFMA.FTZ R43, R32, R43, R16 ;  /* 0x0000002b202b7223 */ /* 0x000fc40000010010 */
[----:B------:R-:W-:Y:S01]  /*4040*/  FFMA.FTZ R17, R32, R17, R14 ;  /* 0x0000001120117223 */ /* 0x000fe2000001000e */
        /* <DEDUP_REMOVED lines=18> */
.L_x_118:
[----:B------:R-:W-:Y:S05]  /*4170*/  BSYNC B1 ;  /* 0x0000000000017941 */ /* 0x000fea0003800000 */
.L_x_117:
        /* <DEDUP_REMOVED lines=12> */
[----:B------:R-:W-:-:S05]  /*4240*/  IADD3 R8, P0, R41, R18, RZ ;  /* 0x0000001229087210 */ /* 0x000fca0007f1e0ff */
[----:B------:R-:W-:Y:S01]  /*4250*/  IMAD.X R9, R19, 0x1, R23, P0 ;  /* 0x0000000113097824 */ /* 0x000fe200000e0617 */
[C---:B------:R-:W-:Y:S01]  /*4260*/  IADD3 R10, P2, R41.reuse, R20, RZ ;  /* 0x00000014290a7210 */ /* 0x040fe20007f5e0ff */
[----:B------:R0:W2:Y:S01]  /*4270*/  LDG.E.CONSTANT.SYS R19, [R18] ;  /* 0x0000000012137381 */ /* 0x0000a200001e6900 */
[----:B------:R-:W-:Y:S02]  /*4280*/  IADD3 R12, P0, R41, R8, RZ ;  /* 0x00000008290c7210 */ /* 0x000fe40007f1e0ff */
        /* <DEDUP_REMOVED lines=10> */
[----:B------:R0:W3:Y:S01]  /*4330*/  LDG.E.CONSTANT.SYS R12, [R12] ;  /* 0x000000000c0c7381 */ /* 0x0000e200001e6900 */
[----:B------:R-:W-:-:S03]  /*4340*/  IADD3.X R23, R23, R15, RZ, P0, !PT ;  /* 0x0000000f17177210 */ /* 0x000fc600007fe4ff */
[----:B------:R-:W3:Y:S04]  /*4350*/  LDG.E.CONSTANT.SYS R16, [R16] ;  /* 0x0000000010107381 */ /* 0x000ee800001e6900 */
[----:B------:R-:W3:Y:S04]  /*4360*/  LDG.E.CONSTANT.SYS R14, [R14] ;  /* 0x000000000e0e7381 */ /* 0x000ee800001e6900 */
[----:B------:R-:W3:Y:S04]  /*4370*/  LDG.E.CONSTANT.SYS R22, [R22] ;  /* 0x0000000016167381 */ /* 0x000ee800001e6900 */
[----:B0-----:R-:W2:Y:S04]  /*4380*/  LDS.U R18, [R38+0x4] ;  /* 0x0000040026127984 */ /* 0x001ea80000001800 */
[----:B----4-:R-:W-:Y:S04]  /*4390*/  LDS.U R9, [R38+0x8] ;  /* 0x0000080026097984 */ /* 0x010fe80000001800 */
[----:B-1----:R-:W-:Y:S04]  /*43a0*/  LDS.U R21, [R38+0xc] ;  /* 0x00000c0026157984 */ /* 0x002fe80000001800 */
[----:B------:R-:W3:Y:S04]  /*43b0*/  LDS.U R20, [R38+0x14] ;  /* 0x0000140026147984 */ /* 0x000ee80000001800 */
        /* <DEDUP_REMOVED lines=8> */
[C---:B0-----:R-:W-:Y:S02]  /*4440*/  FFMA.FTZ R13, R32.reuse, R10, R13 ;  /* 0x0000000a200d7223 */ /* 0x041fe4000001000d */
[C---:B------:R-:W-:Y:S02]  /*4450*/  FFMA.FTZ R21, R32.reuse, R12, R21 ;  /* 0x0000000c20157223 */ /* 0x040fe40000010015 */
[C---:B------:R-:W-:Y:S02]  /*4460*/  FFMA.FTZ R45, R32.reuse, R16, R45 ;  /* 0x00000010202d7223 */ /* 0x040fe4000001002d */
[----:B-1----:R-:W-:-:S02]  /*4470*/  FFMA.FTZ R11, R32, R14, R11 ;  /* 0x0000000e200b7223 */ /* 0x002fc4000001000b */
        /* <DEDUP_REMOVED lines=11> */
.L_x_121:
[----:B------:R-:W-:Y:S05]  /*4530*/  BSYNC B1 ;  /* 0x0000000000017941 */ /* 0x000fea0003800000 */
.L_x_120:
        /* <DEDUP_REMOVED lines=9> */
[----:B------:R-:W3:Y:S01]  /*45d0*/  LDS.U R23, [R38+0x10] ;  /* 0x0000100026177984 */ /* 0x000ee20000001800 */
[----:B------:R-:W-:Y:S02]  /*45e0*/  IADD3 R8, P2, R41, R14, RZ ;  /* 0x0000000e29087210 */ /* 0x000fe40007f5e0ff */
[----:B------:R-:W-:Y:S02]  /*45f0*/  IADD3.X R15, R13, R11, RZ, P0, !PT ;  /* 0x0000000b0d0f7210 */ /* 0x000fe400007fe4ff */
[----:B------:R-:W-:Y:S01]  /*4600*/  IADD3 R10, P0, R41, R8, RZ ;  /* 0x00000008290a7210 */ /* 0x000fe20007f1e0ff */
[----:B------:R-:W0:Y:S02]  /*4610*/  LDG.E.CONSTANT.SYS R13, [R12] ;  /* 0x000000000c0d7381 */ /* 0x000e2400001e6900 */
        /* <DEDUP_REMOVED lines=13> */
.L_x_112:
[----:B------:R-:W-:Y:S05]  /*46f0*/  BSYNC B0 ;  /* 0x0000000000007941 */ /* 0x000fea0003800000 */
.L_x_111:
[C---:B------:R-:W-:Y:S01]  /*4700*/  IADD3 R32, P0, R33.reuse, R2, RZ ;  /* 0x0000000221207210 */ /* 0x040fe20007f1e0ff */
[----:B------:R-:W-:Y:S01]  /*4710*/  BSSY B0, `(.L_x_122) ;  /* 0x0000108000007945 */ /* 0x000fe20003800000 */
[----:B------:R-:W-:-:S03]  /*4720*/  IADD3 R22, P2, R33, R6, RZ ;  /* 0x0000000621167210 */ /* 0x000fc60007f5e0ff */
[----:B0-----:R-:W-:Y:S01]  /*4730*/  IMAD.X R23, R3, 0x1, R31, P0 ;  /* 0x0000000103177824 */ /* 0x001fe200000e061f */
[----:B------:R-:W-:Y:S01]  /*4740*/  IADD3.X R41, R7, R31, RZ, P2, !PT ;  /* 0x0000001f07297210 */ /* 0x000fe200017fe4ff */
[----:B------:R-:W-:Y:S07]  /*4750*/  @!P1 BRA `(.L_x_123) ;  /* 0x0000103000009947 */ /* 0x000fee0003800000 */
[----:B------:R-:W-:Y:S01]  /*4760*/  IMAD.MOV.U32 R2, RZ, RZ, R22 ;  /* 0x000000ffff027224 */ /* 0x000fe200078e0016 */
[----:B------:R-:W-:Y:S01]  /*4770*/  MOV R3, R41 ;  /* 0x0000002900037202 */ /* 0x000fe20000000f00 */
[----:B------:R-:W-:Y:S01]  /*4780*/  IMAD.MOV.U32 R6, RZ, RZ, R32 ;  /* 0x000000ffff067224 */ /* 0x000fe200078e0020 */
[----:B------:R-:W-:-:S06]  /*4790*/  MOV R7, R23 ;  /* 0x0000001700077202 */ /* 0x000fcc0000000f00 */
[----:B-1----:R-:W2:Y:S04]  /*47a0*/  LDG.E.CONSTANT.SYS R38, [R2] ;  /* 0x0000000002267381 */ /* 0x002ea800001e6900 */
[----:B------:R-:W2:Y:S01]  /*47b0*/  LDG.E.CONSTANT.SYS R7, [R6] ;  /* 0x0000000006077381 */ /* 0x000ea200001e6900 */
[----:B------:R-:W-:Y:S01]  /*47c0*/  LOP3.LUT R10, R49, 0x3, RZ, 0xc0, !PT ;  /* 0x00000003310a7812 */ /* 0x000fe200078ec0ff */
[----:B------:R-:W-:Y:S01]  /*47d0*/  IMAD.MOV.U32 R8, RZ, RZ, 0xa ;  /* 0x0000000aff087424 */ /* 0x000fe200078e00ff */
[----:B------:R-:W-:Y:S01]  /*47e0*/  LOP3.LUT P2, RZ, R36, 0xff, RZ, 0xc0, !PT ;  /* 0x000000ff24ff7812 */ /* 0x000fe2000784c0ff */
[----:B------:R-:W-:Y:S01]  /*47f0*/  BSSY B1, `(.L_x_124) ;  /* 0x0000027000017945 */ /* 0x000fe20003800000 */
[----:B------:R-:W-:Y:S02]  /*4800*/  ISETP.NE.AND P0, PT, R10, RZ, PT ;  /* 0x000000ff0a00720c */ /* 0x000fe40003f05270 */
[----:B------:R-:W-:-:S02]  /*4810*/  MOV R46, RZ ;  /* 0x000000ff002e7202 */ /* 0x000fc40000000f00 */
[----:B------:R-:W-:Y:S01]  /*4820*/  SEL R13, R8, 0xb, !P2 ;  /* 0x0000000b080d7807 */ /* 0x000fe20005000000 */
[----:B--2---:R-:W-:-:S07]  /*4830*/  FADD.FTZ R38, -R38, R7 ;  /* 0x0000000726267221 */ /* 0x004fce0000010100 */
[----:B------:R-:W-:Y:S05]  /*4840*/  @!P0 BRA `(.L_x_125) ;  /* 0x0000021000008947 */ /* 0x000fea0003800000 */
[----:B------:R-:W-:Y:S01]  /*4850*/  ISETP.NE.AND P0, PT, R10, 0x1, PT ;  /* 0x000000010a00780c */ /* 0x000fe20003f05270 */
[----:B------:R-:W-:Y:S01]  /*4860*/  BSSY B2, `(.L_x_126) ;  /* 0x0000016000027945 */ /* 0x000fe20003800000 */
[----:B------:R-:W-:Y:S02]  /*4870*/  IMAD R8, R13, 0x3, RZ ;  /* 0x000000030d087824 */ /* 0x000fe400078e02ff */
[----:B------:R-:W-:-:S08]  /*4880*/  IMAD.MOV.U32 R9, RZ, RZ, RZ ;  /* 0x000000ffff097224 */ /* 0x000fd000078e00ff */
        /* <DEDUP_REMOVED lines=19> */
.L_x_127:
[----:B------:R-:W-:Y:S05]  /*49c0*/  BSYNC B2 ;  /* 0x0000000000027941 */ /* 0x000fea0003800000 */
.L_x_126:
        /* <DEDUP_REMOVED lines=9> */
.L_x_125:
[----:B------:R-:W-:Y:S05]  /*4a60*/  BSYNC B1 ;  /* 0x0000000000017941 */ /* 0x000fea0003800000 */
.L_x_124:
[----:B------:R-:W-:-:S12]  /*4a70*/  ISETP.GE.U32.AND P0, PT, R49, 0x4, PT ;  /* 0x000000043100780c */ /* 0x000fd80003f06070 */
[----:B------:R-:W-:Y:S05]  /*4a80*/  @!P0 BRA `(.L_x_123) ;  /* 0x00000d0000008947 */ /* 0x000fea0003800000 */
[----:B0-----:R-:W-:Y:S01]  /*4a90*/  IADD3 R6, R49, -R46, RZ ;  /* 0x8000002e31067210 */ /* 0x001fe20007ffe0ff */
[----:B------:R-:W-:Y:S01]  /*4aa0*/  IMAD R3, R40, c[0x0][0x0], RZ ;  /* 0x0000000028037a24 */ /* 0x000fe200078e02ff */
[----:B------:R-:W-:Y:S01]  /*4ab0*/  BSSY B1, `(.L_x_128) ;  /* 0x0000076000017945 */ /* 0x000fe20003800000 */
[----:B------:R-:W-:Y:S01]  /*4ac0*/  PLOP3.LUT P0, PT, PT, PT, PT, 0x80, 0x0 ;  /* 0x000000000000781c */ /* 0x000fe20003f0f070 */
[----:B------:R-:W-:Y:S01]  /*4ad0*/  IMAD.SHL.U32 R43, R0, 0x4, RZ ;  /* 0x00000004002b7824 */ /* 0x000fe200078e00ff */
[----:B------:R-:W-:Y:S01]  /*4ae0*/  ISETP.GT.AND P2, PT, R6, 0xc, PT ;  /* 0x0000000c0600780c */ /* 0x000fe20003f44270 */
[--C-:B------:R-:W-:Y:S02]  /*4af0*/  IMAD R2, R3, 0xc, R46.reuse ;  /* 0x0000000c03027824 */ /* 0x100fe400078e022e */
[----:B------:R-:W-:Y:S02]  /*4b00*/  IMAD R3, R13, 0x3, R46 ;  /* 0x000000030d037824 */ /* 0x000fe400078e022e */
[----:B------:R-:W-:-:S02]  /*4b10*/  IMAD R2, R27, 0xc, R2 ;  /* 0x0000000c1b027824 */ /* 0x000fc400078e0202 */
[----:B------:R-:W-:-:S03]  /*4b20*/  IMAD R20, R0, R3, RZ ;  /* 0x0000000300147224 */ /* 0x000fc600078e02ff */
[----:B------:R-:W-:Y:S02]  /*4b30*/  SHF.L.U32 R42, R2, 0x2, RZ ;  /* 0x00000002022a7819 */ /* 0x000fe400000006ff */
[----:B------:R-:W-:Y:S06]  /*4b40*/  @!P2 BRA `(.L_x_129) ;  /* 0x000006c00000a947 */ /* 0x000fec0003800000 */
[----:B------:R-:W-:Y:S02]  /*4b50*/  PLOP3.LUT P0, PT, PT, PT, PT, 0x8, 0x0 ;  /* 0x000000000000781c */ /* 0x000fe40003f0e170 */
[----:B------:R-:W-:-:S10]  /*4b60*/  IADD3 R44, R49, -0xc, RZ ;  /* 0xfffffff4312c7810 */ /* 0x000fd40007ffe0ff */
.L_x_130:
[----:B------:R-:W-:Y:S01]  /*4b70*/  IMAD.IADD R13, R35, 0x1, R20 ;  /* 0x00000001230d7824 */ /* 0x000fe200078e0214 */
[----:B------:R-:W-:Y:S01]  /*4b80*/  SHF.R.S32.HI R45, RZ, 0x1f, R43 ;  /* 0x0000001fff2d7819 */ /* 0x000fe2000001142b */
[----:B------:R-:W-:Y:S01]  /*4b90*/  LDS.U R50, [R42+0x10] ;  /* 0x000010002a327984 */ /* 0x000fe20000001800 */
[----:B------:R-:W-:Y:S01]  /*4ba0*/  IADD3 R20, R43, R20, RZ ;  /* 0x000000142b147210 */ /* 0x000fe20007ffe0ff */
[----:B------:R-:W-:Y:S02]  /*4bb0*/  IMAD.WIDE R12, R13, R34, c[0x0][0x178] ;  /* 0x00005e000d0c7625 */ /* 0x000fe400078e0222 */
[----:B------:R-:W-:Y:S01]  /*4bc0*/  LDS.U R52, [R42+0x14] ;  /* 0x000014002a347984 */ /* 0x000fe20000001800 */
[----:B------:R-:W-:-:S04]  /*4bd0*/  IADD3 R7, R35, R20, RZ ;  /* 0x0000001423077210 */ /* 0x000fc80007ffe0ff */
[----:B------:R-:W-:-:S03]  /*4be0*/  IADD3 R2, P2, R43, R12, RZ ;  /* 0x0000000c2b027210 */ /* 0x000fc60007f5e0ff */
[----:B------:R0:W2:Y:S02]  /*4bf0*/  LDG.E.CONSTANT.SYS R47, [R12] ;  /* 0x000000000c2f7381 */ /* 0x0000a400001e6900 */
[----:B------:R-:W-:Y:S01]  /*4c00*/  IMAD.X R3, R13, 0x1, R45, P2 ;  /* 0x000000010d037824 */ /* 0x000fe200010e062d */
[----:B------:R-:W-:-:S05]  /*4c10*/  IADD3 R8, P2, R43, R2, RZ ;  /* 0x000000022b087210 */ /* 0x000fca0007f5e0ff */
[----:B------:R-:W-:Y:S01]  /*4c20*/  IMAD.X R9, R45, 0x1, R3, P2 ;  /* 0x000000012d097824 */ /* 0x000fe200010e0603 */
[----:B------:R-:W-:Y:S01]  /*4c30*/  IADD3 R10, P2, R43, R8, RZ ;  /* 0x000000082b0a7210 */ /* 0x000fe20007f5e0ff */
[----:B------:R-:W-:Y:S01]  /*4c40*/  IMAD.WIDE R6, R7, R34, c[0x0][0x178] ;  /* 0x00005e0007067625 */ /* 0x000fe200078e0222 */
[----:B------:R1:W3:Y:S02]  /*4c50*/  LDG.E.CONSTANT.SYS R51, [R2] ;  /* 0x0000000002337381 */ /* 0x0002e400001e6900 */
[----:B------:R-:W-:Y:S01]  /*4c60*/  IADD3.X R11, R45, R9, RZ, P2, !PT ;  /* 0x000000092d0b7210 */ /* 0x000fe200017fe4ff */
[C---:B------:R-:W-:Y:S02]  /*4c70*/  IMAD.IADD R20, R43.reuse, 0x1, R20 ;  /* 0x000000012b147824 */ /* 0x040fe400078e0214 */
[----:B------:R4:W3:Y:S01]  /*4c80*/  LDG.E.CONSTANT.SYS R53, [R8] ;  /* 0x0000000008357381 */ /* 0x0008e200001e6900 */
[C---:B0-----:R-:W-:Y:S01]  /*4c90*/  IADD3 R12, P2, R43.reuse, R6, RZ ;  /* 0x000000062b0c7210 */ /* 0x041fe20007f5e0ff */
[----:B------:R-:W-:Y:S01]  /*4ca0*/  IMAD.IADD R48, R43, 0x1, R20 ;  /* 0x000000012b307824 */ /* 0x000fe200078e0214 */
[----:B------:R-:W-:Y:S01]  /*4cb0*/  IADD3 R19, R35, R20, RZ ;  /* 0x0000001423137210 */ /* 0x000fe20007ffe0ff */
[----:B------:R0:W3:Y:S04]  /*4cc0*/  LDG.E.CONSTANT.SYS R55, [R6] ;  /* 0x0000000006377381 */ /* 0x0000e800001e6900 */
[----:B------:R0:W3:Y:S01]  /*4cd0*/  LDG.E.CONSTANT.SYS R57, [R10] ;  /* 0x000000000a397381 */ /* 0x0000e200001e6900 */
[----:B------:R-:W-:Y:S01]  /*4ce0*/  IMAD.X R13, R7, 0x1, R45, P2 ;  /* 0x00000001070d7824 */ /* 0x000fe200010e062d */
[----:B------:R-:W-:Y:S01]  /*4cf0*/  IADD3 R15, R35, R48, RZ ;  /* 0x00000030230f7210 */ /* 0x000fe20007ffe0ff */
[----:B------:R-:W-:Y:S01]  /*4d00*/  IMAD.WIDE R18, R19, R34, c[0x0][0x178] ;  /* 0x00005e0013127625 */ /* 0x000fe200078e0222 */
[----:B----4-:R-:W-:-:S03]  /*4d10*/  IADD3 R8, P2, R43, R12, RZ ;  /* 0x0000000c2b087210 */ /* 0x010fc60007f5e0ff */
[----:B------:R-:W-:Y:S02]  /*4d20*/  IMAD.WIDE R14, R15, R34, c[0x0][0x178] ;  /* 0x00005e000f0e7625 */ /* 0x000fe400078e0222 */
[----:B------:R-:W-:Y:S01]  /*4d30*/  IMAD.X R9, R45, 0x1, R13, P2 ;  /* 0x000000012d097824 */ /* 0x000fe200010e060d */
[C---:B------:R-:W-:Y:S01]  /*4d40*/  IADD3 R16, P2, R43.reuse, R8, RZ ;  /* 0x000000082b107210 */ /* 0x040fe20007f5e0ff */
[----:B------:R4:W3:Y:S01]  /*4d50*/  LDG.E.CONSTANT.SYS R61, [R12] ;  /* 0x000000000c3d7381 */ /* 0x0008e200001e6900 */
[----:B-1----:R-:W-:Y:S02]  /*4d60*/  IADD3 R2, P3, R43, R18, RZ ;  /* 0x000000122b027210 */ /* 0x002fe40007f7e0ff */
[----:B------:R-:W-:Y:S01]  /*4d70*/  IADD3.X R17, R45, R9, RZ, P2, !PT ;  /* 0x000000092d117210 */ /* 0x000fe200017fe4ff */
[----:B------:R1:W3:Y:S01]  /*4d80*/  LDG.E.CONSTANT.SYS R59, [R18] ;  /* 0x00000000123b7381 */ /* 0x0002e200001e6900 */
[----:B------:R-:W-:Y:S02]  /*4d90*/  IADD3.X R3, R19, R45, RZ, P3, !PT ;  /* 0x0000002d13037210 */ /* 0x000fe40001ffe4ff */
[C---:B0-----:R-:W-:Y:S01]  /*4da0*/  IADD3 R10, P2, R43.reuse, R2, RZ ;  /* 0x000000022b0a7210 */ /* 0x041fe20007f5e0ff */
[----:B------:R0:W3:Y:S01]  /*4db0*/  LDG.E.CONSTANT.SYS R9, [R8] ;  /* 0x0000000008097381 */ /* 0x0000e200001e6900 */
[----:B------:R-:W-:-:S02]  /*4dc0*/  IADD3 R6, P3, R43, R14, RZ ;  /* 0x0000000e2b067210 */ /* 0x000fc40007f7e0ff */
[----:B------:R-:W-:Y:S01]  /*4dd0*/  IADD3.X R11, R45, R3, RZ, P2, !PT ;  /* 0x000000032d0b7210 */ /* 0x000fe200017fe4ff */
[----:B------:R0:W3:Y:S01]  /*4de0*/  LDG.E.CONSTANT.SYS R14, [R14] ;  /* 0x000000000e0e7381 */ /* 0x0000e200001e6900 */
[----:B-1----:R-:W-:Y:S01]  /*4df0*/  IADD3 R18, P2, R43, R10, RZ ;  /* 0x0000000a2b127210 */ /* 0x002fe20007f5e0ff */
[----:B------:R-:W-:Y:S01]  /*4e00*/  IMAD.X R7, R15, 0x1, R45, P3 ;  /* 0x000000010f077824 */ /* 0x000fe200018e062d */
[----:B------:R-:W-:Y:S01]  /*4e10*/  IADD3 R20, P3, R43, R6, RZ ;  /* 0x000000062b147210 */ /* 0x000fe20007f7e0ff */
[----:B------:R1:W3:Y:S02]  /*4e20*/  LDG.E.CONSTANT.SYS R17, [R16] ;  /* 0x0000000010117381 */ /* 0x0002e400001e6900 */
[C---:B------:R-:W-:Y:S01]  /*4e30*/  IMAD.X R19, R45.reuse, 0x1, R11, P2 ;  /* 0x000000012d137824 */ /* 0x040fe200010e060b */
[----:B------:R-:W-:Y:S01]  /*4e40*/  IADD3.X R21, R45, R7, RZ, P3, !PT ;  /* 0x000000072d157210 */ /* 0x000fe20001ffe4ff */
[----:B------:R0:W3:Y:S01]  /*4e50*/  LDG.E.CONSTANT.SYS R3, [R2] ;  /* 0x0000000002037381 */ /* 0x0000e200001e6900 */
[----:B----4-:R-:W-:-:S03]  /*4e60*/  IADD3 R12, P2, R43, R20, RZ ;  /* 0x000000142b0c7210 */ /* 0x010fc60007f5e0ff */
[----:B------:R4:W3:Y:S02]  /*4e70*/  LDG.E.CONSTANT.SYS R11, [R10] ;  /* 0x000000000a0b7381 */ /* 0x0008e400001e6900 */
[----:B------:R-:W-:Y:S02]  /*4e80*/  IMAD.X R13, R45, 0x1, R21, P2 ;  /* 0x000000012d0d7824 */ /* 0x000fe400010e0615 */
[----:B------:R0:W3:Y:S04]  /*4e90*/  LDG.E.CONSTANT.SYS R7, [R6] ;  /* 0x0000000006077381 */ /* 0x0000e800001e6900 */
[----:B------:R0:W3:Y:S04]  /*4ea0*/  LDG.E.CONSTANT.SYS R19, [R18] ;  /* 0x0000000012137381 */ /* 0x0000e800001e6900 */
[----:B------:R1:W3:Y:S04]  /*4eb0*/  LDG.E.CONSTANT.SYS R21, [R20] ;  /* 0x0000000014157381 */ /* 0x0002e800001e6900 */
[----:B------:R4:W3:Y:S04]  /*4ec0*/  LDG.E.CONSTANT.SYS R13, [R12] ;  /* 0x000000000c0d7381 */ /* 0x0008e800001e6900 */
[----:B0-----:R-:W2:Y:S04]  /*4ed0*/  LDS.U R15, [R42+0x4] ;  /* 0x000004002a0f7984 */ /* 0x001ea80000001800 */
[----:B-1----:R-:W3:Y:S04]  /*4ee0*/  LDS.U R16, [R42+0x8] ;  /* 0x000008002a107984 */ /* 0x002ee80000001800 */
[----:B------:R-:W0:Y:S04]  /*4ef0*/  LDS.U R45, [R42+0xc] ;  /* 0x00000c002a2d7984 */ /* 0x000e280000001800 */
[----:B------:R-:W1:Y:S04]  /*4f00*/  LDS.U R2, [R42+0x18] ;  /* 0x000018002a027984 */ /* 0x000e680000001800 */
[----:B------:R-:W-:Y:S04]  /*4f10*/  LDS.U R6, [R42+0x1c] ;  /* 0x00001c002a067984 */ /* 0x000fe80000001800 */
[----:B------:R-:W-:Y:S04]  /*4f20*/  LDS.U R8, [R42+0x20] ;  /* 0x000020002a087984 */ /* 0x000fe80000001800 */
[----:B------:R-:W0:Y:S04]  /*4f30*/  LDS.U R20, [R42+0x24] ;  /* 0x000024002a147984 */ /* 0x000e280000001800 */
[----:B------:R-:W-:Y:S04]  /*4f40*/  LDS.U R18, [R42+0x2c] ;  /* 0x00002c002a127984 */ /* 0x000fe80000001800 */
[----:B----4-:R-:W-:Y:S04]  /*4f50*/  LDS.U R12, [R42+0x3c] ;  /* 0x00003c002a0c7984 */ /* 0x010fe80000001800 */
        /* <DEDUP_REMOVED lines=10> */
[----:B------:R-:W2:Y:S01]  /*5000*/  LDS.U R50, [R42+0x28] ;  /* 0x000028002a327984 */ /* 0x000ea20000001800 */
[C---:B------:R-:W-:Y:S02]  /*5010*/  FFMA.FTZ R55, R38.reuse, R55, R52 ;  /* 0x0000003726377223 */ /* 0x040fe40000010034 */
[C---:B-1----:R-:W-:Y:S02]  /*5020*/  FFMA.FTZ R61, R38.reuse, R61, R2 ;  /* 0x0000003d263d7223 */ /* 0x042fe40000010002 */
[C---:B------:R-:W-:Y:S02]  /*5030*/  FFMA.FTZ R59, R38.reuse, R59, R20 ;  /* 0x0000003b263b7223 */ /* 0x040fe40000010014 */
[----:B------:R-:W-:Y:S01]  /*5040*/  FFMA.FTZ R9, R38, R9, R6 ;  /* 0x0000000926097223 */ /* 0x000fe20000010006 */
[----:B------:R-:W-:Y:S01]  /*5050*/  IADD3 R2, R42, 0x40, RZ ;  /* 0x000000402a027810 */ /* 0x000fe20007ffe0ff */
[C---:B------:R-:W-:Y:S02]  /*5060*/  FFMA.FTZ R17, R38.reuse, R17, R8 ;  /* 0x0000001126117223 */ /* 0x040fe40000010008 */
[----:B0-----:R-:W-:-:S02]  /*5070*/  FFMA.FTZ R45, R38, R14, R45 ;  /* 0x0000000e262d7223 */ /* 0x001fc4000001002d */
[C---:B------:R-:W-:Y:S02]  /*5080*/  FFMA.FTZ R11, R38.reuse, R11, R18 ;  /* 0x0000000b260b7223 */ /* 0x040fe40000010012 */
[C---:B------:R-:W-:Y:S02]  /*5090*/  FFMA.FTZ R7, R38.reuse, R7, R15 ;  /* 0x0000000726077223 */ /* 0x040fe4000001000f */
[C---:B--2---:R-:W-:Y:S02]  /*50a0*/  FFMA.FTZ R3, R38.reuse, R3, R50 ;  /* 0x0000000326037223 */ /* 0x044fe40000010032 */
[C---:B------:R-:W-:Y:S02]  /*50b0*/  FFMA.FTZ R19, R38.reuse, R19, R16 ;  /* 0x0000001326137223 */ /* 0x040fe40000010010 */
[C---:B------:R-:W-:Y:S02]  /*50c0*/  FFMA.FTZ R21, R38.reuse, R21, R12 ;  /* 0x0000001526157223 */ /* 0x040fe4000001000c */
[----:B------:R-:W-:Y:S01]  /*50d0*/  FFMA.FTZ R13, R38, R13, R10 ;  /* 0x0000000d260d7223 */ /* 0x000fe2000001000a */
[----:B------:R-:W-:Y:S01]  /*50e0*/  STS [R42+0x4], R47 ;  /* 0x0000042f2a007388 */ /* 0x000fe20000000800 */
[----:B------:R-:W-:-:S03]  /*50f0*/  IADD3 R20, R43, R48, RZ ;  /* 0x000000302b147210 */ /* 0x000fc60007ffe0ff */
        /* <DEDUP_REMOVED lines=17> */
.L_x_129:
[----:B------:R-:W-:Y:S05]  /*5210*/  BSYNC B1 ;  /* 0x0000000000017941 */ /* 0x000fea0003800000 */
.L_x_128:
        /* <DEDUP_REMOVED lines=27> */
[----:B------:R0:W3:Y:S02]  /*53d0*/  LDG.E.CONSTANT.SYS R2, [R2] ;  /* 0x0000000002027381 */ /* 0x0000e400001e6900 */
[----:B------:R-:W-:Y:S02]  /*53e0*/  IMAD.X R9, R9, 0x1, R7, P0 ;  /* 0x0000000109097824 */ /* 0x000fe400000e0607 */
[----:B------:R-:W3:Y:S04]  /*53f0*/  LDG.E.CONSTANT.SYS R10, [R10] ;  /* 0x000000000a0a7381 */ /* 0x000ee800001e6900 */
[----:B------:R-:W3:Y:S04]  /*5400*/  LDG.E.CONSTANT.SYS R6, [R6] ;  /* 0x0000000006067381 */ /* 0x000ee800001e6900 */
[----:B------:R-:W3:Y:S04]  /*5410*/  LDG.E.CONSTANT.SYS R8, [R8] ;  /* 0x0000000008087381 */ /* 0x000ee800001e6900 */
[----:B-1----:R-:W2:Y:S04]  /*5420*/  LDS.U R16, [R42+0x4] ;  /* 0x000004002a107984 */ /* 0x002ea80000001800 */
[----:B----4-:R-:W-:Y:S04]  /*5430*/  LDS.U R15, [R42+0x8] ;  /* 0x000008002a0f7984 */ /* 0x010fe80000001800 */
[----:B------:R-:W-:Y:S04]  /*5440*/  LDS.U R17, [R42+0xc] ;  /* 0x00000c002a117984 */ /* 0x000fe80000001800 */
[----:B0-----:R-:W3:Y:S04]  /*5450*/  LDS.U R18, [R42+0x14] ;  /* 0x000014002a127984 */ /* 0x001ee80000001800 */
[----:B------:R-:W0:Y:S04]  /*5460*/  LDS.U R13, [R42+0x18] ;  /* 0x000018002a0d7984 */ /* 0x000e280000001800 */
[----:B------:R-:W1:Y:S01]  /*5470*/  LDS.U R3, [R42+0x1c] ;  /* 0x00001c002a037984 */ /* 0x000e620000001800 */
[----:B------:R-:W-:-:S02]  /*5480*/  PLOP3.LUT P0, PT, PT, PT, PT, 0x8, 0x0 ;  /* 0x000000000000781c */ /* 0x000fc40003f0e170 */
[----:B------:R-:W-:Y:S02]  /*5490*/  IADD3 R46, R46, 0x8, RZ ;  /* 0x000000082e2e7810 */ /* 0x000fe40007ffe0ff */
[----:B------:R-:W-:Y:S01]  /*54a0*/  IADD3 R20, R43, R20, RZ ;  /* 0x000000142b147210 */ /* 0x000fe20007ffe0ff */
[C---:B--2---:R-:W-:Y:S02]  /*54b0*/  FFMA.FTZ R19, R38.reuse, R19, R16 ;  /* 0x0000001326137223 */ /* 0x044fe40000010010 */
[C---:B---3--:R-:W-:Y:S02]  /*54c0*/  FFMA.FTZ R21, R38.reuse, R21, R18 ;  /* 0x0000001526157223 */ /* 0x048fe40000010012 */
        /* <DEDUP_REMOVED lines=16> */
.L_x_132:
[----:B------:R-:W-:Y:S05]  /*55d0*/  BSYNC B1 ;  /* 0x0000000000017941 */ /* 0x000fea0003800000 */
.L_x_131:
[----:B------:R-:W-:-:S12]  /*55e0*/  ISETP.LT.OR P0, PT, R46, R49, P0 ;  /* 0x000000312e00720c */ /* 0x000fd80000701670 */
[----:B------:R-:W-:Y:S05]  /*55f0*/  @!P0 BRA `(.L_x_123) ;  /* 0x0000019000008947 */ /* 0x000fea0003800000 */
[----:B------:R-:W-:Y:S01]  /*5600*/  IADD3 R11, R35, R20, RZ ;  /* 0x00000014230b7210 */ /* 0x000fe20007ffe0ff */
[----:B------:R-:W0:Y:S01]  /*5610*/  LDS.U R12, [R42+0x4] ;  /* 0x000004002a0c7984 */ /* 0x000e220000001800 */
[----:B------:R-:W-:-:S03]  /*5620*/  SHF.R.S32.HI R9, RZ, 0x1f, R43 ;  /* 0x0000001fff097819 */ /* 0x000fc6000001142b */
[----:B------:R-:W-:Y:S01]  /*5630*/  IMAD.WIDE R10, R11, R34, c[0x0][0x178] ;  /* 0x00005e000b0a7625 */ /* 0x000fe200078e0222 */
[----:B------:R-:W1:Y:S04]  /*5640*/  LDS.U R15, [R42+0x8] ;  /* 0x000008002a0f7984 */ /* 0x000e680000001800 */
[----:B------:R-:W2:Y:S02]  /*5650*/  LDS.U R17, [R42+0xc] ;  /* 0x00000c002a117984 */ /* 0x000ea40000001800 */
[C---:B------:R-:W-:Y:S02]  /*5660*/  IADD3 R6, P0, R43.reuse, R10, RZ ;  /* 0x0000000a2b067210 */ /* 0x040fe40007f1e0ff */
[----:B------:R-:W3:Y:S02]  /*5670*/  LDS.U R19, [R42+0x10] ;  /* 0x000010002a137984 */ /* 0x000ee40000001800 */
[----:B------:R-:W-:Y:S01]  /*5680*/  IADD3 R2, P2, R43, R6, RZ ;  /* 0x000000062b027210 */ /* 0x000fe20007f5e0ff */
[----:B------:R-:W-:-:S02]  /*5690*/  IMAD.X R7, R11, 0x1, R9, P0 ;  /* 0x000000010b077824 */ /* 0x000fc400000e0609 */
[----:B------:R-:W0:Y:S01]  /*56a0*/  LDG.E.CONSTANT.SYS R11, [R10] ;  /* 0x000000000a0b7381 */ /* 0x000e2200001e6900 */
[----:B------:R-:W-:Y:S02]  /*56b0*/  IADD3 R8, P0, R43, R2, RZ ;  /* 0x000000022b087210 */ /* 0x000fe40007f1e0ff */
[----:B------:R-:W-:-:S03]  /*56c0*/  IADD3.X R3, R9, R7, RZ, P2, !PT ;  /* 0x0000000709037210 */ /* 0x000fc600017fe4ff */
[----:B------:R-:W1:Y:S02]  /*56d0*/  LDG.E.CONSTANT.SYS R6, [R6] ;  /* 0x0000000006067381 */ /* 0x000e6400001e6900 */
[----:B------:R-:W-:-:S03]  /*56e0*/  IMAD.X R9, R9, 0x1, R3, P0 ;  /* 0x0000000109097824 */ /* 0x000fc600000e0603 */
        /* <DEDUP_REMOVED lines=10> */
.L_x_123:
[----:B------:R-:W-:Y:S05]  /*5790*/  BSYNC B0 ;  /* 0x0000000000007941 */ /* 0x000fea0003800000 */
.L_x_122:
[C---:B------:R-:W-:Y:S01]  /*57a0*/  IADD3 R22, P2, R33.reuse, R22, RZ ;  /* 0x0000001621167210 */ /* 0x040fe20007f5e0ff */
[----:B------:R-:W-:Y:S01]  /*57b0*/  BSSY B0, `(.L_x_133) ;  /* 0x0000109000007945 */ /* 0x000fe20003800000 */
[----:B------:R-:W-:-:S03]  /*57c0*/  IADD3 R32, P0, R33, R32, RZ ;  /* 0x0000002021207210 */ /* 0x000fc60007f1e0ff */
[C---:B------:R-:W-:Y:S01]  /*57d0*/  IMAD.X R41, R31.reuse, 0x1, R41, P2 ;  /* 0x000000011f297824 */ /* 0x040fe200010e0629 */
[----:B------:R-:W-:Y:S01]  /*57e0*/  IADD3.X R23, R31, R23, RZ, P0, !PT ;  /* 0x000000171f177210 */ /* 0x000fe200007fe4ff */
[----:B------:R-:W-:Y:S07]  /*57f0*/  @!P1 BRA `(.L_x_134) ;  /* 0x0000104000009947 */ /* 0x000fee0003800000 */
[----:B------:R-:W-:Y:S01]  /*5800*/  MOV R2, R22 ;  /* 0x0000001600027202 */ /* 0x000fe20000000f00 */
[----:B------:R-:W-:Y:S01]  /*5810*/  IMAD.MOV.U32 R3, RZ, RZ, R41 ;  /* 0x000000ffff037224 */ /* 0x000fe200078e0029 */
[----:B0-----:R-:W-:Y:S01]  /*5820*/  MOV R6, R32 ;  /* 0x0000002000067202 */ /* 0x001fe20000000f00 */
[----:B------:R-:W-:-:S06]  /*5830*/  IMAD.MOV.U32 R7, RZ, RZ, R23 ;  /* 0x000000ffff077224 */ /* 0x000fcc00078e0017 */
[----:B-1----:R-:W2:Y:S04]  /*5840*/  LDG.E.CONSTANT.SYS R38, [R2] ;  /* 0x0000000002267381 */ /* 0x002ea800001e6900 */
[----:B------:R-:W2:Y:S01]  /*5850*/  LDG.E.CONSTANT.SYS R7, [R6] ;  /* 0x0000000006077381 */ /* 0x000ea200001e6900 */
[----:B------:R-:W-:Y:S01]  /*5860*/  LOP3.LUT R10, R49, 0x3, RZ, 0xc0, !PT ;  /* 0x00000003310a7812 */ /* 0x000fe200078ec0ff */
[----:B------:R-:W-:Y:S01]  /*5870*/  IMAD.MOV.U32 R8, RZ, RZ, 0x28 ;  /* 0x00000028ff087424 */ /* 0x000fe200078e00ff */
[----:B------:R-:W-:Y:S01]  /*5880*/  LOP3.LUT P2, RZ, R36, 0xff, RZ, 0xc0, !PT ;  /* 0x000000ff24ff7812 */ /* 0x000fe2000784c0ff */
[----:B------:R-:W-:Y:S01]  /*5890*/  BSSY B1, `(.L_x_135) ;  /* 0x0000028000017945 */ /* 0x000fe20003800000 */
[----:B------:R-:W-:Y:S02]  /*58a0*/  ISETP.NE.AND P0, PT, R10, RZ, PT ;  /* 0x000000ff0a00720c */ /* 0x000fe40003f05270 */
[----:B------:R-:W-:-:S02]  /*58b0*/  MOV R9, 0xa ;  /* 0x0000000a00097802 */ /* 0x000fc40000000f00 */
[----:B------:R-:W-:Y:S02]  /*58c0*/  MOV R46, RZ ;  /* 0x000000ff002e7202 */ /* 0x000fe40000000f00 */
[----:B------:R-:W-:Y:S02]  /*58d0*/  SEL R13, R9, 0xb, !P2 ;  /* 0x0000000b090d7807 */ /* 0x000fe40005000000 */
[----:B------:R-:W-:Y:S01]  /*58e0*/  SEL R8, R8, 0x2c, !P2 ;  /* 0x0000002c08087807 */ /* 0x000fe20005000000 */
[----:B--2---:R-:W-:-:S03]  /*58f0*/  FADD.FTZ R38, -R38, R7 ;  /* 0x0000000726267221 */ /* 0x004fc60000010100 */
        /* <DEDUP_REMOVED lines=23> */
.L_x_138:
[----:B------:R-:W-:Y:S05]  /*5a70*/  BSYNC B2 ;  /* 0x0000000000027941 */ /* 0x000fea0003800000 */
.L_x_137:
        /* <DEDUP_REMOVED lines=9> */
.L_x_136:
[----:B------:R-:W-:Y:S05]  /*5b10*/  BSYNC B1 ;  /* 0x0000000000017941 */ /* 0x000fea0003800000 */
.L_x_135:
        /* <DEDUP_REMOVED lines=12> */
[----:B------:R-:W-:-:S03]  /*5be0*/  IMAD.SHL.U32 R42, R2, 0x4, RZ ;  /* 0x00000004022a7824 */ /* 0x000fc600078e00ff */
[----:B------:R-:W-:Y:S05]  /*5bf0*/  @!P2 BRA `(.L_x_140) ;  /* 0x000006c00000a947 */ /* 0x000fea0003800000 */
[----:B------:R-:W-:Y:S02]  /*5c00*/  PLOP3.LUT P0, PT, PT, PT, PT, 0x8, 0x0 ;  /* 0x000000000000781c */ /* 0x000fe40003f0e170 */
[----:B------:R-:W-:-:S10]  /*5c10*/  IADD3 R44, R49, -0xc, RZ ;  /* 0xfffffff4312c7810 */ /* 0x000fd40007ffe0ff */
.L_x_141:
        /* <DEDUP_REMOVED lines=106> */
.L_x_140:
[----:B------:R-:W-:Y:S05]  /*62c0*/  BSYNC B1 ;  /* 0x0000000000017941 */ /* 0x000fea0003800000 */
.L_x_139:
        /* <DEDUP_REMOVED lines=59> */
.L_x_143:
[----:B------:R-:W-:Y:S05]  /*6680*/  BSYNC B1 ;  /* 0x0000000000017941 */ /* 0x000fea0003800000 */
.L_x_142:
        /* <DEDUP_REMOVED lines=27> */
.L_x_134:
[----:B------:R-:W-:Y:S05]  /*6840*/  BSYNC B0 ;  /* 0x0000000000007941 */ /* 0x000fea0003800000 */
.L_x_133:
[C---:B------:R-:W-:Y:S01]  /*6850*/  IADD3 R32, P0, R33.reuse, R32, RZ ;  /* 0x0000002021207210 */ /* 0x040fe20007f1e0ff */
[----:B------:R-:W-:Y:S01]  /*6860*/  BSSY B0, `(.L_x_144) ;  /* 0x0000108000007945 */ /* 0x000fe20003800000 */
[----:B------:R-:W-:-:S03]  /*6870*/  IADD3 R22, P2, R33, R22, RZ ;  /* 0x0000001621167210 */ /* 0x000fc60007f5e0ff */
[C---:B------:R-:W-:Y:S01]  /*6880*/  IMAD.X R23, R31.reuse, 0x1, R23, P0 ;  /* 0x000000011f177824 */ /* 0x040fe200000e0617 */
[----:B------:R-:W-:Y:S01]  /*6890*/  IADD3.X R41, R31, R41, RZ, P2, !PT ;  /* 0x000000291f297210 */ /* 0x000fe200017fe4ff */
[----:B------:R-:W-:Y:S07]  /*68a0*/  @!P1 BRA `(.L_x_145) ;  /* 0x0000103000009947 */ /* 0x000fee0003800000 */
[----:B------:R-:W-:Y:S01]  /*68b0*/  IMAD.MOV.U32 R2, RZ, RZ, R22 ;  /* 0x000000ffff027224 */ /* 0x000fe200078e0016 */
[----:B------:R-:W-:Y:S01]  /*68c0*/  MOV R3, R41 ;  /* 0x0000002900037202 */ /* 0x000fe20000000f00 */
[----:B0-----:R-:W-:Y:S01]  /*68d0*/  IMAD.MOV.U32 R6, RZ, RZ, R32 ;  /* 0x000000ffff067224 */ /* 0x001fe200078e0020 */
        /* <DEDUP_REMOVED lines=35> */
.L_x_149:
[----:B------:R-:W-:Y:S05]  /*6b10*/  BSYNC B2 ;  /* 0x0000000000027941 */ /* 0x000fea0003800000 */
.L_x_148:
        /* <DEDUP_REMOVED lines=9> */
.L_x_147:
[----:B------:R-:W-:Y:S05]  /*6bb0*/  BSYNC B1 ;  /* 0x0000000000017941 */ /* 0x000fea0003800000 */
.L_x_146:
        /* <DEDUP_REMOVED lines=16> */
.L_x_152:
        /* <DEDUP_REMOVED lines=106> */
.L_x_151:
[----:B------:R-:W-:Y:S05]  /*7360*/  BSYNC B1 ;  /* 0x0000000000017941 */ /* 0x000fea0003800000 */
.L_x_150:
        /* <DEDUP_REMOVED lines=59> */
.L_x_154:
[----:B------:R-:W-:Y:S05]  /*7720*/  BSYNC B1 ;  /* 0x0000000000017941 */ /* 0x000fea0003800000 */
.L_x_153:
        /* <DEDUP_REMOVED lines=27> */
.L_x_145:
[----:B------:R-:W-:Y:S05]  /*78e0*/  BSYNC B0 ;  /* 0x0000000000007941 */ /* 0x000fea0003800000 */
.L_x_144:
        /* <DEDUP_REMOVED lines=13> */
[----:B------:R-:W-:Y:S01]  /*79c0*/  BSSY B1, `(.L_x_157) ;  /* 0x0000029000017945 */ /* 0x000fe20003800000 */
[----:B------:R-:W-:Y:S01]  /*79d0*/  LOP3.LUT P2, RZ, R36, 0xff, RZ, 0xc0, !PT ;  /* 0x000000ff24ff7812 */ /* 0x000fe2000784c0ff */
[----:B------:R-:W-:Y:S01]  /*79e0*/  IMAD.MOV.U32 R46, RZ, RZ, RZ ;  /* 0x000000ffff2e7224 */ /* 0x000fe200078e00ff */
[----:B------:R-:W-:Y:S02]  /*79f0*/  ISETP.NE.AND P0, PT, R10, RZ, PT ;  /* 0x000000ff0a00720c */ /* 0x000fe40003f05270 */
[----:B------:R-:W-:-:S04]  /*7a00*/  MOV R8, 0xa ;  /* 0x0000000a00087802 */ /* 0x000fc80000000f00 */
[----:B------:R-:W-:Y:S01]  /*7a10*/  SEL R13, R8, 0xb, !P2 ;  /* 0x0000000b080d7807 */ /* 0x000fe20005000000 */
[----:B--2---:R-:W-:-:S05]  /*7a20*/  FADD.FTZ R38, -R38, R7 ;  /* 0x0000000726267221 */ /* 0x004fca0000010100 */
[----:B------:R-:W-:Y:S05]  /*7a30*/  @!P0 BRA `(.L_x_158) ;  /* 0x0000021000008947 */ /* 0x000fea0003800000 */
[----:B------:R-:W-:Y:S01]  /*7a40*/  ISETP.NE.AND P0, PT, R10, 0x1, PT ;  /* 0x000000010a00780c */ /* 0x000fe20003f05270 */
[----:B------:R-:W-:Y:S01]  /*7a50*/  BSSY B2, `(.L_x_159) ;  /* 0x0000016000027945 */ /* 0x000fe20003800000 */
[----:B------:R-:W-:Y:S01]  /*7a60*/  IMAD R8, R13, 0x6, RZ ;  /* 0x000000060d087824 */ /* 0x000fe200078e02ff */
[----:B------:R-:W-:-:S09]  /*7a70*/  MOV R9, RZ ;  /* 0x000000ff00097202 */ /* 0x000fd20000000f00 */
[----:B------:R-:W-:Y:S05]  /*7a80*/  @!P0 BRA `(.L_x_160) ;  /* 0x0000012000008947 */ /* 0x000fea0003800000 */
[----:B------:R-:W-:-:S12]  /*7a90*/  ISETP.NE.AND P0, PT, R10, 0x2, PT ;  /* 0x000000020a00780c */ /* 0x000fd80003f05270 */
[----:B------:R-:W-:Y:S01]  /*7aa0*/  @P0 IMAD R3, R0, R8, R35 ;  /* 0x0000000800030224 */ /* 0x000fe200078e0223 */
[----:B------:R-:W0:Y:S03]  /*7ab0*/  @P0 LDS.U R10, [R25+0x4] ;  /* 0x00000400190a0984 */ /* 0x000e260000001800 */
[----:B------:R-:W-:-:S10]  /*7ac0*/  @P0 IMAD.WIDE R2, R3, R34, c[0x0][0x178] ;  /* 0x00005e0003020625 */ /* 0x000fd400078e0222 */
[----:B------:R-:W0:Y:S01]  /*7ad0*/  @P0 LDG.E.CONSTANT.SYS R3, [R2] ;  /* 0x0000000002030381 */ /* 0x000e2200001e6900 */
[----:B------:R-:W-:-:S05]  /*7ae0*/  IMAD.MOV.U32 R9, RZ, RZ, RZ ;  /* 0x000000ffff097224 */ /* 0x000fca00078e00ff */
[----:B------:R-:W-:-:S05]  /*7af0*/  @P0 MOV R9, 0x1 ;  /* 0x0000000100090802 */ /* 0x000fca0000000f00 */
[----:B------:R-:W-:-:S04]  /*7b00*/  IMAD.IADD R6, R8, 0x1, R9 ;  /* 0x0000000108067824 */ /* 0x000fc800078e0209 */
        /* <DEDUP_REMOVED lines=10> */
.L_x_160:
[----:B------:R-:W-:Y:S05]  /*7bb0*/  BSYNC B2 ;  /* 0x0000000000027941 */ /* 0x000fea0003800000 */
.L_x_159:
[----:B------:R-:W-:-:S05]  /*7bc0*/  IADD3 R8, R8, R9, RZ ;  /* 0x0000000908087210 */ /* 0x000fca0007ffe0ff */
        /* <DEDUP_REMOVED lines=8> */
.L_x_158:
[----:B------:R-:W-:Y:S05]  /*7c50*/  BSYNC B1 ;  /* 0x0000000000017941 */ /* 0x000fea0003800000 */
.L_x_157:
[----:B------:R-:W-:-:S12]  /*7c60*/  ISETP.GE.U32.AND P0, PT, R49, 0x4, PT ;  /* 0x000000043100780c */ /* 0x000fd80003f06070 */
[----:B------:R-:W-:Y:S05]  /*7c70*/  @!P0 BRA `(.L_x_156) ;  /* 0x00000d0000008947 */ /* 0x000fea0003800000 */
[--C-:B0-----:R-:W-:Y:S01]  /*7c80*/  IMAD.IADD R6, R49, 0x1, -R46.reuse ;  /* 0x0000000131067824 */ /* 0x101fe200078e0a2e */
[----:B------:R-:W-:Y:S01]  /*7c90*/  BSSY B1, `(.L_x_161) ;  /* 0x0000077000017945 */ /* 0x000fe20003800000 */
[----:B------:R-:W-:Y:S01]  /*7ca0*/  IMAD R3, R40, c[0x0][0x0], RZ ;  /* 0x0000000028037a24 */ /* 0x000fe200078e02ff */
        /* <DEDUP_REMOVED lines=11> */
.L_x_163:
        /* <DEDUP_REMOVED lines=106> */
.L_x_162:
[----:B------:R-:W-:Y:S05]  /*8400*/  BSYNC B1 ;  /* 0x0000000000017941 */ /* 0x000fea0003800000 */
.L_x_161:
        /* <DEDUP_REMOVED lines=59> */
.L_x_165:
[----:B------:R-:W-:Y:S05]  /*87c0*/  BSYNC B1 ;  /* 0x0000000000017941 */ /* 0x000fea0003800000 */
.L_x_164:
        /* <DEDUP_REMOVED lines=27> */
.L_x_156:
[----:B------:R-:W-:Y:S05]  /*8980*/  BSYNC B0 ;  /* 0x0000000000007941 */ /* 0x000fea0003800000 */
.L_x_155:
        /* <DEDUP_REMOVED lines=44> */
.L_x_171:
[----:B------:R-:W-:Y:S05]  /*8c50*/  BSYNC B2 ;  /* 0x0000000000027941 */ /* 0x000fea0003800000 */
.L_x_170:
        /* <DEDUP_REMOVED lines=9> */
.L_x_169:
[----:B------:R-:W-:Y:S05]  /*8cf0*/  BSYNC B1 ;  /* 0x0000000000017941 */ /* 0x000fea0003800000 */
.L_x_168:
        /* <DEDUP_REMOVED lines=16> */
.L_x_174:
        /* <DEDUP_REMOVED lines=106> */
.L_x_173:
[----:B------:R-:W-:Y:S05]  /*94a0*/  BSYNC B1 ;  /* 0x0000000000017941 */ /* 0x000fea0003800000 */
.L_x_172:
        /* <DEDUP_REMOVED lines=59> */
.L_x_176:
[----:B------:R-:W-:Y:S05]  /*9860*/  BSYNC B1 ;  /* 0x0000000000017941 */ /* 0x000fea0003800000 */
.L_x_175:
        /* <DEDUP_REMOVED lines=27> */
.L_x_167:
[----:B------:R-:W-:Y:S05]  /*9a20*/  BSYNC B0 ;  /* 0x0000000000007941 */ /* 0x000fea0003800000 */
.L_x_166:
        /* <DEDUP_REMOVED lines=45> */
.L_x_182:
[----:B------:R-:W-:Y:S05]  /*9d00*/  BSYNC B2 ;  /* 0x0000000000027941 */ /* 0x000fea0003800000 */
.L_x_181:
        /* <DEDUP_REMOVED lines=9> */
.L_x_180:
[----:B------:R-:W-:Y:S05]  /*9da0*/  BSYNC B1 ;  /* 0x0000000000017941 */ /* 0x000fea0003800000 */
.L_x_179:
        /* <DEDUP_REMOVED lines=16> */
.L_x_185:
        /* <DEDUP_REMOVED lines=106> */
.L_x_184:
[----:B------:R-:W-:Y:S05]  /*a550*/  BSYNC B1 ;  /* 0x0000000000017941 */ /* 0x000fea0003800000 */
.L_x_183:
        /* <DEDUP_REMOVED lines=59> */
.L_x_187:
[----:B------:R-:W-:Y:S05]  /*a910*/  BSYNC B1 ;  /* 0x0000000000017941 */ /* 0x000fea0003800000 */
.L_x_186:
        /* <DEDUP_REMOVED lines=27> */
.L_x_178:
[----:B------:R-:W-:Y:S05]  /*aad0*/  BSYNC B0 ;  /* 0x0000000000007941 */ /* 0x000fea0003800000 */
.L_x_177:
[----:B------:R-:W-:Y:S01]  /*aae0*/  BSSY B0, `(.L_x_188) ;  /* 0x0000105000007945 */ /* 0x000fe20003800000 */
[----:B------:R-:W-:Y:S05]  /*aaf0*/  @!P1 BRA `(.L_x_189) ;  /* 0x0000103000009947 */ /* 0x000fea0003800000 */
[C---:B------:R-:W-:Y:S02]  /*ab00*/  IADD3 R2, P1, R33.reuse, R22, RZ ;  /* 0x0000001621027210 */ /* 0x040fe40007f3e0ff */
[----:B------:R-:W-:-:S03]  /*ab10*/  IADD3 R32, P0, R33, R32, RZ ;  /* 0x0000002021207210 */ /* 0x000fc60007f1e0ff */
[C---:B------:R-:W-:Y:S01]  /*ab20*/  IMAD.X R3, R31.reuse, 0x1, R41, P1 ;  /* 0x000000011f037824 */ /* 0x040fe200008e0629 */
[----:B------:R-:W-:-:S07]  /*ab30*/  IADD3.X R33, R31, R23, RZ, P0, !PT ;  /* 0x000000171f217210 */ /* 0x000fce00007fe4ff */
[----:B------:R-:W2:Y:S04]  /*ab40*/  LDG.E.CONSTANT.SYS R2, [R2] ;  /* 0x0000000002027381 */ /* 0x000ea800001e6900 */
[----:B------:R-:W2:Y:S01]  /*ab50*/  LDG.E.CONSTANT.SYS R33, [R32] ;  /* 0x0000000020217381 */ /* 0x000ea200001e6900 */
[----:B0-----:R-:W-:Y:S01]  /*ab60*/  LOP3.LUT R7, R49, 0x3, RZ, 0xc0, !PT ;  /* 0x0000000331077812 */ /* 0x001fe200078ec0ff */
[----:B------:R-:W-:Y:S01]  /*ab70*/  IMAD.MOV.U32 R6, RZ, RZ, 0xa ;  /* 0x0000000aff067424 */ /* 0x000fe200078e00ff */
[----:B------:R-:W-:Y:S01]  /*ab80*/  LOP3.LUT P1, RZ, R36, 0xff, RZ, 0xc0, !PT ;  /* 0x000000ff24ff7812 */ /* 0x000fe2000782c0ff */
[----:B------:R-:W-:Y:S01]  /*ab90*/  BSSY B1, `(.L_x_190) ;  /* 0x0000027000017945 */ /* 0x000fe20003800000 */
[----:B------:R-:W-:Y:S02]  /*aba0*/  ISETP.NE.AND P0, PT, R7, RZ, PT ;  /* 0x000000ff0700720c */ /* 0x000fe40003f05270 */
[----:B-1----:R-:W-:-:S02]  /*abb0*/  MOV R38, RZ ;  /* 0x000000ff00267202 */ /* 0x002fc40000000f00 */
        /* <DEDUP_REMOVED lines=26> */
.L_x_193:
[----:B------:R-:W-:Y:S05]  /*ad60*/  BSYNC B2 ;  /* 0x0000000000027941 */ /* 0x000fea0003800000 */
.L_x_192:
        /* <DEDUP_REMOVED lines=9> */
.L_x_191:
[----:B------:R-:W-:Y:S05]  /*ae00*/  BSYNC B1 ;  /* 0x0000000000017941 */ /* 0x000fea0003800000 */
.L_x_190:
        /* <DEDUP_REMOVED lines=16> */
.L_x_196:
[----:B------:R-:W-:Y:S01]  /*af10*/  IMAD.IADD R11, R35, 0x1, R16 ;  /* 0x00000001230b7824 */ /* 0x000fe200078e0210 */
[----:B------:R-:W-:Y:S01]  /*af20*/  IADD3 R16, R31, R16, RZ ;  /* 0x000000101f107210 */ /* 0x000fe20007ffe0ff */
[----:B------:R-:W-:Y:S01]  /*af30*/  LDS.U R46, [R23+0x8] ;  /* 0x00000800172e7984 */ /* 0x000fe20000001800 */
[----:B------:R-:W-:Y:S01]  /*af40*/  SHF.R.S32.HI R45, RZ, 0x1f, R31 ;  /* 0x0000001fff2d7819 */ /* 0x000fe2000001141f */
[----:B------:R-:W-:Y:S02]  /*af50*/  IMAD.WIDE R10, R11, R34, c[0x0][0x178] ;  /* 0x00005e000b0a7625 */ /* 0x000fe400078e0222 */
[----:B------:R-:W-:Y:S01]  /*af60*/  IMAD.IADD R7, R35, 0x1, R16 ;  /* 0x0000000123077824 */ /* 0x000fe200078e0210 */
[----:B------:R-:W-:Y:S01]  /*af70*/  IADD3 R16, R31, R16, RZ ;  /* 0x000000101f107210 */ /* 0x000fe20007ffe0ff */
[----:B------:R-:W-:Y:S02]  /*af80*/  LDS.U R48, [R23+0xc] ;  /* 0x00000c0017307984 */ /* 0x000fe40000001800 */
[----:B------:R-:W-:Y:S01]  /*af90*/  IMAD.WIDE R6, R7, R34, c[0x0][0x178] ;  /* 0x00005e0007067625 */ /* 0x000fe200078e0222 */
[----:B------:R-:W-:Y:S01]  /*afa0*/  IADD3 R18, P1, R31, R10, RZ ;  /* 0x0000000a1f127210 */ /* 0x000fe20007f3e0ff */
[--C-:B------:R-:W-:Y:S01]  /*afb0*/  IMAD.IADD R21, R35, 0x1, R16.reuse ;  /* 0x0000000123157824 */ /* 0x100fe200078e0210 */
[----:B------:R-:W-:Y:S02]  /*afc0*/  LDS.U R50, [R23+0x10] ;  /* 0x0000100017327984 */ /* 0x000fe40000001800 */
[-C--:B------:R-:W-:Y:S01]  /*afd0*/  IADD3.X R19, R11, R45.reuse, RZ, P1, !PT ;  /* 0x0000002d0b137210 */ /* 0x080fe20000ffe4ff */
[----:B------:R-:W-:Y:S01]  /*afe0*/  IMAD.WIDE R20, R21, R34, c[0x0][0x178] ;  /* 0x00005e0015147625 */ /* 0x000fe200078e0222 */
[C---:B------:R-:W-:Y:S01]  /*aff0*/  IADD3 R8, P1, R31.reuse, R6, RZ ;  /* 0x000000061f087210 */ /* 0x040fe20007f3e0ff */
[----:B------:R-:W-:Y:S01]  /*b000*/  IMAD.IADD R32, R31, 0x1, R16 ;  /* 0x000000011f207824 */ /* 0x000fe200078e0210 */
[----:B------:R0:W2:Y:S02]  /*b010*/  LDG.E.CONSTANT.SYS R41, [R10] ;  /* 0x000000000a297381 */ /* 0x0000a400001e6900 */
[----:B------:R-:W-:-:S02]  /*b020*/  IADD3.X R9, R7, R45, RZ, P1, !PT ;  /* 0x0000002d07097210 */ /* 0x000fc40000ffe4ff */
[C---:B------:R-:W-:Y:S01]  /*b030*/  IADD3 R14, P1, R31.reuse, R18, RZ ;  /* 0x000000121f0e7210 */ /* 0x040fe20007f3e0ff */
[----:B------:R1:W3:Y:S01]  /*b040*/  LDG.E.CONSTANT.SYS R47, [R18] ;  /* 0x00000000122f7381 */ /* 0x0002e200001e6900 */
[----:B------:R-:W-:Y:S02]  /*b050*/  IADD3 R2, P2, R31, R20, RZ ;  /* 0x000000141f027210 */ /* 0x000fe40007f5e0ff */
[----:B------:R-:W-:Y:S01]  /*b060*/  IADD3.X R15, R45, R19, RZ, P1, !PT ;  /* 0x000000132d0f7210 */ /* 0x000fe20000ffe4ff */
[----:B------:R-:W-:Y:S01]  /*b070*/  IMAD.IADD R13, R35, 0x1, R32 ;  /* 0x00000001230d7824 */ /* 0x000fe200078e0220 */
[----:B------:R-:W-:Y:S01]  /*b080*/  IADD3 R16, P1, R31, R14, RZ ;  /* 0x0000000e1f107210 */ /* 0x000fe20007f3e0ff */
[----:B------:R-:W-:Y:S01]  /*b090*/  IMAD.X R3, R21, 0x1, R45, P2 ;  /* 0x0000000115037824 */ /* 0x000fe200010e062d */
[----:B------:R-:W-:Y:S01]  /*b0a0*/  IADD3 R12, P2, R31, R8, RZ ;  /* 0x000000081f0c7210 */ /* 0x000fe20007f5e0ff */
[----:B0-----:R-:W-:Y:S01]  /*b0b0*/  IMAD.WIDE R10, R13, R34, c[0x0][0x178] ;  /* 0x00005e000d0a7625 */ /* 0x001fe200078e0222 */
[----:B------:R-:W-:Y:S01]  /*b0c0*/  IADD3.X R17, R45, R15, RZ, P1, !PT ;  /* 0x0000000f2d117210 */ /* 0x000fe20000ffe4ff */
[----:B------:R0:W4:Y:S01]  /*b0d0*/  LDG.E.CONSTANT.SYS R43, [R6] ;  /* 0x00000000062b7381 */ /* 0x00012200001e6900 */
[----:B-1----:R-:W-:Y:S01]  /*b0e0*/  IADD3 R18, P1, R31, R12, RZ ;  /* 0x0000000c1f127210 */ /* 0x002fe20007f3e0ff */
[----:B------:R-:W-:-:S02]  /*b0f0*/  IMAD.X R13, R45, 0x1, R9, P2 ;  /* 0x000000012d0d7824 */ /* 0x000fc400010e0609 */
[----:B------:R1:W4:Y:S02]  /*b100*/  LDG.E.CONSTANT.SYS R55, [R14] ;  /* 0x000000000e377381 */ /* 0x00032400001e6900 */
[----:B------:R-:W-:Y:S02]  /*b110*/  IMAD.X R19, R45, 0x1, R13, P1 ;  /* 0x000000012d137824 */ /* 0x000fe400008e060d */
[----:B------:R1:W4:Y:S01]  /*b120*/  LDG.E.CONSTANT.SYS R53, [R8] ;  /* 0x0000000008357381 */ /* 0x00032200001e6900 */
[----:B0-----:R-:W-:-:S03]  /*b130*/  IADD3 R6, P3, R31, R10, RZ ;  /* 0x0000000a1f067210 */ /* 0x001fc60007f7e0ff */
[----:B------:R0:W4:Y:S01]  /*b140*/  LDG.E.CONSTANT.SYS R51, [R20] ;  /* 0x0000000014337381 */ /* 0x00012200001e6900 */
[----:B-1----:R-:W-:-:S03]  /*b150*/  IADD3 R14, P1, R31, R2, RZ ;  /* 0x000000021f0e7210 */ /* 0x002fc60007f3e0ff */
[----:B------:R1:W4:Y:S01]  /*b160*/  LDG.E.CONSTANT.SYS R57, [R10] ;  /* 0x000000000a397381 */ /* 0x00032200001e6900 */
[----:B------:R-:W-:Y:S02]  /*b170*/  IADD3.X R15, R45, R3, RZ, P1, !PT ;  /* 0x000000032d0f7210 */ /* 0x000fe40000ffe4ff */
[----:B------:R-:W-:Y:S01]  /*b180*/  IADD3 R8, P1, R31, R14, RZ ;  /* 0x0000000e1f087210 */ /* 0x000fe20007f3e0ff */
[----:B------:R1:W4:Y:S01]  /*b190*/  LDG.E.CONSTANT.SYS R17, [R16] ;  /* 0x0000000010117381 */ /* 0x00032200001e6900 */
[----:B------:R-:W-:Y:S02]  /*b1a0*/  IADD3.X R7, R11, R45, RZ, P3, !PT ;  /* 0x0000002d0b077210 */ /* 0x000fe40001ffe4ff */
[----:B0-----:R-:W-:Y:S01]  /*b1b0*/  IADD3 R20, P2, R31, R6, RZ ;  /* 0x000000061f147210 */ /* 0x001fe20007f5e0ff */
[C---:B------:R-:W-:Y:S01]  /*b1c0*/  IMAD.X R9, R45.reuse, 0x1, R15, P1 ;  /* 0x000000012d097824 */ /* 0x040fe200008e060f */
[----:B------:R0:W4:Y:S02]  /*b1d0*/  LDG.E.CONSTANT.SYS R13, [R12] ;  /* 0x000000000c0d7381 */ /* 0x00012400001e6900 */
[----:B------:R-:W-:-:S02]  /*b1e0*/  IADD3.X R21, R45, R7, RZ, P2, !PT ;  /* 0x000000072d157210 */ /* 0x000fc400017fe4ff */
[----:B-1----:R-:W-:Y:S01]  /*b1f0*/  IADD3 R10, P1, R31, R20, RZ ;  /* 0x000000141f0a7210 */ /* 0x002fe20007f3e0ff */
[----:B------:R1:W4:Y:S04]  /*b200*/  LDG.E.CONSTANT.SYS R19, [R18] ;  /* 0x0000000012137381 */ /* 0x00032800001e6900 */
[----:B------:R-:W-:Y:S01]  /*b210*/  IMAD.X R11, R45, 0x1, R21, P1 ;  /* 0x000000012d0b7824 */ /* 0x000fe200008e0615 */
[----:B------:R0:W4:Y:S04]  /*b220*/  LDG.E.CONSTANT.SYS R3, [R2] ;  /* 0x0000000002037381 */ /* 0x00012800001e6900 */
[----:B------:R0:W4:Y:S04]  /*b230*/  LDG.E.CONSTANT.SYS R15, [R14] ;  /* 0x000000000e0f7381 */ /* 0x00012800001e6900 */
[----:B------:R0:W4:Y:S04]  /*b240*/  LDG.E.CONSTANT.SYS R7, [R6] ;  /* 0x0000000006077381 */ /* 0x00012800001e6900 */
[----:B------:R0:W4:Y:S04]  /*b250*/  LDG.E.CONSTANT.SYS R9, [R8] ;  /* 0x0000000008097381 */ /* 0x00012800001e6900 */
[----:B------:R2:W4:Y:S04]  /*b260*/  LDG.E.CONSTANT.SYS R21, [R20] ;  /* 0x0000000014157381 */ /* 0x00052800001e6900 */
[----:B------:R0:W4:Y:S04]  /*b270*/  LDG.E.CONSTANT.SYS R16, [R10] ;  /* 0x000000000a107381 */ /* 0x00012800001e6900 */
[----:B------:R-:W2:Y:S04]  /*b280*/  LDS.U R45, [R23+0x4] ;  /* 0x00000400172d7984 */ /* 0x000ea80000001800 */
[----:B------:R-:W4:Y:S04]  /*b290*/  LDS.U R52, [R23+0x14] ;  /* 0x0000140017347984 */ /* 0x000f280000001800 */
[----:B------:R-:W2:Y:S04]  /*b2a0*/  LDS.U R54, [R23+0x18] ;  /* 0x0000180017367984 */ /* 0x000ea80000001800 */
[----:B------:R-:W-:Y:S04]  /*b2b0*/  LDS.U R44, [R23+0x1c] ;  /* 0x00001c00172c7984 */ /* 0x000fe80000001800 */
[----:B------:R-:W-:Y:S04]  /*b2c0*/  LDS.U R42, [R23+0x20] ;  /* 0x00002000172a7984 */ /* 0x000fe80000001800 */
[----:B-1----:R-:W1:Y:S04]  /*b2d0*/  LDS.U R18, [R23+0x24] ;  /* 0x0000240017127984 */ /* 0x002e680000001800 */
[----:B0-----:R-:W-:Y:S04]  /*b2e0*/  LDS.U R2, [R23+0x28] ;  /* 0x0000280017027984 */ /* 0x001fe80000001800 */
[----:B------:R-:W-:Y:S04]  /*b2f0*/  LDS.U R14, [R23+0x2c] ;  /* 0x00002c00170e7984 */ /* 0x000fe80000001800 */
[----:B------:R-:W-:Y:S04]  /*b300*/  LDS.U R12, [R23+0x30] ;  /* 0x00003000170c7984 */ /* 0x000fe80000001800 */
[----:B------:R-:W0:Y:S04]  /*b310*/  LDS.U R10, [R23+0x34] ;  /* 0x00003400170a7984 */ /* 0x000e280000001800 */
[----:B------:R-:W0:Y:S04]  /*b320*/  LDS.U R8, [R23+0x38] ;  /* 0x0000380017087984 */ /* 0x000e280000001800 */
[----:B------:R-:W0:Y:S04]  /*b330*/  LDS.U R6, [R23+0x3c] ;  /* 0x00003c0017067984 */ /* 0x000e280000001800 */
[----:B------:R-:W0:Y:S01]  /*b340*/  LDS.U R11, [R23+0x40] ;  /* 0x00004000170b7984 */ /* 0x000e220000001800 */
[----:B------:R-:W-:-:S04]  /*b350*/  IADD3 R38, R38, 0x10, RZ ;  /* 0x0000001026267810 */ /* 0x000fc80007ffe0ff */
[----:B------:R-:W-:Y:S01]  /*b360*/  ISETP.GE.AND P1, PT, R38, R33, PT ;  /* 0x000000212600720c */ /* 0x000fe20003f26270 */
[C---:B--2---:R-:W-:Y:S02]  /*b370*/  FFMA.FTZ R20, R22.reuse, R41, R45 ;  /* 0x0000002916147223 */ /* 0x044fe4000001002d */
[----:B---3--:R-:W-:-:S06]  /*b380*/  FFMA.FTZ R46, R22, R47, R46 ;  /* 0x0000002f162e7223 */ /* 0x008fcc000001002e */
[----:B------:R2:W-:Y:S01]  /*b390*/  STS [R23+0x4], R20 ;  /* 0x0000041417007388 */ /* 0x0005e20000000800 */
[C---:B----4-:R-:W-:Y:S02]  /*b3a0*/  FFMA.FTZ R52, R22.reuse, R43, R52 ;  /* 0x0000002b16347223 */ /* 0x050fe40000010034 */
[C---:B------:R-:W-:Y:S02]  /*b3b0*/  FFMA.FTZ R48, R22.reuse, R55, R48 ;  /* 0x0000003716307223 */ /* 0x040fe40000010030 */
[C---:B------:R-:W-:Y:S02]  /*b3c0*/  FFMA.FTZ R54, R22.reuse, R53, R54 ;  /* 0x0000003516367223 */ /* 0x040fe40000010036 */
[C---:B-1----:R-:W-:Y:S02]  /*b3d0*/  FFMA.FTZ R18, R22.reuse, R51, R18 ;  /* 0x0000003316127223 */ /* 0x042fe40000010012 */
[C---:B0-----:R-:W-:Y:S02]  /*b3e0*/  FFMA.FTZ R10, R22.reuse, R57, R10 ;  /* 0x00000039160a7223 */ /* 0x041fe4000001000a */
[----:B------:R-:W-:-:S02]  /*b3f0*/  FFMA.FTZ R50, R22, R17, R50 ;  /* 0x0000001116327223 */ /* 0x000fc40000010032 */
[C---:B------:R-:W-:Y:S02]  /*b400*/  FFMA.FTZ R44, R22.reuse, R13, R44 ;  /* 0x0000000d162c7223 */ /* 0x040fe4000001002c */
[C---:B------:R-:W-:Y:S02]  /*b410*/  FFMA.FTZ R42, R22.reuse, R19, R42 ;  /* 0x00000013162a7223 */ /* 0x040fe4000001002a */
[C---:B------:R-:W-:Y:S02]  /*b420*/  FFMA.FTZ R2, R22.reuse, R3, R2 ;  /* 0x0000000316027223 */ /* 0x040fe40000010002 */
[C---:B------:R-:W-:Y:S02]  /*b430*/  FFMA.FTZ R14, R22.reuse, R15, R14 ;  /* 0x0000000f160e7223 */ /* 0x040fe4000001000e */
[C---:B------:R-:W-:Y:S02]  /*b440*/  FFMA.FTZ R8, R22.reuse, R7, R8 ;  /* 0x0000000716087223 */ /* 0x040fe40000010008 */
[----:B------:R-:W-:-:S02]  /*b450*/  FFMA.FTZ R12, R22, R9, R12 ;  /* 0x00000009160c7223 */ /* 0x000fc4000001000c */
[C---:B------:R-:W-:Y:S02]  /*b460*/  FFMA.FTZ R6, R22.reuse, R21, R6 ;  /* 0x0000001516067223 */ /* 0x040fe40000010006 */
[----:B--2---:R-:W-:Y:S01]  /*b470*/  FFMA.FTZ R20, R22, R16, R11 ;  /* 0x0000001016147223 */ /* 0x004fe2000001000b */
[----:B------:R-:W-:Y:S01]  /*b480*/  IADD3 R3, R23, 0x40, RZ ;  /* 0x0000004017037810 */ /* 0x000fe20007ffe0ff */
        /* <DEDUP_REMOVED lines=18> */
.L_x_195:
[----:B------:R-:W-:Y:S05]  /*b5b0*/  BSYNC B1 ;  /* 0x0000000000017941 */ /* 0x000fea0003800000 */
.L_x_194:
[----:B------:R-:W-:Y:S01]  /*b5c0*/  IADD3 R2, R49, -R38, RZ ;  /* 0x8000002631027210 */ /* 0x000fe20007ffe0ff */
[----:B------:R-:W-:Y:S03]  /*b5d0*/  BSSY B1, `(.L_x_197) ;  /* 0x000003a000017945 */ /* 0x000fe60003800000 */
[----:B------:R-:W-:-:S12]  /*b5e0*/  ISETP.GT.AND P1, PT, R2, 0x4, PT ;  /* 0x000000040200780c */ /* 0x000fd80003f24270 */
[----:B------:R-:W-:Y:S05]  /*b5f0*/  @!P1 BRA `(.L_x_198) ;  /* 0x0000037000009947 */ /* 0x000fea0003800000 */
[----:B------:R-:W-:Y:S01]  /*b600*/  IMAD.IADD R19, R35, 0x1, R16 ;  /* 0x0000000123137824 */ /* 0x000fe200078e0210 */
[----:B------:R-:W-:Y:S01]  /*b610*/  IADD3 R16, R31, R16, RZ ;  /* 0x000000101f107210 */ /* 0x000fe20007ffe0ff */
[----:B------:R-:W0:Y:S01]  /*b620*/  LDS.U R17, [R23+0x4] ;  /* 0x0000040017117984 */ /* 0x000e220000001800 */
[----:B------:R-:W-:Y:S01]  /*b630*/  SHF.R.S32.HI R13, RZ, 0x1f, R31 ;  /* 0x0000001fff0d7819 */ /* 0x000fe2000001141f */
[-C--:B------:R-:W-:Y:S02]  /*b640*/  IMAD.WIDE R18, R19, R34.reuse, c[0x0][0x178] ;  /* 0x00005e0013127625 */ /* 0x080fe400078e0222 */
[----:B------:R-:W-:Y:S01]  /*b650*/  IMAD.IADD R21, R35, 0x1, R16 ;  /* 0x0000000123157824 */ /* 0x000fe200078e0210 */
[----:B------:R-:W-:Y:S03]  /*b660*/  LDS.U R33, [R23+0x10] ;  /* 0x0000100017217984 */ /* 0x000fe60000001800 */
[----:B------:R-:W-:Y:S01]  /*b670*/  IMAD.WIDE R20, R21, R34, c[0x0][0x178] ;  /* 0x00005e0015147625 */ /* 0x000fe200078e0222 */
[----:B------:R-:W-:Y:S01]  /*b680*/  IADD3 R14, P0, R31, R18, RZ ;  /* 0x000000121f0e7210 */ /* 0x000fe20007f1e0ff */
[----:B------:R-:W-:Y:S03]  /*b690*/  LDS.U R43, [R23+0x18] ;  /* 0x00001800172b7984 */ /* 0x000fe60000001800 */
[----:B------:R-:W-:Y:S01]  /*b6a0*/  IADD3.X R15, R19, R13, RZ, P0, !PT ;  /* 0x0000000d130f7210 */ /* 0x000fe200007fe4ff */
[----:B------:R-:W-:Y:S01]  /*b6b0*/  LDS.U R45, [R23+0x20] ;  /* 0x00002000172d7984 */ /* 0x000fe20000001800 */
[----:B------:R-:W-:-:S02]  /*b6c0*/  IADD3 R2, P0, R31, R14, RZ ;  /* 0x0000000e1f027210 */ /* 0x000fc40007f1e0ff */
[----:B------:R-:W-:Y:S01]  /*b6d0*/  IADD3 R6, P1, R31, R20, RZ ;  /* 0x000000141f067210 */ /* 0x000fe20007f3e0ff */
[----:B------:R1:W0:Y:S01]  /*b6e0*/  LDG.E.CONSTANT.SYS R19, [R18] ;  /* 0x0000000012137381 */ /* 0x00022200001e6900 */
[----:B------:R-:W-:Y:S02]  /*b6f0*/  IADD3.X R3, R13, R15, RZ, P0, !PT ;  /* 0x0000000f0d037210 */ /* 0x000fe400007fe4ff */
        /* <DEDUP_REMOVED lines=10> */
[----:B------:R1:W3:Y:S04]  /*b7a0*/  LDG.E.CONSTANT.SYS R32, [R6] ;  /* 0x0000000006207381 */ /* 0x0002e800001e6900 */
[----:B------:R-:W3:Y:S04]  /*b7b0*/  LDG.E.CONSTANT.SYS R10, [R10] ;  /* 0x000000000a0a7381 */ /* 0x000ee800001e6900 */
[----:B------:R-:W3:Y:S04]  /*b7c0*/  LDG.E.CONSTANT.SYS R8, [R8] ;  /* 0x0000000008087381 */ /* 0x000ee800001e6900 */
[----:B------:R-:W3:Y:S01]  /*b7d0*/  LDG.E.CONSTANT.SYS R12, [R12] ;  /* 0x000000000c0c7381 */ /* 0x000ee200001e6900 */
[----:B------:R-:W-:-:S02]  /*b7e0*/  PLOP3.LUT P0, PT, PT, PT, PT, 0x8, 0x0 ;  /* 0x000000000000781c */ /* 0x000fc40003f0e170 */
[----:B------:R-:W-:Y:S01]  /*b7f0*/  IADD3 R38, R38, 0x8, RZ ;  /* 0x0000000826267810 */ /* 0x000fe20007ffe0ff */
[----:B----4-:R-:W-:Y:S01]  /*b800*/  LDS.U R15, [R23+0x8] ;  /* 0x00000800170f7984 */ /* 0x010fe20000001800 */
[----:B------:R-:W-:-:S03]  /*b810*/  IADD3 R16, R31, R16, RZ ;  /* 0x000000101f107210 */ /* 0x000fc60007ffe0ff */
[----:B--2---:R-:W-:Y:S04]  /*b820*/  LDS.U R21, [R23+0xc] ;  /* 0x00000c0017157984 */ /* 0x004fe80000001800 */
[----:B-1----:R-:W3:Y:S04]  /*b830*/  LDS.U R18, [R23+0x14] ;  /* 0x0000140017127984 */ /* 0x002ee80000001800 */
[----:B------:R-:W1:Y:S01]  /*b840*/  LDS.U R7, [R23+0x1c] ;  /* 0x00001c0017077984 */ /* 0x000e620000001800 */
[C---:B0-----:R-:W-:Y:S02]  /*b850*/  FFMA.FTZ R2, R22.reuse, R19, R17 ;  /* 0x0000001316027223 */ /* 0x041fe40000010011 */
[----:B---3--:R-:W-:-:S06]  /*b860*/  FFMA.FTZ R18, R22, R41, R18 ;  /* 0x0000002916127223 */ /* 0x008fcc0000010012 */
[----:B------:R-:W-:Y:S01]  /*b870*/  STS [R23+0x4], R2 ;  /* 0x0000040217007388 */ /* 0x000fe20000000800 */
[C---:B------:R-:W-:Y:S02]  /*b880*/  FFMA.FTZ R14, R22.reuse, R14, R15 ;  /* 0x0000000e160e7223 */ /* 0x040fe4000001000f */
[C---:B------:R-:W-:Y:S01]  /*b890*/  FFMA.FTZ R6, R22.reuse, R3, R21 ;  /* 0x0000000316067223 */ /* 0x040fe20000010015 */
[----:B------:R-:W-:Y:S01]  /*b8a0*/  IADD3 R3, R23, 0x20, RZ ;  /* 0x0000002017037810 */ /* 0x000fe20007ffe0ff */
[----:B------:R-:W-:Y:S01]  /*b8b0*/  STS [R23+0x14], R18 ;  /* 0x0000141217007388 */ /* 0x000fe20000000800 */
[----:B------:R-:W-:-:S03]  /*b8c0*/  FFMA.FTZ R32, R22, R32, R43 ;  /* 0x0000002016207223 */ /* 0x000fc6000001002b */
[----:B------:R-:W-:Y:S01]  /*b8d0*/  STS [R23+0x8], R14 ;  /* 0x0000080e17007388 */ /* 0x000fe20000000800 */
[----:B------:R-:W-:-:S03]  /*b8e0*/  FFMA.FTZ R10, R22, R10, R33 ;  /* 0x0000000a160a7223 */ /* 0x000fc60000010021 */
[----:B------:R-:W-:Y:S01]  /*b8f0*/  STS [R23+0xc], R6 ;  /* 0x00000c0617007388 */ /* 0x000fe20000000800 */
[----:B-1----:R-:W-:-:S03]  /*b900*/  FFMA.FTZ R8, R22, R8, R7 ;  /* 0x0000000816087223 */ /* 0x002fc60000010007 */
[----:B------:R-:W-:Y:S01]  /*b910*/  STS [R23+0x18], R32 ;  /* 0x0000182017007388 */ /* 0x000fe20000000800 */
[----:B------:R-:W-:-:S03]  /*b920*/  FFMA.FTZ R12, R22, R12, R45 ;  /* 0x0000000c160c7223 */ /* 0x000fc6000001002d */
[----:B------:R-:W-:Y:S04]  /*b930*/  STS [R23+0x10], R10 ;  /* 0x0000100a17007388 */ /* 0x000fe80000000800 */
[----:B------:R-:W-:Y:S04]  /*b940*/  STS [R23+0x1c], R8 ;  /* 0x00001c0817007388 */ /* 0x000fe80000000800 */
[----:B------:R0:W-:Y:S02]  /*b950*/  STS [R23+0x20], R12 ;  /* 0x0000200c17007388 */ /* 0x0001e40000000800 */
[----:B0-----:R-:W-:-:S08]  /*b960*/  IMAD.MOV.U32 R23, RZ, RZ, R3 ;  /* 0x000000ffff177224 */ /* 0x001fd000078e0003 */
.L_x_198:
[----:B------:R-:W-:Y:S05]  /*b970*/  BSYNC B1 ;  /* 0x0000000000017941 */ /* 0x000fea0003800000 */
.L_x_197:
        /* <DEDUP_REMOVED lines=27> */
.L_x_189:
[----:B------:R-:W-:Y:S05]  /*bb30*/  BSYNC B0 ;  /* 0x0000000000007941 */ /* 0x000fea0003800000 */
.L_x_188:
[----:B------:R-:W-:Y:S01]  /*bb40*/  LOP3.LUT P1, RZ, R36, 0xff, RZ, 0xc0, !PT ;  /* 0x000000ff24ff7812 */ /* 0x000fe2000782c0ff */
[----:B------:R-:W-:Y:S03]  /*bb50*/  BSSY B0, `(.L_x_199) ;  /* 0x00000fe000007945 */ /* 0x000fe60003800000 */
[----:B------:R-:W-:-:S12]  /*bb60*/  ISETP.LT.OR P0, PT, R49, 0x1, !P1 ;  /* 0x000000013100780c */ /* 0x000fd80004f01670 */
[----:B------:R-:W-:Y:S05]  /*bb70*/  @P0 BRA `(.L_x_200) ;  /* 0x00000fb000000947 */ /* 0x000fea0003800000 */
[----:B------:R-:W-:Y:S01]  /*bb80*/  LOP3.LUT R3, R49, 0x3, RZ, 0xc0, !PT ;  /* 0x0000000331037812 */ /* 0x000fe200078ec0ff */
[----:B------:R-:W-:Y:S01]  /*bb90*/  BSSY B1, `(.L_x_201) ;  /* 0x0000027000017945 */ /* 0x000fe20003800000 */
[----:B0-----:R-:W-:Y:S01]  /*bba0*/  MOV R2, 0xa ;  /* 0x0000000a00027802 */ /* 0x001fe20000000f00 */
[----:B------:R-:W-:Y:S01]  /*bbb0*/  IMAD.MOV.U32 R36, RZ, RZ, RZ ;  /* 0x000000ffff247224 */ /* 0x000fe200078e00ff */
[----:B------:R-:W-:Y:S02]  /*bbc0*/  ISETP.NE.AND P0, PT, R3, RZ, PT ;  /* 0x000000ff0300720c */ /* 0x000fe40003f05270 */
[----:B------:R-:W-:-:S10]  /*bbd0*/  SEL R13, R2, 0xb, !P1 ;  /* 0x0000000b020d7807 */ /* 0x000fd40004800000 */
        /* <DEDUP_REMOVED lines=17> */
[----:B0-----:R-:W-:Y:S02]  /*bcf0*/  @P0 FFMA.FTZ R10, RZ, R2, R11 ;  /* 0x00000002ff0a0223 */ /* 0x001fe4000001000b */
[----:B------:R-:W-:Y:S01]  /*bd00*/  IMAD R11, R26, 0xc, R9 ;  /* 0x0000000c1a0b7824 */ /* 0x000fe200078e0209 */
[----:B------:R-:W-:-:S05]  /*bd10*/  IADD3 R9, R9, 0x1, RZ ;  /* 0x0000000109097810 */ /* 0x000fca0007ffe0ff */
[----:B------:R-:W-:Y:S04]  /*bd20*/  @P0 STS [R25+0x4], R10 ;  /* 0x0000040a19000388 */ /* 0x000fe80000000800 */
[----:B------:R-:W2:Y:S02]  /*bd30*/  LDS.U R3, [R11.X4+0x4] ;  /* 0x000004000b037984 */ /* 0x000ea40000005800 */
[----:B--2---:R-:W-:-:S08]  /*bd40*/  FFMA.FTZ R2, RZ, R6, R3 ;  /* 0x00000006ff027223 */ /* 0x004fd00000010003 */
[----:B------:R0:W-:Y:S02]  /*bd50*/  STS [R11.X4+0x4], R2 ;  /* 0x000004020b007388 */ /* 0x0001e40000004800 */
.L_x_204:
[----:B------:R-:W-:Y:S05]  /*bd60*/  BSYNC B2 ;  /* 0x0000000000027941 */ /* 0x000fea0003800000 */
.L_x_203:
[----:B------:R-:W-:-:S05]  /*bd70*/  IADD3 R8, R8, R9, RZ ;  /* 0x0000000908087210 */ /* 0x000fca0007ffe0ff */
[----:B------:R-:W-:-:S04]  /*bd80*/  IMAD R3, R0, R8, R35 ;  /* 0x0000000800037224 */ /* 0x000fc800078e0223 */
[----:B0-----:R-:W-:-:S10]  /*bd90*/  IMAD.WIDE R2, R3, R34, c[0x0][0x178] ;  /* 0x00005e0003027625 */ /* 0x001fd400078e0222 */
[----:B------:R-:W2:Y:S01]  /*bda0*/  LDG.E.CONSTANT.SYS R2, [R2] ;  /* 0x0000000002027381 */ /* 0x000ea200001e6900 */
[----:B------:R-:W-:Y:S01]  /*bdb0*/  IMAD R6, R26, 0xc, R9 ;  /* 0x0000000c1a067824 */ /* 0x000fe200078e0209 */
[----:B------:R-:W-:-:S07]  /*bdc0*/  IADD3 R36, R9, 0x1, RZ ;  /* 0x0000000109247810 */ /* 0x000fce0007ffe0ff */
[----:B------:R-:W2:Y:S02]  /*bdd0*/  LDS.U R7, [R6.X4+0x4] ;  /* 0x0000040006077984 */ /* 0x000ea40000005800 */
[----:B--2---:R-:W-:-:S08]  /*bde0*/  FFMA.FTZ R7, RZ, R2, R7 ;  /* 0x00000002ff077223 */ /* 0x004fd00000010007 */
[----:B------:R0:W-:Y:S02]  /*bdf0*/  STS [R6.X4+0x4], R7 ;  /* 0x0000040706007388 */ /* 0x0001e40000004800 */
.L_x_202:
[----:B------:R-:W-:Y:S05]  /*be00*/  BSYNC B1 ;  /* 0x0000000000017941 */ /* 0x000fea0003800000 */
.L_x_201:
        /* <DEDUP_REMOVED lines=16> */
.L_x_207:
[----:B------:R-:W-:Y:S01]  /*bf10*/  IADD3 R7, R35, R10, RZ ;  /* 0x0000000a23077210 */ /* 0x000fe20007ffe0ff */
[----:B------:R-:W-:Y:S01]  /*bf20*/  IMAD.IADD R10, R23, 0x1, R10 ;  /* 0x00000001170a7824 */ /* 0x000fe200078e020a */
[----:B------:R-:W-:Y:S01]  /*bf30*/  SHF.R.S32.HI R43, RZ, 0x1f, R23 ;  /* 0x0000001fff2b7819 */ /* 0x000fe20000011417 */
[----:B------:R-:W0:Y:S02]  /*bf40*/  LDS.U R48, [R22+0x4] ;  /* 0x0000040016307984 */ /* 0x000e240000001800 */
[----:B------:R-:W-:Y:S01]  /*bf50*/  IMAD.WIDE R6, R7, R34, c[0x0][0x178] ;  /* 0x00005e0007067625 */ /* 0x000fe200078e0222 */
[-C--:B------:R-:W-:Y:S01]  /*bf60*/  IADD3 R11, R35, R10.reuse, RZ ;  /* 0x0000000a230b7210 */ /* 0x080fe20007ffe0ff */
[----:B------:R-:W-:Y:S01]  /*bf70*/  LDS.U R50, [R22+0xc] ;  /* 0x00000c0016327984 */ /* 0x000fe20000001800 */
[----:B------:R-:W-:-:S03]  /*bf80*/  IADD3 R32, R23, R10, RZ ;  /* 0x0000000a17207210 */ /* 0x000fc60007ffe0ff */
[----:B------:R-:W-:Y:S01]  /*bf90*/  IMAD.WIDE R10, R11, R34, c[0x0][0x178] ;  /* 0x00005e000b0a7625 */ /* 0x000fe200078e0222 */
[----:B------:R-:W-:Y:S01]  /*bfa0*/  IADD3 R16, P1, R23, R6, RZ ;  /* 0x0000000617107210 */ /* 0x000fe20007f3e0ff */
[----:B------:R-:W-:Y:S01]  /*bfb0*/  IMAD.IADD R21, R35, 0x1, R32 ;  /* 0x0000000123157824 */ /* 0x000fe200078e0220 */
[----:B------:R-:W-:Y:S02]  /*bfc0*/  LDS.U R47, [R22+0x10] ;  /* 0x00001000162f7984 */ /* 0x000fe40000001800 */
[----:B------:R-:W-:Y:S01]  /*bfd0*/  IADD3.X R17, R7, R43, RZ, P1, !PT ;  /* 0x0000002b07117210 */ /* 0x000fe20000ffe4ff */
[----:B------:R-:W-:Y:S01]  /*bfe0*/  IMAD.WIDE R20, R21, R34, c[0x0][0x178] ;  /* 0x00005e0015147625 */ /* 0x000fe200078e0222 */
[C---:B------:R-:W-:Y:S01]  /*bff0*/  IADD3 R18, P1, R23.reuse, R10, RZ ;  /* 0x0000000a17127210 */ /* 0x040fe20007f3e0ff */
[----:B------:R2:W0:Y:S01]  /*c000*/  LDG.E.CONSTANT.SYS R33, [R6] ;  /* 0x0000000006217381 */ /* 0x00042200001e6900 */
[----:B------:R-:W-:-:S03]  /*c010*/  IADD3 R32, R23, R32, RZ ;  /* 0x0000002017207210 */ /* 0x000fc60007ffe0ff */
[--C-:B------:R-:W-:Y:S01]  /*c020*/  IMAD.X R19, R11, 0x1, R43.reuse, P1 ;  /* 0x000000010b137824 */ /* 0x100fe200008e062b */
[C---:B------:R-:W-:Y:S01]  /*c030*/  IADD3 R12, P1, R23.reuse, R16, RZ ;  /* 0x00000010170c7210 */ /* 0x040fe20007f3e0ff */
[----:B------:R3:W4:Y:S01]  /*c040*/  LDG.E.CONSTANT.SYS R41, [R10] ;  /* 0x000000000a297381 */ /* 0x00072200001e6900 */
[----:B------:R-:W-:Y:S02]  /*c050*/  IADD3 R2, P2, R23, R20, RZ ;  /* 0x0000001417027210 */ /* 0x000fe40007f5e0ff */
[----:B------:R-:W-:Y:S01]  /*c060*/  IADD3 R9, R35, R32, RZ ;  /* 0x0000002023097210 */ /* 0x000fe20007ffe0ff */
[----:B-1----:R1:W4:Y:S01]  /*c070*/  LDG.E.CONSTANT.SYS R38, [R16] ;  /* 0x0000000010267381 */ /* 0x00232200001e6900 */
[----:B------:R-:W-:Y:S01]  /*c080*/  IADD3.X R13, R43, R17, RZ, P1, !PT ;  /* 0x000000112b0d7210 */ /* 0x000fe20000ffe4ff */
[----:B------:R-:W-:Y:S01]  /*c090*/  IMAD.X R3, R21, 0x1, R43, P2 ;  /* 0x0000000115037824 */ /* 0x000fe200010e062b */
[C---:B------:R-:W-:Y:S01]  /*c0a0*/  IADD3 R14, P1, R23.reuse, R12, RZ ;  /* 0x0000000c170e7210 */ /* 0x040fe20007f3e0ff */
[----:B------:R2:W4:Y:S01]  /*c0b0*/  LDG.E.CONSTANT.SYS R44, [R18] ;  /* 0x00000000122c7381 */ /* 0x00052200001e6900 */
[----:B---3--:R-:W-:Y:S01]  /*c0c0*/  IADD3 R10, P2, R23, R18, RZ ;  /* 0x00000012170a7210 */ /* 0x008fe20007f5e0ff */
[----:B------:R-:W-:Y:S01]  /*c0d0*/  IMAD.WIDE R8, R9, R34, c[0x0][0x178] ;  /* 0x00005e0009087625 */ /* 0x000fe200078e0222 */
[C---:B------:R-:W-:Y:S01]  /*c0e0*/  IADD3.X R15, R43.reuse, R13, RZ, P1, !PT ;  /* 0x0000000d2b0f7210 */ /* 0x040fe20000ffe4ff */
[----:B------:R3:W4:Y:S01]  /*c0f0*/  LDG.E.CONSTANT.SYS R42, [R20] ;  /* 0x00000000142a7381 */ /* 0x00072200001e6900 */
[----:B------:R-:W-:-:S02]  /*c100*/  IADD3.X R11, R43, R19, RZ, P2, !PT ;  /* 0x000000132b0b7210 */ /* 0x000fc400017fe4ff */
[C---:B-1----:R-:W-:Y:S01]  /*c110*/  IADD3 R16, P1, R23.reuse, R10, RZ ;  /* 0x0000000a17107210 */ /* 0x042fe20007f3e0ff */
[----:B------:R1:W4:Y:S01]  /*c120*/  LDG.E.CONSTANT.SYS R45, [R12] ;  /* 0x000000000c2d7381 */ /* 0x00032200001e6900 */
[----:B--2---:R-:W-:Y:S02]  /*c130*/  IADD3 R6, P3, R23, R8, RZ ;  /* 0x0000000817067210 */ /* 0x004fe40007f7e0ff */
[----:B------:R-:W-:Y:S01]  /*c140*/  IADD3.X R17, R43, R11, RZ, P1, !PT ;  /* 0x0000000b2b117210 */ /* 0x000fe20000ffe4ff */
[----:B------:R2:W4:Y:S04]  /*c150*/  LDG.E.CONSTANT.SYS R46, [R8] ;  /* 0x00000000082e7381 */ /* 0x00052800001e6900 */
[----:B------:R2:W4:Y:S01]  /*c160*/  LDG.E.CONSTANT.SYS R14, [R14] ;  /* 0x000000000e0e7381 */ /* 0x00052200001e6900 */
[----:B-1----:R-:W-:Y:S01]  /*c170*/  IADD3 R12, P1, R23, R2, RZ ;  /* 0x00000002170c7210 */ /* 0x002fe20007f3e0ff */
[----:B------:R-:W-:Y:S01]  /*c180*/  IMAD.X R7, R9, 0x1, R43, P3 ;  /* 0x0000000109077824 */ /* 0x000fe200018e062b */
[----:B---3--:R-:W-:Y:S01]  /*c190*/  IADD3 R20, P2, R23, R6, RZ ;  /* 0x0000000617147210 */ /* 0x008fe20007f5e0ff */
[----:B------:R1:W3:Y:S01]  /*c1a0*/  LDG.E.CONSTANT.SYS R10, [R10] ;  /* 0x000000000a0a7381 */ /* 0x0002e200001e6900 */
[----:B------:R-:W-:-:S02]  /*c1b0*/  IADD3.X R13, R43, R3, RZ, P1, !PT ;  /* 0x000000032b0d7210 */ /* 0x000fc40000ffe4ff */
[----:B------:R-:W-:Y:S01]  /*c1c0*/  IADD3 R18, P1, R23, R12, RZ ;  /* 0x0000000c17127210 */ /* 0x000fe20007f3e0ff */
[----:B------:R1:W3:Y:S01]  /*c1d0*/  LDG.E.CONSTANT.SYS R16, [R16] ;  /* 0x0000000010107381 */ /* 0x0002e200001e6900 */
[----:B------:R-:W-:-:S03]  /*c1e0*/  IADD3.X R21, R43, R7, RZ, P2, !PT ;  /* 0x000000072b157210 */ /* 0x000fc600017fe4ff */
[----:B------:R-:W-:Y:S01]  /*c1f0*/  IMAD.X R19, R43, 0x1, R13, P1 ;  /* 0x000000012b137824 */ /* 0x000fe200008e060d */
[----:B--2---:R-:W-:Y:S01]  /*c200*/  IADD3 R8, P1, R23, R20, RZ ;  /* 0x0000001417087210 */ /* 0x004fe20007f3e0ff */
[----:B------:R2:W3:Y:S03]  /*c210*/  LDG.E.CONSTANT.SYS R2, [R2] ;  /* 0x0000000002027381 */ /* 0x0004e600001e6900 */
[----:B------:R-:W-:Y:S01]  /*c220*/  IADD3.X R9, R43, R21, RZ, P1, !PT ;  /* 0x000000152b097210 */ /* 0x000fe20000ffe4ff */
[----:B------:R1:W3:Y:S04]  /*c230*/  LDG.E.CONSTANT.SYS R12, [R12] ;  /* 0x000000000c0c7381 */ /* 0x0002e800001e6900 */
[----:B------:R1:W3:Y:S04]  /*c240*/  LDG.E.CONSTANT.SYS R6, [R6] ;  /* 0x0000000006067381 */ /* 0x0002e800001e6900 */
[----:B------:R1:W3:Y:S04]  /*c250*/  LDG.E.CONSTANT.SYS R18, [R18] ;  /* 0x0000000012127381 */ /* 0x0002e800001e6900 */
[----:B------:R-:W3:Y:S04]  /*c260*/  LDG.E.CONSTANT.SYS R20, [R20] ;  /* 0x0000000014147381 */ /* 0x000ee800001e6900 */
[----:B------:R1:W3:Y:S04]  /*c270*/  LDG.E.CONSTANT.SYS R8, [R8] ;  /* 0x0000000008087381 */ /* 0x0002e800001e6900 */
[----:B------:R-:W-:Y:S04]  /*c280*/  LDS.U R43, [R22+0x8] ;  /* 0x00000800162b7984 */ /* 0x000fe80000001800 */
[----:B------:R-:W4:Y:S04]  /*c290*/  LDS.U R52, [R22+0x14] ;  /* 0x0000140016347984 */ /* 0x000f280000001800 */
[----:B------:R-:W0:Y:S04]  /*c2a0*/  LDS.U R51, [R22+0x18] ;  /* 0x0000180016337984 */ /* 0x000e280000001800 */
[----:B------:R-:W-:Y:S04]  /*c2b0*/  LDS.U R53, [R22+0x1c] ;  /* 0x00001c0016357984 */ /* 0x000fe80000001800 */
[----:B------:R-:W-:Y:S04]  /*c2c0*/  LDS.U R55, [R22+0x20] ;  /* 0x0000200016377984 */ /* 0x000fe80000001800 */
[----:B-1----:R-:W1:Y:S04]  /*c2d0*/  LDS.U R19, [R22+0x24] ;  /* 0x0000240016137984 */ /* 0x002e680000001800 */
[----:B------:R-:W-:Y:S04]  /*c2e0*/  LDS.U R17, [R22+0x28] ;  /* 0x0000280016117984 */ /* 0x000fe80000001800 */
[----:B------:R-:W-:Y:S04]  /*c2f0*/  LDS.U R15, [R22+0x2c] ;  /* 0x00002c00160f7984 */ /* 0x000fe80000001800 */
[----:B------:R-:W-:Y:S04]  /*c300*/  LDS.U R13, [R22+0x30] ;  /* 0x00003000160d7984 */ /* 0x000fe80000001800 */
[----:B------:R-:W0:Y:S04]  /*c310*/  LDS.U R11, [R22+0x34] ;  /* 0x00003400160b7984 */ /* 0x000e280000001800 */
[----:B------:R-:W0:Y:S04]  /*c320*/  LDS.U R9, [R22+0x38] ;  /* 0x0000380016097984 */ /* 0x000e280000001800 */
[----:B------:R-:W0:Y:S04]  /*c330*/  LDS.U R7, [R22+0x3c] ;  /* 0x00003c0016077984 */ /* 0x000e280000001800 */
[----:B--2---:R-:W2:Y:S01]  /*c340*/  LDS.U R3, [R22+0x40] ;  /* 0x0000400016037984 */ /* 0x004ea20000001800 */
[----:B------:R-:W-:-:S04]  /*c350*/  IADD3 R36, R36, 0x10, RZ ;  /* 0x0000001024247810 */ /* 0x000fc80007ffe0ff */
[----:B------:R-:W-:Y:S01]  /*c360*/  ISETP.GE.AND P1, PT, R36, R31, PT ;  /* 0x0000001f2400720c */ /* 0x000fe20003f26270 */
[----:B0-----:R-:W-:Y:S02]  /*c370*/  FFMA.FTZ R33, RZ, R33, R48 ;  /* 0x00000021ff217223 */ /* 0x001fe40000010030 */
[----:B----4-:R-:W-:Y:S02]  /*c380*/  FFMA.FTZ R41, RZ, R41, R52 ;  /* 0x00000029ff297223 */ /* 0x010fe40000010034 */
[----:B------:R-:W-:Y:S02]  /*c390*/  FFMA.FTZ R43, RZ, R38, R43 ;  /* 0x00000026ff2b7223 */ /* 0x000fe4000001002b */
[----:B------:R-:W-:Y:S02]  /*c3a0*/  FFMA.FTZ R51, RZ, R44, R51 ;  /* 0x0000002cff337223 */ /* 0x000fe40000010033 */
[----:B-1----:R-:W-:Y:S02]  /*c3b0*/  FFMA.FTZ R19, RZ, R42, R19 ;  /* 0x0000002aff137223 */ /* 0x002fe40000010013 */
[----:B------:R-:W-:-:S02]  /*c3c0*/  FFMA.FTZ R45, RZ, R45, R50 ;  /* 0x0000002dff2d7223 */ /* 0x000fc40000010032 */
[----:B------:R-:W-:Y:S02]  /*c3d0*/  FFMA.FTZ R11, RZ, R46, R11 ;  /* 0x0000002eff0b7223 */ /* 0x000fe4000001000b */
[----:B------:R-:W-:Y:S02]  /*c3e0*/  FFMA.FTZ R47, RZ, R14, R47 ;  /* 0x0000000eff2f7223 */ /* 0x000fe4000001002f */
[----:B---3--:R-:W-:Y:S02]  /*c3f0*/  FFMA.FTZ R53, RZ, R10, R53 ;  /* 0x0000000aff357223 */ /* 0x008fe40000010035 */
[----:B------:R-:W-:Y:S02]  /*c400*/  FFMA.FTZ R55, RZ, R16, R55 ;  /* 0x00000010ff377223 */ /* 0x000fe40000010037 */
[----:B------:R-:W-:Y:S02]  /*c410*/  FFMA.FTZ R17, RZ, R2, R17 ;  /* 0x00000002ff117223 */ /* 0x000fe40000010011 */
[----:B------:R-:W-:-:S02]  /*c420*/  FFMA.FTZ R15, RZ, R12, R15 ;  /* 0x0000000cff0f7223 */ /* 0x000fc4000001000f */
[----:B------:R-:W-:Y:S02]  /*c430*/  FFMA.FTZ R9, RZ, R6, R9 ;  /* 0x00000006ff097223 */ /* 0x000fe40000010009 */
[----:B------:R-:W-:Y:S02]  /*c440*/  FFMA.FTZ R13, RZ, R18, R13 ;  /* 0x00000012ff0d7223 */ /* 0x000fe4000001000d */
[----:B------:R-:W-:Y:S02]  /*c450*/  FFMA.FTZ R7, RZ, R20, R7 ;  /* 0x00000014ff077223 */ /* 0x000fe40000010007 */
[----:B--2---:R-:W-:Y:S01]  /*c460*/  FFMA.FTZ R3, RZ, R8, R3 ;  /* 0x00000008ff037223 */ /* 0x004fe20000010003 */
        /* <DEDUP_REMOVED lines=20> */
.L_x_206:
[----:B------:R-:W-:Y:S05]  /*c5b0*/  BSYNC B1 ;  /* 0x0000000000017941 */ /* 0x000fea0003800000 */
.L_x_205:
        /* <DEDUP_REMOVED lines=8> */
[----:B------:R-:W-:Y:S01]  /*c640*/  IMAD.WIDE R16, R17, R34, c[0x0][0x178] ;  /* 0x00005e0011107625 */ /* 0x000fe200078e0222 */
[----:B------:R-:W-:Y:S01]  /*c650*/  IADD3 R19, R35, R10, RZ ;  /* 0x0000000a23137210 */ /* 0x000fe20007ffe0ff */
[----:B------:R-:W2:Y:S04]  /*c660*/  LDS.U R32, [R22+0x14] ;  /* 0x0000140016207984 */ /* 0x000ea80000001800 */
[----:B------:R-:W-:Y:S01]  /*c670*/  IMAD.WIDE R18, R19, R34, c[0x0][0x178] ;  /* 0x00005e0013127625 */ /* 0x000fe200078e0222 */
[----:B------:R-:W-:-:S03]  /*c680*/  IADD3 R20, P0, R23, R16, RZ ;  /* 0x0000001017147210 */ /* 0x000fc60007f1e0ff */
[----:B------:R3:W0:Y:S02]  /*c690*/  LDG.E.CONSTANT.SYS R16, [R16] ;  /* 0x0000000010107381 */ /* 0x00062400001e6900 */
[----:B------:R-:W-:Y:S01]  /*c6a0*/  IMAD.X R21, R17, 0x1, R9, P0 ;  /* 0x0000000111157824 */ /* 0x000fe200000e0609 */
[C---:B------:R-:W-:Y:S02]  /*c6b0*/  IADD3 R12, P0, R23.reuse, R20, RZ ;  /* 0x00000014170c7210 */ /* 0x040fe40007f1e0ff */
[----:B------:R-:W-:Y:S01]  /*c6c0*/  IADD3 R2, P1, R23, R18, RZ ;  /* 0x0000001217027210 */ /* 0x000fe20007f3e0ff */
[----:B------:R4:W2:Y:S01]  /*c6d0*/  LDG.E.CONSTANT.SYS R31, [R18] ;  /* 0x00000000121f7381 */ /* 0x0008a200001e6900 */
[----:B------:R-:W-:Y:S02]  /*c6e0*/  IADD3.X R13, R9, R21, RZ, P0, !PT ;  /* 0x00000015090d7210 */ /* 0x000fe400007fe4ff */
[----:B------:R-:W-:Y:S01]  /*c6f0*/  IADD3 R14, P0, R23, R12, RZ ;  /* 0x0000000c170e7210 */ /* 0x000fe20007f1e0ff */
[----:B------:R-:W2:Y:S01]  /*c700*/  LDG.E.CONSTANT.SYS R20, [R20] ;  /* 0x0000000014147381 */ /* 0x000ea200001e6900 */
[----:B------:R-:W-:-:S02]  /*c710*/  IADD3.X R3, R19, R9, RZ, P1, !PT ;  /* 0x0000000913037210 */ /* 0x000fc40000ffe4ff */
[----:B------:R-:W-:Y:S01]  /*c720*/  IADD3 R6, P1, R23, R2, RZ ;  /* 0x0000000217067210 */ /* 0x000fe20007f3e0ff */
[C---:B------:R-:W-:Y:S01]  /*c730*/  IMAD.X R15, R9.reuse, 0x1, R13, P0 ;  /* 0x00000001090f7824 */ /* 0x040fe200000e060d */
[----:B---3--:R-:W3:Y:S02]  /*c740*/  LDS.U R17, [R22+0x8] ;  /* 0x0000080016117984 */ /* 0x008ee40000001800 */
[----:B------:R-:W-:Y:S02]  /*c750*/  IADD3.X R7, R9, R3, RZ, P1, !PT ;  /* 0x0000000309077210 */ /* 0x000fe40000ffe4ff */
[----:B------:R-:W-:Y:S01]  /*c760*/  IADD3 R8, P0, R23, R6, RZ ;  /* 0x0000000617087210 */ /* 0x000fe20007f1e0ff */
[----:B------:R1:W2:Y:S03]  /*c770*/  LDG.E.CONSTANT.SYS R13, [R12] ;  /* 0x000000000c0d7381 */ /* 0x0002a600001e6900 */
[----:B------:R-:W-:Y:S01]  /*c780*/  IADD3.X R9, R9, R7, RZ, P0, !PT ;  /* 0x0000000709097210 */ /* 0x000fe200007fe4ff */
[----:B------:R1:W2:Y:S04]  /*c790*/  LDG.E.CONSTANT.SYS R33, [R2] ;  /* 0x0000000002217381 */ /* 0x0002a800001e6900 */
[----:B------:R-:W2:Y:S04]  /*c7a0*/  LDG.E.CONSTANT.SYS R14, [R14] ;  /* 0x000000000e0e7381 */ /* 0x000ea800001e6900 */
[----:B------:R-:W2:Y:S04]  /*c7b0*/  LDG.E.CONSTANT.SYS R7, [R6] ;  /* 0x0000000006077381 */ /* 0x000ea800001e6900 */
[----:B------:R-:W2:Y:S04]  /*c7c0*/  LDG.E.CONSTANT.SYS R8, [R8] ;  /* 0x0000000008087381 */ /* 0x000ea800001e6900 */
[----:B----4-:R-:W4:Y:S04]  /*c7d0*/  LDS.U R18, [R22+0xc] ;  /* 0x00000c0016127984 */ /* 0x010f280000001800 */
[----:B------:R-:W-:Y:S04]  /*c7e0*/  LDS.U R19, [R22+0x10] ;  /* 0x0000100016137984 */ /* 0x000fe80000001800 */
[----:B-1----:R-:W1:Y:S04]  /*c7f0*/  LDS.U R12, [R22+0x18] ;  /* 0x00001800160c7984 */ /* 0x002e680000001800 */
[----:B------:R-:W0:Y:S04]  /*c800*/  LDS.U R2, [R22+0x1c] ;  /* 0x00001c0016027984 */ /* 0x000e280000001800 */
[----:B------:R-:W0:Y:S01]  /*c810*/  LDS.U R3, [R22+0x20] ;  /* 0x0000200016037984 */ /* 0x000e220000001800 */
[----:B------:R-:W-:Y:S01]  /*c820*/  PLOP3.LUT P0, PT, PT, PT, PT, 0x8, 0x0 ;  /* 0x000000000000781c */ /* 0x000fe20003f0e170 */
[----:B------:R-:W-:Y:S01]  /*c830*/  IMAD.IADD R10, R23, 0x1, R10 ;  /* 0x00000001170a7824 */ /* 0x000fe200078e020a */
[----:B------:R-:W-:Y:S01]  /*c840*/  IADD3 R36, R36, 0x8, RZ ;  /* 0x0000000824247810 */ /* 0x000fe20007ffe0ff */
[----:B0-----:R-:W-:-:S02]  /*c850*/  FFMA.FTZ R11, RZ, R16, R11 ;  /* 0x00000010ff0b7223 */ /* 0x001fc4000001000b */
[----:B--2---:R-:W-:Y:S02]  /*c860*/  FFMA.FTZ R31, RZ, R31, R32 ;  /* 0x0000001fff1f7223 */ /* 0x004fe40000010020 */
[----:B---3--:R-:W-:-:S04]  /*c870*/  FFMA.FTZ R17, RZ, R20, R17 ;  /* 0x00000014ff117223 */ /* 0x008fc80000010011 */
[----:B------:R-:W-:Y:S01]  /*c880*/  STS [R22+0x4], R11 ;  /* 0x0000040b16007388 */ /* 0x000fe20000000800 */
[----:B----4-:R-:W-:Y:S02]  /*c890*/  FFMA.FTZ R13, RZ, R13, R18 ;  /* 0x0000000dff0d7223 */ /* 0x010fe40000010012 */
[----:B-1----:R-:W-:Y:S02]  /*c8a0*/  FFMA.FTZ R33, RZ, R33, R12 ;  /* 0x00000021ff217223 */ /* 0x002fe4000001000c */
[----:B------:R-:W-:Y:S02]  /*c8b0*/  FFMA.FTZ R19, RZ, R14, R19 ;  /* 0x0000000eff137223 */ /* 0x000fe40000010013 */
[----:B------:R-:W-:Y:S02]  /*c8c0*/  FFMA.FTZ R7, RZ, R7, R2 ;  /* 0x00000007ff077223 */ /* 0x000fe40000010002 */
[----:B------:R-:W-:Y:S01]  /*c8d0*/  FFMA.FTZ R3, RZ, R8, R3 ;  /* 0x00000008ff037223 */ /* 0x000fe20000010003 */
[----:B------:R-:W-:Y:S01]  /*c8e0*/  IADD3 R2, R22, 0x20, RZ ;  /* 0x0000002016027810 */ /* 0x000fe20007ffe0ff */
        /* <DEDUP_REMOVED lines=8> */
.L_x_209:
[----:B------:R-:W-:Y:S05]  /*c970*/  BSYNC B1 ;  /* 0x0000000000017941 */ /* 0x000fea0003800000 */
.L_x_208:
        /* <DEDUP_REMOVED lines=11> */
[----:B------:R-:W-:Y:S01]  /*ca30*/  IMAD.X R7, R3, 0x1, R11, P0 ;  /* 0x0000000103077824 */ /* 0x000fe200000e060b */
[----:B------:R-:W0:Y:S02]  /*ca40*/  LDG.E.CONSTANT.SYS R2, [R2] ;  /* 0x0000000002027381 */ /* 0x000e2400001e6900 */
[----:B------:R-:W-:-:S02]  /*ca50*/  IADD3 R10, P0, R23, R8, RZ ;  /* 0x00000008170a7210 */ /* 0x000fc40007f1e0ff */
[----:B------:R-:W-:-:S03]  /*ca60*/  IADD3.X R9, R11, R7, RZ, P1, !PT ;  /* 0x000000070b097210 */ /* 0x000fc60000ffe4ff */
[----:B------:R-:W2:Y:S01]  /*ca70*/  LDG.E.CONSTANT.SYS R7, [R6] ;  /* 0x0000000006077381 */ /* 0x000ea200001e6900 */
[----:B------:R-:W-:-:S04]  /*ca80*/  IADD3.X R11, R11, R9, RZ, P0, !PT ;  /* 0x000000090b0b7210 */ /* 0x000fc800007fe4ff */
[----:B------:R-:W3:Y:S04]  /*ca90*/  LDG.E.CONSTANT.SYS R9, [R8] ;  /* 0x0000000008097381 */ /* 0x000ee800001e6900 */
[----:B------:R-:W4:Y:S01]  /*caa0*/  LDG.E.CONSTANT.SYS R10, [R10] ;  /* 0x000000000a0a7381 */ /* 0x000f2200001e6900 */
[----:B0-----:R-:W-:Y:S02]  /*cab0*/  FFMA.FTZ R13, RZ, R2, R13 ;  /* 0x00000002ff0d7223 */ /* 0x001fe4000001000d */
[----:B--2---:R-:W-:Y:S02]  /*cac0*/  FFMA.FTZ R17, RZ, R7, R12 ;  /* 0x00000007ff117223 */ /* 0x004fe4000001000c */
[----:B---3--:R-:W-:Y:S02]  /*cad0*/  FFMA.FTZ R3, RZ, R9, R14 ;  /* 0x00000009ff037223 */ /* 0x008fe4000001000e */
[----:B----4-:R-:W-:-:S02]  /*cae0*/  FFMA.FTZ R15, RZ, R10, R15 ;  /* 0x0000000aff0f7223 */ /* 0x010fc4000001000f */
[----:B------:R0:W-:Y:S04]  /*caf0*/  STS [R22+0x4], R13 ;  /* 0x0000040d16007388 */ /* 0x0001e80000000800 */
[----:B------:R0:W-:Y:S04]  /*cb00*/  STS [R22+0x8], R17 ;  /* 0x0000081116007388 */ /* 0x0001e80000000800 */
[----:B------:R0:W-:Y:S04]  /*cb10*/  STS [R22+0xc], R3 ;  /* 0x00000c0316007388 */ /* 0x0001e80000000800 */
[----:B------:R0:W-:Y:S02]  /*cb20*/  STS [R22+0x10], R15 ;  /* 0x0000100f16007388 */ /* 0x0001e40000000800 */
.L_x_200:
[----:B------:R-:W-:Y:S05]  /*cb30*/  BSYNC B0 ;  /* 0x0000000000007941 */ /* 0x000fea0003800000 */
.L_x_199:
[----:B------:R-:W-:Y:S01]  /*cb40*/  ISETP.GE.AND P0, PT, R49, RZ, PT ;  /* 0x000000ff3100720c */ /* 0x000fe20003f06270 */
[----:B------:R-:W-:Y:S11]  /*cb50*/  BSSY B0, `(.L_x_210) ;  /* 0x0000067000007945 */ /* 0x000ff60003800000 */
[----:B------:R-:W-:Y:S05]  /*cb60*/  @!P0 BRA `(.L_x_211) ;  /* 0x0000065000008947 */ /* 0x000fea0003800000 */
[----:B------:R-:W-:Y:S01]  /*cb70*/  BSSY B1, `(.L_x_212) ;  /* 0x0000063000017945 */ /* 0x000fe20003800000 */
[----:B0-----:R-:W-:Y:S01]  /*cb80*/  IMAD R2, R40, c[0x0][0x0], R27 ;  /* 0x0000000028027a24 */ /* 0x001fe200078e021b */
[----:B------:R-:W-:Y:S01]  /*cb90*/  MOV R6, RZ ;  /* 0x000000ff00067202 */ /* 0x000fe20000000f00 */
[----:B------:R-:W-:-:S08]  /*cba0*/  IMAD.SHL.U32 R3, R0, 0x4, RZ ;  /* 0x0000000400037824 */ /* 0x000fd000078e00ff */
.L_x_222:
[----:B------:R-:W-:Y:S01]  /*cbb0*/  ISETP.GE.AND P0, PT, R6, RZ, PT ;  /* 0x000000ff0600720c */ /* 0x000fe20003f06270 */
[----:B------:R-:W-:Y:S11]  /*cbc0*/  BSSY B2, `(.L_x_213) ;  /* 0x000005a000027945 */ /* 0x000ff60003800000 */
[----:B0-----:R-:W-:Y:S05]  /*cbd0*/  @!P0 BRA `(.L_x_214) ;  /* 0x0000058000008947 */ /* 0x001fea0003800000 */
[--C-:B------:R-:W-:Y:S01]  /*cbe0*/  IMAD R7, R26, 0xc, R6.reuse ;  /* 0x0000000c1a077824 */ /* 0x100fe200078e0206 */
[C---:B------:R-:W-:Y:S01]  /*cbf0*/  IADD3 R14, R6.reuse, 0x1, RZ ;  /* 0x00000001060e7810 */ /* 0x040fe20007ffe0ff */
[----:B------:R-:W-:Y:S01]  /*cc00*/  IMAD R8, R6, R6, R6 ;  /* 0x0000000606087224 */ /* 0x000fe200078e0206 */
[----:B------:R-:W-:Y:S01]  /*cc10*/  BSSY B3, `(.L_x_215) ;  /* 0x000002e000037945 */ /* 0x000fe20003800000 */
[----:B------:R-:W-:-:S02]  /*cc20*/  MOV R11, RZ ;  /* 0x000000ff000b7202 */ /* 0x000fc40000000f00 */
[----:B------:R-:W-:Y:S02]  /*cc30*/  LOP3.LUT R9, R14, 0x3, RZ, 0xc0, !PT ;  /* 0x000000030e097812 */ /* 0x000fe400078ec0ff */
[----:B------:R-:W0:Y:S01]  /*cc40*/  LDS.U R7, [R7.X4] ;  /* 0x0000000007077984 */ /* 0x000e220000005800 */
[----:B------:R-:W-:Y:S02]  /*cc50*/  LEA.HI R8, R8, R8, RZ, 0x1 ;  /* 0x0000000808087211 */ /* 0x000fe400078f08ff */
[----:B------:R-:W-:Y:S02]  /*cc60*/  ISETP.NE.AND P0, PT, R9, RZ, PT ;  /* 0x000000ff0900720c */ /* 0x000fe40003f05270 */
[----:B------:R-:W-:-:S10]  /*cc70*/  SHF.R.S32.HI R18, RZ, 0x1, R8 ;  /* 0x00000001ff127819 */ /* 0x000fd40000011408 */
[----:B------:R-:W-:Y:S05]  /*cc80*/  @!P0 BRA `(.L_x_216) ;  /* 0x0000026000008947 */ /* 0x000fea0003800000 */
[----:B------:R-:W-:Y:S01]  /*cc90*/  ISETP.NE.AND P0, PT, R9, 0x1, PT ;  /* 0x000000010900780c */ /* 0x000fe20003f05270 */
[----:B------:R-:W-:Y:S01]  /*cca0*/  BSSY B4, `(.L_x_217) ;  /* 0x000001a000047945 */ /* 0x000fe20003800000 */
[----:B------:R-:W-:-:S10]  /*ccb0*/  IMAD.MOV.U32 R11, RZ, RZ, RZ ;  /* 0x000000ffff0b7224 */ /* 0x000fd400078e00ff */
[----:B------:R-:W-:Y:S05]  /*ccc0*/  @!P0 BRA `(.L_x_218) ;  /* 0x0000017000008947 */ /* 0x000fea0003800000 */
[----:B------:R-:W-:Y:S01]  /*ccd0*/  ISETP.NE.AND P0, PT, R9, 0x2, PT ;  /* 0x000000020900780c */ /* 0x000fe20003f05270 */
[----:B------:R-:W-:Y:S01]  /*cce0*/  BSSY B5, `(.L_x_219) ;  /* 0x000000b000057945 */ /* 0x000fe20003800000 */
[----:B------:R-:W-:-:S10]  /*ccf0*/  MOV R11, RZ ;  /* 0x000000ff000b7202 */ /* 0x000fd40000000f00 */
[----:B------:R-:W-:Y:S05]  /*cd00*/  @!P0 BRA `(.L_x_220) ;  /* 0x0000008000008947 */ /* 0x000fea0003800000 */
[----:B------:R-:W2:Y:S01]  /*cd10*/  LDS.U R10, [R25] ;  /* 0x00000000190a7984 */ /* 0x000ea20000001800 */
[----:B------:R-:W-:Y:S01]  /*cd20*/  MOV R9, 0x4 ;  /* 0x0000000400097802 */ /* 0x000fe20000000f00 */
[----:B------:R-:W-:-:S04]  /*cd30*/  IMAD R8, R0, R18, R35 ;  /* 0x0000001200087224 */ /* 0x000fc800078e0223 */
[----:B------:R-:W-:Y:S02]  /*cd40*/  IMAD.WIDE R8, R8, R9, c[0x0][0x188] ;  /* 0x0000620008087625 */ /* 0x000fe400078e0209 */
[----:B0-2---:R-:W-:-:S04]  /*cd50*/  FMUL.FTZ R10, R7, R10 ;  /* 0x0000000a070a7220 */ /* 0x005fc80000410000 */
[----:B------:R-:W-:-:S08]  /*cd60*/  FMUL.FTZ R13, R39, R10 ;  /* 0x0000000a270d7220 */ /* 0x000fd00000410000 */
[----:B------:R0:W-:Y:S01]  /*cd70*/  RED.E.ADD.F32.FTZ.RN.STRONG.GPU [R8], R13 ;  /* 0x0000000d0800798e */ /* 0x0001e20000114700 */
[----:B------:R-:W-:-:S08]  /*cd80*/  IMAD.MOV.U32 R11, RZ, RZ, 0x1 ;  /* 0x00000001ff0b7424 */ /* 0x000fd000078e00ff */
.L_x_220:
[----:B------:R-:W-:Y:S05]  /*cd90*/  BSYNC B5 ;  /* 0x0000000000057941 */ /* 0x000fea0003800000 */
.L_x_219:
[----:B------:R-:W-:Y:S01]  /*cda0*/  IMAD R10, R26, 0xc, R11 ;  /* 0x0000000c1a0a7824 */ /* 0x000fe200078e020b */
[----:B0-----:R-:W-:Y:S02]  /*cdb0*/  IADD3 R8, R18, R11, RZ ;  /* 0x0000000b12087210 */ /* 0x001fe40007ffe0ff */
[----:B------:R-:W-:-:S03]  /*cdc0*/  MOV R9, 0x4 ;  /* 0x0000000400097802 */ /* 0x000fc60000000f00 */
[----:B------:R-:W-:Y:S02]  /*cdd0*/  IMAD R8, R0, R8, R35 ;  /* 0x0000000800087224 */ /* 0x000fe400078e0223 */
[----:B------:R-:W0:Y:S02]  /*cde0*/  LDS.U R10, [R10.X4] ;  /* 0x000000000a0a7984 */ /* 0x000e240000005800 */
[----:B------:R-:W-:Y:S02]  /*cdf0*/  IMAD.WIDE R8, R8, R9, c[0x0][0x188] ;  /* 0x0000620008087625 */ /* 0x000fe400078e0209 */
[----:B0-----:R-:W-:-:S04]  /*ce00*/  FMUL.FTZ R12, R7, R10 ;  /* 0x0000000a070c7220 */ /* 0x001fc80000410000 */
[----:B------:R-:W-:-:S08]  /*ce10*/  FMUL.FTZ R13, R39, R12 ;  /* 0x0000000c270d7220 */ /* 0x000fd00000410000 */
[----:B------:R0:W-:Y:S01]  /*ce20*/  RED.E.ADD.F32.FTZ.RN.STRONG.GPU [R8], R13 ;  /* 0x0000000d0800798e */ /* 0x0001e20000114700 */
[----:B------:R-:W-:-:S08]  /*ce30*/  IADD3 R11, R11, 0x1, RZ ;  /* 0x000000010b0b7810 */ /* 0x000fd00007ffe0ff */
.L_x_218:
[----:B------:R-:W-:Y:S05]  /*ce40*/  BSYNC B4 ;  /* 0x0000000000047941 */ /* 0x000fea0003800000 */
.L_x_217:
[--C-:B------:R-:W-:Y:S01]  /*ce50*/  IMAD R10, R26, 0xc, R11.reuse ;  /* 0x0000000c1a0a7824 */ /* 0x100fe200078e020b */
[----:B0-----:R-:W-:Y:S01]  /*ce60*/  MOV R9, 0x4 ;  /* 0x0000000400097802 */ /* 0x001fe20000000f00 */
[----:B------:R-:W-:-:S04]  /*ce70*/  IMAD.IADD R8, R18, 0x1, R11 ;  /* 0x0000000112087824 */ /* 0x000fc800078e020b */
[----:B------:R-:W-:Y:S02]  /*ce80*/  IMAD R8, R0, R8, R35 ;  /* 0x0000000800087224 */ /* 0x000fe400078e0223 */
[----:B------:R-:W0:Y:S02]  /*ce90*/  LDS.U R10, [R10.X4] ;  /* 0x000000000a0a7984 */ /* 0x000e240000005800 */
[----:B------:R-:W-:Y:S02]  /*cea0*/  IMAD.WIDE R8, R8, R9, c[0x0][0x188] ;  /* 0x0000620008087625 */ /* 0x000fe400078e0209 */
[----:B0-----:R-:W-:-:S04]  /*ceb0*/  FMUL.FTZ R12, R7, R10 ;  /* 0x0000000a070c7220 */ /* 0x001fc80000410000 */
[----:B------:R-:W-:-:S08]  /*cec0*/  FMUL.FTZ R13, R39, R12 ;  /* 0x0000000c270d7220 */ /* 0x000fd00000410000 */
[----:B------:R0:W-:Y:S01]  /*ced0*/  RED.E.ADD.F32.FTZ.RN.STRONG.GPU [R8], R13 ;  /* 0x0000000d0800798e */ /* 0x0001e20000114700 */
[----:B------:R-:W-:-:S08]  /*cee0*/  IADD3 R11, R11, 0x1, RZ ;  /* 0x000000010b0b7810 */ /* 0x000fd00007ffe0ff */
.L_x_216:
[----:B------:R-:W-:Y:S05]  /*cef0*/  BSYNC B3 ;  /* 0x0000000000037941 */ /* 0x000fea0003800000 */
.L_x_215:
[----:B------:R-:W-:-:S12]  /*cf00*/  ISETP.GE.U32.AND P0, PT, R14, 0x4, PT ;  /* 0x000000040e00780c */ /* 0x000fd80003f06070 */
[----:B------:R-:W-:Y:S05]  /*cf10*/  @!P0 BRA `(.L_x_214) ;  /* 0x0000024000008947 */ /* 0x000fea0003800000 */
[----:B0-----:R-:W-:Y:S01]  /*cf20*/  IADD3 R9, R18, R11, RZ ;  /* 0x0000000b12097210 */ /* 0x001fe20007ffe0ff */
[----:B------:R-:W-:Y:S01]  /*cf30*/  IMAD R16, R2, 0xc, R11 ;  /* 0x0000000c02107824 */ /* 0x000fe200078e020b */
[----:B------:R-:W-:Y:S02]  /*cf40*/  IADD3 R17, R11, -0x1, RZ ;  /* 0xffffffff0b117810 */ /* 0x000fe40007ffe0ff */
[----:B------:R-:W-:Y:S01]  /*cf50*/  SHF.R.S32.HI R33, RZ, 0x1f, R3 ;  /* 0x0000001fff217819 */ /* 0x000fe20000011403 */
[----:B------:R-:W-:Y:S02]  /*cf60*/  IMAD.SHL.U32 R16, R16, 0x4, RZ ;  /* 0x0000000410107824 */ /* 0x000fe400078e00ff */
[----:B------:R-:W-:-:S08]  /*cf70*/  IMAD R18, R0, R9, RZ ;  /* 0x0000000900127224 */ /* 0x000fd000078e02ff */
.L_x_221:
[----:B0-----:R-:W0:Y:S01]  /*cf80*/  LDS.U R10, [R16] ;  /* 0x00000000100a7984 */ /* 0x001e220000001800 */
[----:B------:R-:W-:Y:S02]  /*cf90*/  IADD3 R8, R35, R18, RZ ;  /* 0x0000001223087210 */ /* 0x000fe40007ffe0ff */
[----:B------:R-:W-:Y:S01]  /*cfa0*/  MOV R9, 0x4 ;  /* 0x0000000400097802 */ /* 0x000fe20000000f00 */
[----:B------:R-:W2:Y:S04]  /*cfb0*/  LDS.U R14, [R16+0x4] ;  /* 0x00000400100e7984 */ /* 0x000ea80000001800 */
[----:B------:R-:W3:Y:S01]  /*cfc0*/  LDS.U R20, [R16+0x8] ;  /* 0x0000080010147984 */ /* 0x000ee20000001800 */
[----:B------:R-:W-:-:S03]  /*cfd0*/  IMAD.WIDE R8, R8, R9, c[0x0][0x188] ;  /* 0x0000620008087625 */ /* 0x000fc600078e0209 */
[----:B------:R-:W4:Y:S01]  /*cfe0*/  LDS.U R22, [R16+0xc] ;  /* 0x00000c0010167984 */ /* 0x000f220000001800 */
[----:B------:R-:W-:Y:S01]  /*cff0*/  IADD3 R17, R17, 0x4, RZ ;  /* 0x0000000411117810 */ /* 0x000fe20007ffe0ff */
[----:B0-----:R-:W-:Y:S02]  /*d000*/  FMUL.FTZ R12, R7, R10 ;  /* 0x0000000a070c7220 */ /* 0x001fe40000410000 */
[----:B------:R-:W-:Y:S02]  /*d010*/  IADD3 R10, P0, R3, R8, RZ ;  /* 0x00000008030a7210 */ /* 0x000fe40007f1e0ff */
[----:B------:R-:W-:-:S03]  /*d020*/  FMUL.FTZ R19, R39, R12 ;  /* 0x0000000c27137220 */ /* 0x000fc60000410000 */
[----:B------:R-:W-:Y:S01]  /*d030*/  IMAD.X R11, R9, 0x1, R33, P0 ;  /* 0x00000001090b7824 */ /* 0x000fe200000e0621 */
[----:B------:R-:W-:Y:S01]  /*d040*/  IADD3 R12, P0, R3, R10, RZ ;  /* 0x0000000a030c7210 */ /* 0x000fe20007f1e0ff */
[C---:B--2---:R-:W-:Y:S02]  /*d050*/  FMUL.FTZ R14, R7.reuse, R14 ;  /* 0x0000000e070e7220 */ /* 0x044fe40000410000 */
[----:B---3--:R-:W-:Y:S01]  /*d060*/  FMUL.FTZ R20, R7, R20 ;  /* 0x0000001407147220 */ /* 0x008fe20000410000 */
[----:B------:R-:W-:Y:S01]  /*d070*/  IADD3.X R13, R33, R11, RZ, P0, !PT ;  /* 0x0000000b210d7210 */ /* 0x000fe200007fe4ff */
[----:B------:R-:W-:Y:S01]  /*d080*/  FMUL.FTZ R21, R39, R14 ;  /* 0x0000000e27157220 */ /* 0x000fe20000410000 */
[----:B------:R-:W-:Y:S01]  /*d090*/  IADD3 R14, P0, R3, R12, RZ ;  /* 0x0000000c030e7210 */ /* 0x000fe20007f1e0ff */
[----:B----4-:R-:W-:Y:S01]  /*d0a0*/  FMUL.FTZ R22, R7, R22 ;  /* 0x0000001607167220 */ /* 0x010fe20000410000 */
[----:B------:R0:W-:Y:S01]  /*d0b0*/  RED.E.ADD.F32.FTZ.RN.STRONG.GPU [R8], R19 ;  /* 0x000000130800798e */ /* 0x0001e20000114700 */
[----:B------:R-:W-:Y:S01]  /*d0c0*/  FMUL.FTZ R23, R39, R20 ;  /* 0x0000001427177220 */ /* 0x000fe20000410000 */
[----:B------:R-:W-:Y:S01]  /*d0d0*/  IADD3.X R15, R33, R13, RZ, P0, !PT ;  /* 0x0000000d210f7210 */ /* 0x000fe200007fe4ff */
[----:B------:R-:W-:Y:S01]  /*d0e0*/  FMUL.FTZ R31, R39, R22 ;  /* 0x00000016271f7220 */ /* 0x000fe20000410000 */
[----:B------:R-:W-:Y:S01]  /*d0f0*/  ISETP.GE.AND P0, PT, R17, R6, PT ;  /* 0x000000061100720c */ /* 0x000fe20003f06270 */
[----:B------:R0:W-:Y:S04]  /*d100*/  RED.E.ADD.F32.FTZ.RN.STRONG.GPU [R10], R21 ;  /* 0x000000150a00798e */ /* 0x0001e80000114700 */
[----:B------:R0:W-:Y:S01]  /*d110*/  RED.E.ADD.F32.FTZ.RN.STRONG.GPU [R12], R23 ;  /* 0x000000170c00798e */ /* 0x0001e20000114700 */
[----:B------:R-:W-:-:S03]  /*d120*/  IMAD.IADD R18, R3, 0x1, R18 ;  /* 0x0000000103127824 */ /* 0x000fc600078e0212 */
[----:B------:R0:W-:Y:S01]  /*d130*/  RED.E.ADD.F32.FTZ.RN.STRONG.GPU [R14], R31 ;  /* 0x0000001f0e00798e */ /* 0x0001e20000114700 */
[----:B------:R-:W-:Y:S02]  /*d140*/  IADD3 R16, R16, 0x10, RZ ;  /* 0x0000001010107810 */ /* 0x000fe40007ffe0ff */
[----:B------:R-:W-:Y:S06]  /*d150*/  @!P0 BRA `(.L_x_221) ;  /* 0xfffffe2000008947 */ /* 0x000fec000383ffff */
.L_x_214:
[----:B------:R-:W-:Y:S05]  /*d160*/  BSYNC B2 ;  /* 0x0000000000027941 */ /* 0x000fea0003800000 */
.L_x_213:
[C---:B------:R-:W-:Y:S02]  /*d170*/  ISETP.GE.AND P0, PT, R6.reuse, R49, PT ;  /* 0x000000310600720c */ /* 0x040fe40003f06270 */
[----:B------:R-:W-:-:S10]  /*d180*/  IADD3 R6, R6, 0x1, RZ ;  /* 0x0000000106067810 */ /* 0x000fd40007ffe0ff */
[----:B------:R-:W-:Y:S05]  /*d190*/  @!P0 BRA `(.L_x_222) ;  /* 0xfffffa1000008947 */ /* 0x000fea000383ffff */
[----:B------:R-:W-:Y:S05]  /*d1a0*/  BSYNC B1 ;  /* 0x0000000000017941 */ /* 0x000fea0003800000 */
.L_x_212:
[----:B------:R2:W5:Y:S02]  /*d1b0*/  LDG.E.SYS R49, [R4] ;  /* 0x0000000004317381 */ /* 0x00056400001ee900 */
.L_x_211:
[----:B------:R-:W-:Y:S05]  /*d1c0*/  BSYNC B0 ;  /* 0x0000000000007941 */ /* 0x000fea0003800000 */
.L_x_210:
[----:B-----5:R-:W-:-:S12]  /*d1d0*/  ISETP.GE.AND P0, PT, R49, RZ, PT ;  /* 0x000000ff3100720c */ /* 0x020fd80003f06270 */
[----:B------:R-:W-:Y:S05]  /*d1e0*/  @!P0 EXIT ;  /* 0x000000000000894d */ /* 0x000fea0003800000 */
[----:B0-----:R-:W-:Y:S01]  /*d1f0*/  IADD3 R6, R49, 0x1, RZ ;  /* 0x0000000131067810 */ /* 0x001fe20007ffe0ff */
[----:B------:R-:W-:Y:S01]  /*d200*/  BSSY B0, `(.L_x_223) ;  /* 0x0000036000007945 */ /* 0x000fe20003800000 */
[C---:B------:R-:W-:Y:S01]  /*d210*/  FMUL.FTZ R30, R39.reuse, R30 ;  /* 0x0000001e271e7220 */ /* 0x040fe20000410000 */
[----:B--2---:R-:W-:Y:S01]  /*d220*/  MOV R4, RZ ;  /* 0x000000ff00047202 */ /* 0x004fe20000000f00 */
[C---:B------:R-:W-:Y:S01]  /*d230*/  FMUL.FTZ R29, R39.reuse, R29 ;  /* 0x0000001d271d7220 */ /* 0x040fe20000410000 */
[----:B------:R-:W-:Y:S01]  /*d240*/  LOP3.LUT R2, R6, 0x3, RZ, 0xc0, !PT ;  /* 0x0000000306027812 */ /* 0x000fe200078ec0ff */
[----:B------:R-:W-:-:S03]  /*d250*/  FMUL.FTZ R28, R39, R28 ;  /* 0x0000001c271c7220 */ /* 0x000fc60000410000 */
[----:B------:R-:W-:-:S12]  /*d260*/  ISETP.NE.AND P0, PT, R2, RZ, PT ;  /* 0x000000ff0200720c */ /* 0x000fd80003f05270 */
[----:B------:R-:W-:Y:S05]  /*d270*/  @!P0 BRA `(.L_x_224) ;  /* 0x000002e000008947 */ /* 0x000fea0003800000 */
[----:B------:R-:W-:Y:S01]  /*d280*/  ISETP.NE.AND P0, PT, R2, 0x1, PT ;  /* 0x000000010200780c */ /* 0x000fe20003f05270 */
[----:B------:R-:W-:Y:S01]  /*d290*/  BSSY B1, `(.L_x_225) ;  /* 0x0000020000017945 */ /* 0x000fe20003800000 */
[----:B------:R-:W-:-:S10]  /*d2a0*/  MOV R5, RZ ;  /* 0x000000ff00057202 */ /* 0x000fd40000000f00 */
[----:B------:R-:W-:Y:S05]  /*d2b0*/  @!P0 BRA `(.L_x_226) ;  /* 0x000001d000008947 */ /* 0x000fea0003800000 */
[----:B------:R-:W-:Y:S01]  /*d2c0*/  ISETP.NE.AND P0, PT, R2, 0x2, PT ;  /* 0x000000020200780c */ /* 0x000fe20003f05270 */
[----:B------:R-:W-:Y:S01]  /*d2d0*/  BSSY B2, `(.L_x_227) ;  /* 0x000000d000027945 */ /* 0x000fe20003800000 */
[----:B------:R-:W-:-:S10]  /*d2e0*/  IMAD.MOV.U32 R5, RZ, RZ, RZ ;  /* 0x000000ffff057224 */ /* 0x000fd400078e00ff */
[----:B------:R-:W-:Y:S05]  /*d2f0*/  @!P0 BRA `(.L_x_228) ;  /* 0x000000a000008947 */ /* 0x000fea0003800000 */
[----:B------:R-:W0:Y:S01]  /*d300*/  LDS.U R25, [R25] ;  /* 0x0000000019197984 */ /* 0x000e220000001800 */
[----:B------:R-:W-:-:S05]  /*d310*/  MOV R2, 0xc ;  /* 0x0000000c00027802 */ /* 0x000fca0000000f00 */
[----:B------:R-:W-:Y:S02]  /*d320*/  IMAD.WIDE R2, R35, R2, c[0x0][0x190] ;  /* 0x0000640023027625 */ /* 0x000fe400078e0202 */
[-C--:B0-----:R-:W-:Y:S02]  /*d330*/  FMUL.FTZ R7, R30, R25.reuse ;  /* 0x000000191e077220 */ /* 0x081fe40000410000 */
[-C--:B------:R-:W-:Y:S02]  /*d340*/  FMUL.FTZ R9, R29, R25.reuse ;  /* 0x000000191d097220 */ /* 0x080fe40000410000 */
[----:B------:R-:W-:-:S04]  /*d350*/  FMUL.FTZ R11, R28, R25 ;  /* 0x000000191c0b7220 */ /* 0x000fc80000410000 */
[----:B------:R0:W-:Y:S04]  /*d360*/  RED.E.ADD.F32.FTZ.RN.STRONG.GPU [R2], R7 ;  /* 0x000000070200798e */ /* 0x0001e80000114700 */
[----:B------:R0:W-:Y:S04]  /*d370*/  RED.E.ADD.F32.FTZ.RN.STRONG.GPU [R2+0x4], R9 ;  /* 0x000004090200798e */ /* 0x0001e80000114700 */
[----:B------:R0:W-:Y:S01]  /*d380*/  RED.E.ADD.F32.FTZ.RN.STRONG.GPU [R2+0x8], R11 ;  /* 0x0000080b0200798e */ /* 0x0001e20000114700 */
[----:B------:R-:W-:-:S08]  /*d390*/  MOV R5, 0x1 ;  /* 0x0000000100057802 */ /* 0x000fd00000000f00 */
.L_x_228:
[----:B------:R-:W-:Y:S05]  /*d3a0*/  BSYNC B2 ;  /* 0x0000000000027941 */ /* 0x000fea0003800000 */
.L_x_227:
[--C-:B------:R-:W-:Y:S02]  /*d3b0*/  IMAD R4, R26, 0xc, R5.reuse ;  /* 0x0000000c1a047824 */ /* 0x100fe400078e0205 */
[----:B0-----:R-:W-:-:S05]  /*d3c0*/  IMAD.MOV R3, RZ, RZ, -R5 ;  /* 0x000000ffff037224 */ /* 0x001fca00078e0a05 */
[----:B------:R-:W-:Y:S01]  /*d3d0*/  LOP3.LUT R2, R0, R3, RZ, 0xc0, !PT ;  /* 0x0000000300027212 */ /* 0x000fe200078ec0ff */
[----:B------:R-:W0:Y:S01]  /*d3e0*/  LDS.U R7, [R4.X4] ;  /* 0x0000000004077984 */ /* 0x000e220000005800 */
[----:B------:R-:W-:Y:S02]  /*d3f0*/  MOV R3, 0xc ;  /* 0x0000000c00037802 */ /* 0x000fe40000000f00 */
[----:B------:R-:W-:-:S05]  /*d400*/  IADD3 R2, R35, R2, RZ ;  /* 0x0000000223027210 */ /* 0x000fca0007ffe0ff */
[----:B------:R-:W-:Y:S02]  /*d410*/  IMAD.WIDE R2, R2, R3, c[0x0][0x190] ;  /* 0x0000640002027625 */ /* 0x000fe400078e0203 */
[-C--:B0-----:R-:W-:Y:S02]  /*d420*/  FMUL.FTZ R9, R30, R7.reuse ;  /* 0x000000071e097220 */ /* 0x081fe40000410000 */
[-C--:B------:R-:W-:Y:S02]  /*d430*/  FMUL.FTZ R11, R29, R7.reuse ;  /* 0x000000071d0b7220 */ /* 0x080fe40000410000 */
[----:B------:R-:W-:-:S04]  /*d440*/  FMUL.FTZ R7, R28, R7 ;  /* 0x000000071c077220 */ /* 0x000fc80000410000 */
[----:B------:R0:W-:Y:S04]  /*d450*/  RED.E.ADD.F32.FTZ.RN.STRONG.GPU [R2], R9 ;  /* 0x000000090200798e */ /* 0x0001e80000114700 */
[----:B------:R0:W-:Y:S04]  /*d460*/  RED.E.ADD.F32.FTZ.RN.STRONG.GPU [R2+0x4], R11 ;  /* 0x0000040b0200798e */ /* 0x0001e80000114700 */
[----:B------:R0:W-:Y:S01]  /*d470*/  RED.E.ADD.F32.FTZ.RN.STRONG.GPU [R2+0x8], R7 ;  /* 0x000008070200798e */ /* 0x0001e20000114700 */
[----:B------:R-:W-:-:S08]  /*d480*/  IADD3 R5, R5, 0x1, RZ ;  /* 0x0000000105057810 */ /* 0x000fd00007ffe0ff */
.L_x_226:
[----:B------:R-:W-:Y:S05]  /*d490*/  BSYNC B1 ;  /* 0x0000000000017941 */ /* 0x000fea0003800000 */
.L_x_225:
[----:B------:R-:W-:Y:S02]  /*d4a0*/  IMAD R26, R26, 0xc, R5 ;  /* 0x0000000c1a1a7824 */ /* 0x000fe400078e0205 */
[----:B0-----:R-:W-:-:S02]  /*d4b0*/  IMAD.MOV.U32 R3, RZ, RZ, 0xc ;  /* 0x0000000cff037424 */ /* 0x001fc400078e00ff */
[----:B------:R-:W-:-:S04]  /*d4c0*/  IMAD R2, R0, R5, R35 ;  /* 0x0000000500027224 */ /* 0x000fc800078e0223 */
[----:B------:R-:W0:Y:S01]  /*d4d0*/  LDS.U R7, [R26.X4] ;  /* 0x000000001a077984 */ /* 0x000e220000005800 */
        /* <DEDUP_REMOVED lines=8> */
.L_x_224:
[----:B------:R-:W-:Y:S05]  /*d560*/  BSYNC B0 ;  /* 0x0000000000007941 */ /* 0x000fea0003800000 */
.L_x_223:
[----:B------:R-:W-:-:S12]  /*d570*/  ISETP.GE.U32.AND P0, PT, R6, 0x4, PT ;  /* 0x000000040600780c */ /* 0x000fd80003f06070 */
[----:B------:R-:W-:Y:S05]  /*d580*/  @!P0 EXIT ;  /* 0x000000000000894d */ /* 0x000fea0003800000 */
[----:B0-----:R-:W-:Y:S01]  /*d590*/  IMAD R3, R40, c[0x0][0x0], RZ ;  /* 0x0000000028037a24 */ /* 0x001fe200078e02ff */
[----:B------:R-:W-:Y:S01]  /*d5a0*/  BSSY B0, `(.L_x_229) ;  /* 0x000003f000007945 */ /* 0x000fe20003800000 */
[----:B------:R-:W-:Y:S01]  /*d5b0*/  IMAD R15, R0, 0xc, RZ ;  /* 0x0000000c000f7824 */ /* 0x000fe200078e02ff */
[----:B------:R-:W-:Y:S01]  /*d5c0*/  IADD3 R14, R4, -0x1, RZ ;  /* 0xffffffff040e7810 */ /* 0x000fe20007ffe0ff */
[----:B------:R-:W-:Y:S02]  /*d5d0*/  IMAD R2, R3, 0xc, R4 ;  /* 0x0000000c03027824 */ /* 0x000fe400078e0204 */
[----:B------:R-:W-:Y:S01]  /*d5e0*/  IMAD R37, R37, R4, RZ ;  /* 0x0000000425257224 */ /* 0x000fe200078e02ff */
[----:B------:R-:W-:Y:S01]  /*d5f0*/  IADD3 R17, R15, 0x4, RZ ;  /* 0x000000040f117810 */ /* 0x000fe20007ffe0ff */
[----:B------:R-:W-:Y:S01]  /*d600*/  IMAD R2, R27, 0xc, R2 ;  /* 0x0000000c1b027824 */ /* 0x000fe200078e0202 */
[----:B------:R-:W-:Y:S01]  /*d610*/  IADD3 R19, R15, 0x8, RZ ;  /* 0x000000080f137810 */ /* 0x000fe20007ffe0ff */
[----:B------:R-:W-:Y:S01]  /*d620*/  IMAD R24, R24, R37, RZ ;  /* 0x0000002518187224 */ /* 0x000fe200078e02ff */
[----:B------:R-:W-:-:S02]  /*d630*/  SHF.R.S32.HI R41, RZ, 0x1f, R15 ;  /* 0x0000001fff297819 */ /* 0x000fc4000001140f */
[----:B------:R-:W-:Y:S02]  /*d640*/  SHF.R.S32.HI R43, RZ, 0x1f, R17 ;  /* 0x0000001fff2b7819 */ /* 0x000fe40000011411 */
[----:B------:R-:W-:Y:S02]  /*d650*/  SHF.R.S32.HI R45, RZ, 0x1f, R19 ;  /* 0x0000001fff2d7819 */ /* 0x000fe40000011413 */
[----:B------:R-:W-:-:S08]  /*d660*/  SHF.L.U32 R16, R2, 0x2, RZ ;  /* 0x0000000202107819 */ /* 0x000fd000000006ff */
.L_x_230:
[----:B--2---:R-:W0:Y:S01]  /*d670*/  LDS.U R3, [R16] ;  /* 0x0000000010037984 */ /* 0x004e220000001800 */
[----:B------:R-:W-:Y:S01]  /*d680*/  IADD3 R6, R35, R24, RZ ;  /* 0x0000001823067210 */ /* 0x000fe20007ffe0ff */
[----:B------:R-:W-:Y:S02]  /*d690*/  IMAD.MOV.U32 R7, RZ, RZ, 0xc ;  /* 0x0000000cff077424 */ /* 0x000fe400078e00ff */
[----:B------:R-:W2:Y:S02]  /*d6a0*/  LDS.U R5, [R16+0x4] ;  /* 0x0000040010057984 */ /* 0x000ea40000001800 */
[----:B------:R-:W-:-:S02]  /*d6b0*/  IMAD.WIDE R6, R6, R7, c[0x0][0x190] ;  /* 0x0000640006067625 */ /* 0x000fc400078e0207 */
[----:B------:R-:W3:Y:S04]  /*d6c0*/  LDS.U R31, [R16+0x8] ;  /* 0x00000800101f7984 */ /* 0x000ee80000001800 */
[----:B------:R-:W4:Y:S01]  /*d6d0*/  LDS.U R39, [R16+0xc] ;  /* 0x00000c0010277984 */ /* 0x000f220000001800 */
[----:B------:R-:W-:-:S04]  /*d6e0*/  IADD3 R2, P0, R15, R6, RZ ;  /* 0x000000060f027210 */ /* 0x000fc80007f1e0ff */
[-C--:B------:R-:W-:Y:S02]  /*d6f0*/  IADD3 R8, P1, R17, R2.reuse, RZ ;  /* 0x0000000211087210 */ /* 0x080fe40007f3e0ff */
[----:B------:R-:W-:Y:S01]  /*d700*/  IADD3 R14, R14, 0x4, RZ ;  /* 0x000000040e0e7810 */ /* 0x000fe20007ffe0ff */
[-C--:B0-----:R-:W-:Y:S02]  /*d710*/  FMUL.FTZ R11, R30, R3.reuse ;  /* 0x000000031e0b7220 */ /* 0x081fe40000410000 */
[-C--:B------:R-:W-:Y:S02]  /*d720*/  FMUL.FTZ R13, R29, R3.reuse ;  /* 0x000000031d0d7220 */ /* 0x080fe40000410000 */
[----:B------:R-:W-:Y:S01]  /*d730*/  FMUL.FTZ R21, R28, R3 ;  /* 0x000000031c157220 */ /* 0x000fe20000410000 */
[----:B------:R-:W-:Y:S02]  /*d740*/  IADD3.X R3, R7, R41, RZ, P0, !PT ;  /* 0x0000002907037210 */ /* 0x000fe400007fe4ff */
[----:B------:R-:W-:Y:S01]  /*d750*/  IADD3 R4, P0, R15, R2, RZ ;  /* 0x000000020f047210 */ /* 0x000fe20007f1e0ff */
[----:B------:R-:W-:Y:S01]  /*d760*/  RED.E.ADD.F32.FTZ.RN.STRONG.GPU [R6], R11 ;  /* 0x0000000b0600798e */ /* 0x000fe20000114700 */
[----:B--2---:R-:W-:-:S02]  /*d770*/  FMUL.FTZ R23, R30, R5 ;  /* 0x000000051e177220 */ /* 0x004fc40000410000 */
[-C--:B------:R-:W-:Y:S01]  /*d780*/  FMUL.FTZ R25, R29, R5.reuse ;  /* 0x000000051d197220 */ /* 0x080fe20000410000 */
[----:B------:R-:W-:Y:S01]  /*d790*/  RED.E.ADD.F32.FTZ.RN.STRONG.GPU [R6+0x4], R13 ;  /* 0x0000040d0600798e */ /* 0x000fe20000114700 */
[----:B------:R-:W-:Y:S01]  /*d7a0*/  FMUL.FTZ R27, R28, R5 ;  /* 0x000000051c1b7220 */ /* 0x000fe20000410000 */
[----:B------:R-:W-:Y:S02]  /*d7b0*/  IADD3.X R5, R41, R3, RZ, P0, !PT ;  /* 0x0000000329057210 */ /* 0x000fe400007fe4ff */
[----:B------:R0:W-:Y:S01]  /*d7c0*/  RED.E.ADD.F32.FTZ.RN.STRONG.GPU [R6+0x8], R21 ;  /* 0x000008150600798e */ /* 0x0001e20000114700 */
[----:B------:R-:W-:Y:S01]  /*d7d0*/  IMAD.X R9, R43, 0x1, R3, P1 ;  /* 0x000000012b097824 */ /* 0x000fe200008e0603 */
[----:B------:R-:W-:Y:S02]  /*d7e0*/  IADD3 R12, P1, R17, R4, RZ ;  /* 0x00000004110c7210 */ /* 0x000fe40007f3e0ff */
[----:B------:R-:W-:Y:S01]  /*d7f0*/  RED.E.ADD.F32.FTZ.RN.STRONG.GPU [R2], R23 ;  /* 0x000000170200798e */ /* 0x000fe20000114700 */
[----:B---3--:R-:W-:-:S02]  /*d800*/  FMUL.FTZ R33, R30, R31 ;  /* 0x0000001f1e217220 */ /* 0x008fc40000410000 */
[----:B------:R-:W-:Y:S01]  /*d810*/  FMUL.FTZ R37, R29, R31 ;  /* 0x0000001f1d257220 */ /* 0x000fe20000410000 */
[----:B------:R-:W-:Y:S01]  /*d820*/  RED.E.ADD.F32.FTZ.RN.STRONG.GPU [R2+0x4], R25 ;  /* 0x000004190200798e */ /* 0x000fe20000114700 */
[----:B0-----:R-:W-:-:S03]  /*d830*/  IADD3 R6, P0, R19, R2, RZ ;  /* 0x0000000213067210 */ /* 0x001fc60007f1e0ff */
[----:B------:R0:W-:Y:S01]  /*d840*/  RED.E.ADD.F32.FTZ.RN.STRONG.GPU [R2+0x8], R27 ;  /* 0x0000081b0200798e */ /* 0x0001e20000114700 */
[----:B------:R-:W-:Y:S01]  /*d850*/  IADD3.X R7, R45, R3, RZ, P0, !PT ;  /* 0x000000032d077210 */ /* 0x000fe200007fe4ff */
[----:B------:R-:W-:Y:S01]  /*d860*/  FMUL.FTZ R31, R28, R31 ;  /* 0x0000001f1c1f7220 */ /* 0x000fe20000410000 */
[-C--:B------:R-:W-:Y:S01]  /*d870*/  IADD3 R10, P0, R15, R4.reuse, RZ ;  /* 0x000000040f0a7210 */ /* 0x080fe20007f1e0ff */
[----:B----4-:R-:W-:Y:S01]  /*d880*/  FMUL.FTZ R21, R30, R39 ;  /* 0x000000271e157220 */ /* 0x010fe20000410000 */
[----:B------:R2:W-:Y:S02]  /*d890*/  RED.E.ADD.F32.FTZ.RN.STRONG.GPU [R4], R33 ;  /* 0x000000210400798e */ /* 0x0005e40000114700 */
[----:B------:R-:W-:Y:S02]  /*d8a0*/  IADD3.X R11, R41, R5, RZ, P0, !PT ;  /* 0x00000005290b7210 */ /* 0x000fe400007fe4ff */
[----:B0-----:R-:W-:Y:S01]  /*d8b0*/  IADD3 R2, P2, R19, R4, RZ ;  /* 0x0000000413027210 */ /* 0x001fe20007f5e0ff */
[----:B------:R-:W-:Y:S01]  /*d8c0*/  FMUL.FTZ R23, R29, R39 ;  /* 0x000000271d177220 */ /* 0x000fe20000410000 */
[----:B------:R-:W-:Y:S01]  /*d8d0*/  ISETP.GE.AND P0, PT, R14, R49, PT ;  /* 0x000000310e00720c */ /* 0x000fe20003f06270 */
[----:B------:R-:W-:Y:S01]  /*d8e0*/  IMAD.X R13, R43, 0x1, R5, P1 ;  /* 0x000000012b0d7824 */ /* 0x000fe200008e0605 */
[----:B------:R-:W-:Y:S01]  /*d8f0*/  IADD3.X R3, R45, R5, RZ, P2, !PT ;  /* 0x000000052d037210 */ /* 0x000fe200017fe4ff */
[----:B------:R-:W-:Y:S01]  /*d900*/  FMUL.FTZ R39, R28, R39 ;  /* 0x000000271c277220 */ /* 0x000fe20000410000 */
[----:B------:R2:W-:Y:S04]  /*d910*/  RED.E.ADD.F32.FTZ.RN.STRONG.GPU [R8], R37 ;  /* 0x000000250800798e */ /* 0x0005e80000114700 */
[----:B------:R2:W-:Y:S04]  /*d920*/  RED.E.ADD.F32.FTZ.RN.STRONG.GPU [R6], R31 ;  /* 0x0000001f0600798e */ /* 0x0005e80000114700 */
[----:B------:R2:W-:Y:S04]  /*d930*/  RED.E.ADD.F32.FTZ.RN.STRONG.GPU [R10], R21 ;  /* 0x000000150a00798e */ /* 0x0005e80000114700 */
[----:B------:R2:W-:Y:S01]  /*d940*/  RED.E.ADD.F32.FTZ.RN.STRONG.GPU [R12], R23 ;  /* 0x000000170c00798e */ /* 0x0005e20000114700 */
[----:B------:R-:W-:-:S03]  /*d950*/  LEA R24, R0, R24, 0x2 ;  /* 0x0000001800187211 */ /* 0x000fc600078e10ff */
[----:B------:R2:W-:Y:S01]  /*d960*/  RED.E.ADD.F32.FTZ.RN.STRONG.GPU [R2], R39 ;  /* 0x000000270200798e */ /* 0x0005e20000114700 */
[----:B------:R-:W-:Y:S01]  /*d970*/  IADD3 R16, R16, 0x10, RZ ;  /* 0x0000001010107810 */ /* 0x000fe20007ffe0ff */
[----:B------:R-:W-:Y:S07]  /*d980*/  @!P0 BRA `(.L_x_230) ;  /* 0xfffffce000008947 */ /* 0x000fee000383ffff */
[----:B------:R-:W-:Y:S05]  /*d990*/  BSYNC B0 ;  /* 0x0000000000007941 */ /* 0x000fea0003800000 */
.L_x_229:
[----:B------:R-:W-:Y:S05]  /*d9a0*/  EXIT ;  /* 0x000000000000794d */ /* 0x000fea0003800000 */
.L_x_231:
[----:B------:R-:W-:-:S00]  /*d9b0*/  BRA `(.L_x_231) ;  /* 0xfffffff000007947 */ /* 0x000fc0000383ffff */
[----:B------:R-:W-:-:S00]  /*d9c0*/  NOP ;  /* 0x0000000000007918 */ /* 0x000fc00000000000 */
[----:B------:R-:W-:-:S00]  /*d9d0*/  NOP ;  /* 0x0000000000007918 */ /* 0x000fc00000000000 */
[----:B------:R-:W-:-:S00]  /*d9e0*/  NOP ;  /* 0x0000000000007918 */ /* 0x000fc00000000000 */
[----:B------:R-:W-:-:S00]  /*d9f0*/  NOP ;  /* 0x0000000000007918 */ /* 0x000fc00000000000 */
.L_x_606:


//--------------------- .text.kernel_cuda_filter_nlm_normalize --------------------------
	.section	.text.kernel_cuda_filter_nlm_normalize,"ax",@progbits
	.sectioninfo	@"SHI_REGISTERS=10"
	.align	128
        .global         kernel_cuda_filter_nlm_normalize
        .type           kernel_cuda_filter_nlm_normalize,@function
        .size           kernel_cuda_filter_nlm_normalize,(.L_x_607 - kernel_cuda_filter_nlm_normalize)
        .other          kernel_cuda_filter_nlm_normalize,@"STO_CUDA_ENTRY STV_DEFAULT"
kernel_cuda_filter_nlm_normalize:
.text.kernel_cuda_filter_nlm_normalize:
        /* <DEDUP_REMOVED lines=10> */
[----:B------:R-:W-:Y:S01]  /*00a0*/  MOV R2, 0x4 ;  /* 0x0000000400027802 */ /* 0x000fe20000000f00 */
[----:B------:R-:W-:-:S04]  /*00b0*/  IMAD R3, R3, c[0x0][0x178], R0 ;  /* 0x00005e0003037a24 */ /* 0x000fc800078e0200 */
[CC--:B------:R-:W-:Y:S02]  /*00c0*/  IMAD.WIDE R4, R3.reuse, R2.reuse, c[0x0][0x168] ;  /* 0x00005a0003047625 */ /* 0x0c0fe400078e0202 */
[----:B------:R-:W-:-:S08]  /*00d0*/  IMAD.WIDE R2, R3, R2, c[0x0][0x160] ;  /* 0x0000580003027625 */ /* 0x000fd000078e0202 */
[----:B------:R-:W2:Y:S04]  /*00e0*/  LDG.E.CONSTANT.SYS R4, [R4] ;  /* 0x0000000004047381 */ /* 0x000ea800001e6900 */
[----:B------:R-:W3:Y:S01]  /*00f0*/  LDG.E.SYS R0, [R2] ;  /* 0x0000000002007381 */ /* 0x000ee200001ee900 */
[----:B--2---:R-:W3:Y:S02]  /*0100*/  MUFU.RCP R7, R4 ;  /* 0x0000000400077308 */ /* 0x004ee40000001000 */
[----:B---3--:R-:W-:-:S08]  /*0110*/  FMUL.FTZ R7, R0, R7 ;  /* 0x0000000700077220 */ /* 0x008fd00000410000 */
[----:B------:R-:W-:Y:S01]  /*0120*/  STG.E.SYS [R2], R7 ;  /* 0x0000000702007386 */ /* 0x000fe2000010e900 */
[----:B------:R-:W-:Y:S05]  /*0130*/  EXIT ;  /* 0x000000000000794d */ /* 0x000fea0003800000 */
.L_x_232:
[----:B------:R-:W-:-:S00]  /*0140*/  BRA `(.L_x_232) ;  /* 0xfffffff000007947 */ /* 0x000fc0000383ffff */
[----:B------:R-:W-:-:S00]  /*0150*/  NOP ;  /* 0x0000000000007918 */ /* 0x000fc00000000000 */
[----:B------:R-:W-:-:S00]  /*0160*/  NOP ;  /* 0x0000000000007918 */ /* 0x000fc00000000000 */
[----:B------:R-:W-:-:S00]  /*0170*/  NOP ;  /* 0x0000000000007918 */ /* 0x000fc00000000000 */
.L_x_607:


//--------------------- .text.kernel_cuda_filter_nlm_update_output --------------------------
	.section	.text.kernel_cuda_filter_nlm_update_output,"ax",@progbits
	.sectioninfo	@"SHI_REGISTERS=42"
	.align	128
        .global         kernel_cuda_filter_nlm_update_output
        .type           kernel_cuda_filter_nlm_update_output,@function
        .size           kernel_cuda_filter_nlm_update_output,(.L_x_608 - kernel_cuda_filter_nlm_update_output)
        .other          kernel_cuda_filter_nlm_update_output,@"STO_CUDA_ENTRY STV_DEFAULT"
kernel_cuda_filter_nlm_update_output:
.text.kernel_cuda_filter_nlm_update_output:
[----:B------:R-:W-:-:S08]  /*0000*/  IMAD.MOV.U32 R1, RZ, RZ, c[0x0][0x28] ;  /* 0x00000a00ff017624 */ /* 0x000fd000078e00ff */
[----:B------:R-:W-:Y:S01]  /*0010*/  ULDC UR4, c[0x0][0x194] ;  /* 0x0000650000047ab9 */ /* 0x000fe20000000800 */
[----:B------:R-:W0:Y:S01]  /*0020*/  S2R R0, SR_CTAID.Y ;  /* 0x0000000000007919 */ /* 0x000e220000002600 */
[----:B------:R-:W-:Y:S01]  /*0030*/  ULEA UR4, UR4, 0x1, 0x1 ;  /* 0x0000000104047891 */ /* 0x000fe2000f8e083f */
[----:B------:R-:W-:Y:S02]  /*0040*/  BSSY B0, `(.L_x_233) ;  /* 0x0000062000007945 */ /* 0x000fe40003800000 */
[----:B------:R-:W0:Y:S03]  /*0050*/  S2R R5, SR_TID.Y ;  /* 0x0000000000057919 */ /* 0x000e260000002200 */
[----:B------:R-:W-:-:S06]  /*0060*/  IABS R7, UR4 ;  /* 0x0000000400077c13 */ /* 0x000fcc0008000000 */
[----:B------:R-:W1:Y:S01]  /*0070*/  I2F.RP R4, R7 ;  /* 0x0000000700047306 */ /* 0x000e620000209400 */
[----:B0-----:R-:W-:Y:S01]  /*0080*/  IMAD R0, R0, c[0x0][0x4], R5 ;  /* 0x0000010000007a24 */ /* 0x001fe200078e0205 */
[----:B-1----:R-:W0:Y:S04]  /*0090*/  MUFU.RCP R4, R4 ;  /* 0x0000000400047308 */ /* 0x002e280000001000 */
[----:B------:R-:W-:Y:S02]  /*00a0*/  ISETP.GE.AND P2, PT, R0, RZ, PT ;  /* 0x000000ff0000720c */ /* 0x000fe40003f46270 */
[----:B0-----:R-:W-:Y:S02]  /*00b0*/  IADD3 R2, R4, 0xffffffe, RZ ;  /* 0x0ffffffe04027810 */ /* 0x001fe40007ffe0ff */
[----:B------:R-:W-:-:S04]  /*00c0*/  IABS R4, R0 ;  /* 0x0000000000047213 */ /* 0x000fc80000000000 */
[----:B------:R0:W1:Y:S02]  /*00d0*/  F2I.FTZ.U32.TRUNC.NTZ R3, R2 ;  /* 0x0000000200037305 */ /* 0x000064000021f000 */
[----:B0-----:R-:W-:Y:S02]  /*00e0*/  IMAD.MOV.U32 R2, RZ, RZ, RZ ;  /* 0x000000ffff027224 */ /* 0x001fe400078e00ff */
[----:B-1----:R-:W-:-:S04]  /*00f0*/  IMAD.MOV R6, RZ, RZ, -R3 ;  /* 0x000000ffff067224 */ /* 0x002fc800078e0a03 */
        /* <DEDUP_REMOVED lines=12> */
[----:B------:R-:W-:Y:S01]  /*01c0*/  @!P1 IMAD.IADD R2, R2, 0x1, -R7 ;  /* 0x0000000102029824 */ /* 0x000fe200078e0a07 */
[----:B------:R-:W-:-:S03]  /*01d0*/  ISETP.NE.AND P1, PT, RZ, UR4, PT ;  /* 0x00000004ff007c0c */ /* 0x000fc6000bf25270 */
[C---:B------:R-:W-:Y:S01]  /*01e0*/  IMAD.IADD R3, R2.reuse, 0x1, -R7 ;  /* 0x0000000102037824 */ /* 0x040fe200078e0a07 */
[----:B------:R-:W-:-:S12]  /*01f0*/  ISETP.GE.U32.AND P0, PT, R2, R7, PT ;  /* 0x000000070200720c */ /* 0x000fd80003f06070 */
[----:B------:R-:W-:Y:S02]  /*0200*/  @P0 IADD3 R4, R4, 0x1, RZ ;  /* 0x0000000104040810 */ /* 0x000fe40007ffe0ff */
[----:B------:R-:W-:-:S03]  /*0210*/  ISETP.GT.U32.AND P0, PT, R7, R2, PT ;  /* 0x000000020700720c */ /* 0x000fc60003f04070 */
[----:B------:R-:W-:Y:S01]  /*0220*/  @!P3 IMAD.MOV R4, RZ, RZ, -R4 ;  /* 0x000000ffff04b224 */ /* 0x000fe200078e0a04 */
[----:B------:R-:W-:Y:S02]  /*0230*/  SEL R2, R3, R2, !P0 ;  /* 0x0000000203027207 */ /* 0x000fe40004000000 */
[----:B------:R-:W-:Y:S02]  /*0240*/  PLOP3.LUT P0, PT, PT, PT, PT, 0x80, 0x0 ;  /* 0x000000000000781c */ /* 0x000fe40003f0f070 */
[----:B------:R-:W-:Y:S01]  /*0250*/  SEL R14, R5, R4, !P1 ;  /* 0x00000004050e7207 */ /* 0x000fe20004800000 */
[----:B------:R-:W-:-:S03]  /*0260*/  @!P2 IMAD.MOV R2, RZ, RZ, -R2 ;  /* 0x000000ffff02a224 */ /* 0x000fc600078e0a02 */
[----:B------:R-:W-:Y:S02]  /*0270*/  ISETP.GE.AND P3, PT, R14, UR4, PT ;  /* 0x000000040e007c0c */ /* 0x000fe4000bf66270 */
[----:B------:R-:W-:Y:S02]  /*0280*/  SEL R13, R5, R2, !P1 ;  /* 0x00000002050d7207 */ /* 0x000fe40004800000 */
[----:B------:R-:W-:-:S08]  /*0290*/  CS2R R2, SRZ ;  /* 0x0000000000027805 */ /* 0x000fd0000001ff00 */
[----:B------:R-:W-:Y:S05]  /*02a0*/  @P3 BRA `(.L_x_234) ;  /* 0x000003b000003947 */ /* 0x000fea0003800000 */
[----:B------:R-:W-:Y:S02]  /*02b0*/  IADD3 R0, R13, -c[0x0][0x194], RZ ;  /* 0x800065000d007a10 */ /* 0x000fe40007ffe0ff */
[----:B------:R-:W-:Y:S02]  /*02c0*/  IADD3 R4, R14, -c[0x0][0x194], RZ ;  /* 0x800065000e047a10 */ /* 0x000fe40007ffe0ff */
[----:B------:R-:W-:Y:S01]  /*02d0*/  IMNMX R5, RZ, R0, !PT ;  /* 0x00000000ff057217 */ /* 0x000fe20007800200 */
[----:B------:R-:W-:Y:S01]  /*02e0*/  IMAD.MOV R7, RZ, RZ, -R0 ;  /* 0x000000ffff077224 */ /* 0x000fe200078e0a00 */
[----:B------:R-:W-:Y:S02]  /*02f0*/  IMNMX R6, RZ, R4, !PT ;  /* 0x00000004ff067217 */ /* 0x000fe40007800200 */
[----:B------:R-:W-:Y:S01]  /*0300*/  IADD3 R15, -R5, c[0x0][0x180], RZ ;  /* 0x00006000050f7a10 */ /* 0x000fe20007ffe1ff */
[----:B------:R-:W-:Y:S01]  /*0310*/  IMAD.MOV R5, RZ, RZ, -R4 ;  /* 0x000000ffff057224 */ /* 0x000fe200078e0a04 */
[----:B------:R-:W-:-:S02]  /*0320*/  IMNMX R16, RZ, R7, !PT ;  /* 0x00000007ff107217 */ /* 0x000fc40007800200 */
[----:B------:R-:W-:Y:S02]  /*0330*/  IADD3 R6, -R6, c[0x0][0x184], RZ ;  /* 0x0000610006067a10 */ /* 0x000fe40007ffe1ff */
[----:B------:R-:W-:Y:S02]  /*0340*/  IMNMX R7, R15, c[0x0][0x180], PT ;  /* 0x000060000f077a17 */ /* 0x000fe40003800200 */
[----:B------:R-:W-:Y:S02]  /*0350*/  IMNMX R5, RZ, R5, !PT ;  /* 0x00000005ff057217 */ /* 0x000fe40007800200 */
[----:B------:R-:W-:Y:S02]  /*0360*/  IMNMX R17, R6, c[0x0][0x184], PT ;  /* 0x0000610006117a17 */ /* 0x000fe40003800200 */
[----:B------:R-:W-:-:S04]  /*0370*/  ISETP.GT.AND P1, PT, R7, R16, PT ;  /* 0x000000100700720c */ /* 0x000fc80003f24270 */
[----:B------:R-:W-:-:S12]  /*0380*/  ISETP.LE.OR P1, PT, R17, R5, !P1 ;  /* 0x000000051100720c */ /* 0x000fd80004f23670 */
[----:B------:R-:W-:Y:S05]  /*0390*/  @P1 BRA `(.L_x_234) ;  /* 0x000002c000001947 */ /* 0x000fea0003800000 */
[----:B------:R-:W-:Y:S01]  /*03a0*/  IMAD.IADD R19, R7, 0x1, -R16 ;  /* 0x0000000107137824 */ /* 0x000fe200078e0a10 */
[----:B------:R-:W0:Y:S04]  /*03b0*/  S2R R8, SR_CTAID.X ;  /* 0x0000000000087919 */ /* 0x000e280000002500 */
[-C--:B------:R-:W-:Y:S01]  /*03c0*/  IABS R10, R19.reuse ;  /* 0x00000013000a7213 */ /* 0x080fe20000000000 */
[----:B------:R-:W0:Y:S01]  /*03d0*/  S2R R11, SR_TID.X ;  /* 0x00000000000b7919 */ /* 0x000e220000002100 */
[----:B------:R-:W-:-:S04]  /*03e0*/  IABS R18, R19 ;  /* 0x0000001300127213 */ /* 0x000fc80000000000 */
[----:B------:R-:W1:Y:S02]  /*03f0*/  I2F.RP R9, R10 ;  /* 0x0000000a00097306 */ /* 0x000e640000209400 */
[----:B-1----:R-:W1:Y:S01]  /*0400*/  MUFU.RCP R9, R9 ;  /* 0x0000000900097308 */ /* 0x002e620000001000 */
[----:B0-----:R-:W-:-:S05]  /*0410*/  IMAD R8, R8, c[0x0][0x0], R11 ;  /* 0x0000000008087a24 */ /* 0x001fca00078e020b */
[----:B------:R-:W-:Y:S02]  /*0420*/  IABS R12, R8 ;  /* 0x00000008000c7213 */ /* 0x000fe40000000000 */
[----:B-1----:R-:W-:Y:S01]  /*0430*/  IADD3 R6, R9, 0xffffffe, RZ ;  /* 0x0ffffffe09067810 */ /* 0x002fe20007ffe0ff */
[----:B------:R-:W-:-:S05]  /*0440*/  IMAD.MOV R9, RZ, RZ, -R18 ;  /* 0x000000ffff097224 */ /* 0x000fca00078e0a12 */
        /* <DEDUP_REMOVED lines=13> */
[----:B------:R-:W-:-:S05]  /*0520*/  @!P2 IMAD.IADD R9, R9, 0x1, -R10 ;  /* 0x000000010909a824 */ /* 0x000fca00078e0a0a */
        /* <DEDUP_REMOVED lines=8> */
[----:B------:R-:W-:-:S03]  /*05b0*/  SEL R8, R8, R9, !P2 ;  /* 0x0000000908087207 */ /* 0x000fc60005000000 */
[----:B------:R-:W-:-:S03]  /*05c0*/  IMAD.IADD R6, R5, 0x1, R6 ;  /* 0x0000000105067824 */ /* 0x000fc600078e0206 */
[----:B------:R-:W-:Y:S02]  /*05d0*/  @!P3 IMAD.MOV R8, RZ, RZ, -R8 ;  /* 0x000000ffff08b224 */ /* 0x000fe400078e0a08 */
[----:B------:R-:W-:-:S03]  /*05e0*/  ISETP.GE.AND P4, PT, R6, R17, PT ;  /* 0x000000110600720c */ /* 0x000fc60003f86270 */
[----:B------:R-:W-:-:S09]  /*05f0*/  SEL R7, R7, R8, !P1 ;  /* 0x0000000807077207 */ /* 0x000fd20004800000 */
[----:B------:R-:W-:Y:S01]  /*0600*/  @!P4 IMAD R9, R14, UR4, R13 ;  /* 0x000000040e09cc24 */ /* 0x000fe2000f8e020d */
[----:B------:R-:W-:Y:S01]  /*0610*/  @!P4 PLOP3.LUT P0, PT, PT, PT, PT, 0x8, 0x0 ;  /* 0x000000000000c81c */ /* 0x000fe20003f0e170 */
[----:B------:R-:W-:Y:S02]  /*0620*/  @!P4 IMAD.IADD R5, R16, 0x1, R7 ;  /* 0x000000011005c824 */ /* 0x000fe400078e0207 */
[----:B------:R-:W-:-:S04]  /*0630*/  @!P4 IMAD R9, R9, c[0x0][0x18c], RZ ;  /* 0x000063000909ca24 */ /* 0x000fc800078e02ff */
[--C-:B------:R-:W-:Y:S01]  /*0640*/  @!P4 IMAD.MOV.U32 R2, RZ, RZ, R9.reuse ;  /* 0x000000ffff02c224 */ /* 0x100fe200078e0009 */
[----:B------:R-:W-:-:S08]  /*0650*/  @!P4 SHF.R.S32.HI R3, RZ, 0x1f, R9 ;  /* 0x0000001fff03c819 */ /* 0x000fd00000011409 */
.L_x_234:
[----:B------:R-:W-:Y:S05]  /*0660*/  BSYNC B0 ;  /* 0x0000000000007941 */ /* 0x000fea0003800000 */
.L_x_233:
[----:B------:R-:W-:Y:S05]  /*0670*/  @P0 EXIT ;  /* 0x000000000000094d */ /* 0x000fea0003800000 */
[C---:B------:R-:W-:Y:S01]  /*0680*/  IADD3 R7, R5.reuse, -c[0x0][0x198], RZ ;  /* 0x8000660005077a10 */ /* 0x040fe20007ffe0ff */
[----:B------:R-:W-:Y:S01]  /*0690*/  BSSY B0, `(.L_x_235) ;  /* 0x0000086000007945 */ /* 0x000fe20003800000 */
[----:B------:R-:W-:Y:S01]  /*06a0*/  IADD3.X R8, R5, c[0x0][0x198], RZ, PT, !PT ;  /* 0x0000660005087a10 */ /* 0x000fe20003ffe4ff */
[----:B------:R-:W-:Y:S01]  /*06b0*/  IMAD.MOV.U32 R12, RZ, RZ, RZ ;  /* 0x000000ffff0c7224 */ /* 0x000fe200078e00ff */
[----:B------:R-:W-:Y:S02]  /*06c0*/  IMNMX R9, R16, R7, !PT ;  /* 0x0000000710097217 */ /* 0x000fe40007800200 */
[----:B------:R-:W-:-:S04]  /*06d0*/  IMNMX R8, R15, R8, PT ;  /* 0x000000080f087217 */ /* 0x000fc80003800200 */
[C---:B------:R-:W-:Y:S01]  /*06e0*/  ISETP.GT.AND P0, PT, R8.reuse, R9, PT ;  /* 0x000000090800720c */ /* 0x040fe20003f04270 */
[----:B------:R-:W-:-:S11]  /*06f0*/  IMAD.IADD R7, R8, 0x1, -R9 ;  /* 0x0000000108077824 */ /* 0x000fd600078e0a09 */
[----:B------:R-:W-:Y:S05]  /*0700*/  @!P0 BRA `(.L_x_236) ;  /* 0x000007e000008947 */ /* 0x000fea0003800000 */
[----:B------:R-:W-:Y:S01]  /*0710*/  LOP3.LUT R10, R7, 0x3, RZ, 0xc0, !PT ;  /* 0x00000003070a7812 */ /* 0x000fe200078ec0ff */
[----:B------:R-:W-:Y:S01]  /*0720*/  BSSY B1, `(.L_x_237) ;  /* 0x0000023000017945 */ /* 0x000fe20003800000 */
[----:B------:R-:W-:Y:S02]  /*0730*/  IMAD.MOV.U32 R12, RZ, RZ, RZ ;  /* 0x000000ffff0c7224 */ /* 0x000fe400078e00ff */
[----:B------:R-:W-:-:S12]  /*0740*/  ISETP.NE.AND P0, PT, R10, RZ, PT ;  /* 0x000000ff0a00720c */ /* 0x000fd80003f05270 */
[----:B------:R-:W-:Y:S05]  /*0750*/  @!P0 BRA `(.L_x_238) ;  /* 0x000001f000008947 */ /* 0x000fea0003800000 */
[----:B------:R-:W-:Y:S01]  /*0760*/  ISETP.NE.AND P0, PT, R10, 0x1, PT ;  /* 0x000000010a00780c */ /* 0x000fe20003f05270 */
[----:B------:R-:W-:Y:S01]  /*0770*/  BSSY B2, `(.L_x_239) ;  /* 0x0000015000027945 */ /* 0x000fe20003800000 */
[----:B------:R-:W-:-:S10]  /*0780*/  IMAD.MOV.U32 R14, RZ, RZ, RZ ;  /* 0x000000ffff0e7224 */ /* 0x000fd400078e00ff */
[----:B------:R-:W-:Y:S05]  /*0790*/  @!P0 BRA `(.L_x_240) ;  /* 0x0000012000008947 */ /* 0x000fea0003800000 */
[----:B------:R-:W-:-:S12]  /*07a0*/  ISETP.NE.AND P0, PT, R10, 0x2, PT ;  /* 0x000000020a00780c */ /* 0x000fd80003f05270 */
[----:B------:R-:W-:Y:S01]  /*07b0*/  @P0 IMAD R11, R6, c[0x0][0x188], R9 ;  /* 0x00006200060b0a24 */ /* 0x000fe200078e0209 */
[----:B------:R-:W-:-:S04]  /*07c0*/  @P0 IADD3 R9, R9, 0x1, RZ ;  /* 0x0000000109090810 */ /* 0x000fc80007ffe0ff */
[----:B------:R-:W-:Y:S01]  /*07d0*/  @P0 IADD3 R12, P1, R11, R2, RZ ;  /* 0x000000020b0c0210 */ /* 0x000fe20007f3e0ff */
[----:B------:R-:W-:-:S03]  /*07e0*/  IMAD R13, R6, c[0x0][0x188], R9 ;  /* 0x00006200060d7a24 */ /* 0x000fc600078e0209 */
[-C--:B------:R-:W-:Y:S02]  /*07f0*/  @P0 LEA.HI.X.SX32 R11, R11, R3.reuse, 0x1, P1 ;  /* 0x000000030b0b0211 */ /* 0x080fe400008f0eff */
[C---:B------:R-:W-:Y:S02]  /*0800*/  @P0 LEA R10, P1, R12.reuse, c[0x0][0x160], 0x2 ;  /* 0x000058000c0a0a11 */ /* 0x040fe400078210ff */
[C---:B------:R-:W-:Y:S02]  /*0810*/  IADD3 R14, P2, R13.reuse, R2, RZ ;  /* 0x000000020d0e7210 */ /* 0x040fe40007f5e0ff */
[----:B------:R-:W-:Y:S02]  /*0820*/  @P0 LEA.HI.X R11, R12, c[0x0][0x164], R11, 0x2, P1 ;  /* 0x000059000c0b0a11 */ /* 0x000fe400008f140b */
[----:B------:R-:W-:-:S06]  /*0830*/  LEA.HI.X.SX32 R13, R13, R3, 0x1, P2 ;  /* 0x000000030d0d7211 */ /* 0x000fcc00010f0eff */
[C---:B------:R-:W-:Y:S01]  /*0840*/  LEA R12, P1, R14.reuse, c[0x0][0x160], 0x2 ;  /* 0x000058000e0c7a11 */ /* 0x040fe200078210ff */
[----:B------:R-:W2:Y:S03]  /*0850*/  @P0 LDG.E.CONSTANT.SYS R10, [R10] ;  /* 0x000000000a0a0381 */ /* 0x000ea600001e6900 */
[----:B------:R-:W-:-:S08]  /*0860*/  LEA.HI.X R13, R14, c[0x0][0x164], R13, 0x2, P1 ;  /* 0x000059000e0d7a11 */ /* 0x000fd000008f140d */
[----:B------:R-:W3:Y:S01]  /*0870*/  LDG.E.CONSTANT.SYS R13, [R12] ;  /* 0x000000000c0d7381 */ /* 0x000ee200001e6900 */
[----:B------:R-:W-:Y:S01]  /*0880*/  IMAD.MOV.U32 R14, RZ, RZ, RZ ;  /* 0x000000ffff0e7224 */ /* 0x000fe200078e00ff */
[----:B------:R-:W-:-:S03]  /*0890*/  IADD3 R9, R9, 0x1, RZ ;  /* 0x0000000109097810 */ /* 0x000fc60007ffe0ff */
[----:B--2---:R-:W-:-:S04]  /*08a0*/  @P0 FADD.FTZ R14, RZ, R10 ;  /* 0x0000000aff0e0221 */ /* 0x004fc80000010000 */
[----:B---3--:R-:W-:-:S08]  /*08b0*/  FADD.FTZ R14, R13, R14 ;  /* 0x0000000e0d0e7221 */ /* 0x008fd00000010000 */
.L_x_240:
[----:B------:R-:W-:Y:S05]  /*08c0*/  BSYNC B2 ;  /* 0x0000000000027941 */ /* 0x000fea0003800000 */
.L_x_239:
[----:B------:R-:W-:-:S05]  /*08d0*/  IMAD R11, R6, c[0x0][0x188], R9 ;  /* 0x00006200060b7a24 */ /* 0x000fca00078e0209 */
[----:B------:R-:W-:-:S04]  /*08e0*/  IADD3 R12, P0, R11, R2, RZ ;  /* 0x000000020b0c7210 */ /* 0x000fc80007f1e0ff */
[----:B------:R-:W-:Y:S02]  /*08f0*/  LEA.HI.X.SX32 R11, R11, R3, 0x1, P0 ;  /* 0x000000030b0b7211 */ /* 0x000fe400000f0eff */
[----:B------:R-:W-:-:S04]  /*0900*/  LEA R10, P0, R12, c[0x0][0x160], 0x2 ;  /* 0x000058000c0a7a11 */ /* 0x000fc800078010ff */
[----:B------:R-:W-:-:S08]  /*0910*/  LEA.HI.X R11, R12, c[0x0][0x164], R11, 0x2, P0 ;  /* 0x000059000c0b7a11 */ /* 0x000fd000000f140b */
[----:B------:R-:W2:Y:S01]  /*0920*/  LDG.E.CONSTANT.SYS R11, [R10] ;  /* 0x000000000a0b7381 */ /* 0x000ea200001e6900 */
[----:B------:R-:W-:Y:S01]  /*0930*/  IADD3 R9, R9, 0x1, RZ ;  /* 0x0000000109097810 */ /* 0x000fe20007ffe0ff */
[----:B--2---:R-:W-:-:S08]  /*0940*/  FADD.FTZ R12, R11, R14 ;  /* 0x0000000e0b0c7221 */ /* 0x004fd00000010000 */
.L_x_238:
[----:B------:R-:W-:Y:S05]  /*0950*/  BSYNC B1 ;  /* 0x0000000000017941 */ /* 0x000fea0003800000 */
.L_x_237:
[----:B------:R-:W-:-:S12]  /*0960*/  ISETP.GE.U32.AND P0, PT, R7, 0x4, PT ;  /* 0x000000040700780c */ /* 0x000fd80003f06070 */
[----:B------:R-:W-:Y:S05]  /*0970*/  @!P0 BRA `(.L_x_236) ;  /* 0x0000057000008947 */ /* 0x000fea0003800000 */
[--C-:B------:R-:W-:Y:S01]  /*0980*/  IMAD.IADD R13, R8, 0x1, -R9.reuse ;  /* 0x00000001080d7824 */ /* 0x100fe200078e0a09 */
[----:B------:R-:W-:Y:S01]  /*0990*/  BSSY B1, `(.L_x_241) ;  /* 0x0000030000017945 */ /* 0x000fe20003800000 */
[----:B------:R-:W-:-:S03]  /*09a0*/  IMAD R11, R6, c[0x0][0x188], R9 ;  /* 0x00006200060b7a24 */ /* 0x000fc600078e0209 */
[----:B------:R-:W-:Y:S02]  /*09b0*/  ISETP.GT.AND P1, PT, R13, 0xc, PT ;  /* 0x0000000c0d00780c */ /* 0x000fe40003f24270 */
[----:B------:R-:W-:-:S04]  /*09c0*/  IADD3 R10, P0, R11, R2, RZ ;  /* 0x000000020b0a7210 */ /* 0x000fc80007f1e0ff */
[----:B------:R-:W-:Y:S02]  /*09d0*/  LEA.HI.X.SX32 R3, R11, R3, 0x1, P0 ;  /* 0x000000030b037211 */ /* 0x000fe400000f0eff */
[----:B------:R-:W-:-:S04]  /*09e0*/  LEA R2, P0, R10, c[0x0][0x160], 0x2 ;  /* 0x000058000a027a11 */ /* 0x000fc800078010ff */
[----:B------:R-:W-:Y:S02]  /*09f0*/  LEA.HI.X R3, R10, c[0x0][0x164], R3, 0x2, P0 ;  /* 0x000059000a037a11 */ /* 0x000fe400000f1403 */
[----:B------:R-:W-:Y:S01]  /*0a00*/  PLOP3.LUT P0, PT, PT, PT, PT, 0x80, 0x0 ;  /* 0x000000000000781c */ /* 0x000fe20003f0f070 */
[----:B------:R-:W-:Y:S11]  /*0a10*/  @!P1 BRA `(.L_x_242) ;  /* 0x0000027000009947 */ /* 0x000ff60003800000 */
[----:B------:R-:W-:Y:S02]  /*0a20*/  PLOP3.LUT P0, PT, PT, PT, PT, 0x8, 0x0 ;  /* 0x000000000000781c */ /* 0x000fe40003f0e170 */
[----:B------:R-:W-:-:S10]  /*0a30*/  IADD3 R14, R8, -0xc, RZ ;  /* 0xfffffff4080e7810 */ /* 0x000fd40007ffe0ff */
.L_x_243:
        /* <DEDUP_REMOVED lines=18> */
[----:B0-----:R-:W-:-:S05]  /*0b60*/  IADD3 R2, P2, R2, 0x40, RZ ;  /* 0x0000004002027810 */ /* 0x001fca0007f5e0ff */
[----:B------:R-:W-:Y:S02]  /*0b70*/  IMAD.X R3, RZ, RZ, R3, P2 ;  /* 0x000000ffff037224 */ /* 0x000fe400010e0603 */
        /* <DEDUP_REMOVED lines=17> */
.L_x_242:
[----:B------:R-:W-:Y:S05]  /*0c90*/  BSYNC B1 ;  /* 0x0000000000017941 */ /* 0x000fea0003800000 */
.L_x_241:
[----:B------:R-:W-:Y:S01]  /*0ca0*/  IMAD.IADD R10, R8, 0x1, -R9 ;  /* 0x00000001080a7824 */ /* 0x000fe200078e0a09 */
[----:B------:R-:W-:Y:S04]  /*0cb0*/  BSSY B1, `(.L_x_244) ;  /* 0x0000019000017945 */ /* 0x000fe80003800000 */
[----:B------:R-:W-:-:S12]  /*0cc0*/  ISETP.GT.AND P1, PT, R10, 0x4, PT ;  /* 0x000000040a00780c */ /* 0x000fd80003f24270 */
[----:B------:R-:W-:Y:S05]  /*0cd0*/  @!P1 BRA `(.L_x_245) ;  /* 0x0000016000009947 */ /* 0x000fea0003800000 */
[----:B------:R-:W2:Y:S04]  /*0ce0*/  LDG.E.CONSTANT.SYS R11, [R2] ;  /* 0x00000000020b7381 */ /* 0x000ea800001e6900 */
[----:B------:R-:W3:Y:S04]  /*0cf0*/  LDG.E.CONSTANT.SYS R10, [R2+0x4] ;  /* 0x00000400020a7381 */ /* 0x000ee800001e6900 */
[----:B------:R-:W4:Y:S04]  /*0d00*/  LDG.E.CONSTANT.SYS R13, [R2+0x8] ;  /* 0x00000800020d7381 */ /* 0x000f2800001e6900 */
[----:B------:R-:W5:Y:S04]  /*0d10*/  LDG.E.CONSTANT.SYS R15, [R2+0xc] ;  /* 0x00000c00020f7381 */ /* 0x000f6800001e6900 */
        /* <DEDUP_REMOVED lines=9> */
[----:B----4-:R-:W-:Y:S02]  /*0db0*/  FADD.FTZ R10, R10, R13 ;  /* 0x0000000d0a0a7221 */ /* 0x010fe40000010000 */
[----:B------:R-:W-:Y:S02]  /*0dc0*/  IMAD.X R14, RZ, RZ, R3, P1 ;  /* 0x000000ffff0e7224 */ /* 0x000fe400008e0603 */
[----:B-----5:R-:W-:Y:S02]  /*0dd0*/  FADD.FTZ R10, R10, R15 ;  /* 0x0000000f0a0a7221 */ /* 0x020fe40000010000 */
[----:B0-----:R-:W-:Y:S02]  /*0de0*/  IMAD.MOV.U32 R2, RZ, RZ, R11 ;  /* 0x000000ffff027224 */ /* 0x001fe400078e000b */
[----:B------:R-:W-:Y:S02]  /*0df0*/  FADD.FTZ R10, R10, R17 ;  /* 0x000000110a0a7221 */ /* 0x000fe40000010000 */
[----:B------:R-:W-:-:S02]  /*0e00*/  IMAD.MOV.U32 R3, RZ, RZ, R14 ;  /* 0x000000ffff037224 */ /* 0x000fc400078e000e */
[----:B------:R-:W-:-:S04]  /*0e10*/  FADD.FTZ R10, R10, R19 ;  /* 0x000000130a0a7221 */ /* 0x000fc80000010000 */
[----:B------:R-:W-:-:S04]  /*0e20*/  FADD.FTZ R10, R10, R21 ;  /* 0x000000150a0a7221 */ /* 0x000fc80000010000 */
[----:B------:R-:W-:-:S08]  /*0e30*/  FADD.FTZ R12, R10, R23 ;  /* 0x000000170a0c7221 */ /* 0x000fd00000010000 */
.L_x_245:
[----:B------:R-:W-:Y:S05]  /*0e40*/  BSYNC B1 ;  /* 0x0000000000017941 */ /* 0x000fea0003800000 */
.L_x_244:
        /* <DEDUP_REMOVED lines=10> */
.L_x_236:
[----:B------:R-:W-:Y:S05]  /*0ef0*/  BSYNC B0 ;  /* 0x0000000000007941 */ /* 0x000fea0003800000 */
.L_x_235:
[----:B------:R-:W0:Y:S01]  /*0f00*/  I2F R7, R7 ;  /* 0x0000000700077306 */ /* 0x000e220000201400 */
[----:B------:R-:W-:Y:S01]  /*0f10*/  ISETP.NE.U32.AND P0, PT, RZ, c[0x0][0x170], PT ;  /* 0x00005c00ff007a0c */ /* 0x000fe20003f05070 */
[--C-:B------:R-:W-:Y:S02]  /*0f20*/  IMAD R14, R6, c[0x0][0x188], R5.reuse ;  /* 0x00006200060e7a24 */ /* 0x100fe400078e0205 */
[----:B------:R-:W-:Y:S01]  /*0f30*/  IMAD.MOV.U32 R9, RZ, RZ, 0x4 ;  /* 0x00000004ff097424 */ /* 0x000fe200078e00ff */
[----:B------:R-:W-:Y:S01]  /*0f40*/  ISETP.NE.AND.EX P0, PT, RZ, c[0x0][0x174], PT, P0 ;  /* 0x00005d00ff007a0c */ /* 0x000fe20003f05300 */
[----:B------:R-:W-:Y:S02]  /*0f50*/  IMAD.IADD R4, R4, 0x1, R6 ;  /* 0x0000000104047824 */ /* 0x000fe400078e0206 */
[----:B------:R-:W-:Y:S02]  /*0f60*/  IMAD.IADD R5, R0, 0x1, R5 ;  /* 0x0000000100057824 */ /* 0x000fe400078e0205 */
[----:B------:R-:W-:-:S02]  /*0f70*/  IMAD.WIDE R10, R14, R9, c[0x0][0x178] ;  /* 0x00005e000e0a7625 */ /* 0x000fc400078e0209 */
[----:B------:R-:W-:Y:S01]  /*0f80*/  IMAD R5, R4, c[0x0][0x188], R5 ;  /* 0x0000620004057a24 */ /* 0x000fe200078e0205 */
[----:B0-----:R-:W0:Y:S02]  /*0f90*/  MUFU.RCP R3, R7 ;  /* 0x0000000700037308 */ /* 0x001e240000001000 */
[----:B0-----:R-:W-:Y:S02]  /*0fa0*/  FMUL.FTZ R15, R3, R12 ;  /* 0x0000000c030f7220 */ /* 0x001fe40000410000 */
[----:B------:R-:W-:Y:S06]  /*0fb0*/  @!P0 BRA `(.L_x_246) ;  /* 0x0000012000008947 */ /* 0x000fec0003800000 */
[----:B------:R-:W-:Y:S01]  /*0fc0*/  ISETP.NE.AND P0, PT, RZ, c[0x0][0x190], PT ;  /* 0x00006400ff007a0c */ /* 0x000fe20003f05270 */
[C---:B------:R-:W-:Y:S01]  /*0fd0*/  IMAD.WIDE R2, R5.reuse, R9, c[0x0][0x168] ;  /* 0x00005a0005027625 */ /* 0x040fe200078e0209 */
[----:B------:R-:W-:Y:S09]  /*0fe0*/  RED.E.ADD.F32.FTZ.RN.STRONG.GPU [R10], R15 ;  /* 0x0000000f0a00798e */ /* 0x000ff20000114700 */
[----:B------:R-:W2:Y:S01]  /*0ff0*/  LDG.E.CONSTANT.SYS R0, [R2] ;  /* 0x0000000002007381 */ /* 0x000ea200001e6900 */
[----:B------:R-:W-:Y:S01]  /*1000*/  @P0 IADD3 R4, R5, c[0x0][0x190], RZ ;  /* 0x0000640005040a10 */ /* 0x000fe20007ffe0ff */
[----:B------:R-:W-:-:S04]  /*1010*/  @P0 IMAD.MOV.U32 R6, RZ, RZ, c[0x0][0x190] ;  /* 0x00006400ff060624 */ /* 0x000fc800078e00ff */
[----:B------:R-:W-:Y:S02]  /*1020*/  @P0 IMAD R6, R6, 0x2, R5 ;  /* 0x0000000206060824 */ /* 0x000fe400078e0205 */
[-C--:B------:R-:W-:Y:S02]  /*1030*/  @P0 IMAD.WIDE R4, R4, R9.reuse, c[0x0][0x168] ;  /* 0x00005a0004040625 */ /* 0x080fe400078e0209 */
[----:B------:R-:W-:-:S08]  /*1040*/  @P0 IMAD.WIDE R6, R6, R9, c[0x0][0x168] ;  /* 0x00005a0006060625 */ /* 0x000fd000078e0209 */
[----:B------:R-:W2:Y:S04]  /*1050*/  @P0 LDG.E.CONSTANT.SYS R5, [R4] ;  /* 0x0000000004050381 */ /* 0x000ea800001e6900 */
[----:B------:R-:W3:Y:S01]  /*1060*/  @P0 LDG.E.CONSTANT.SYS R7, [R6] ;  /* 0x0000000006070381 */ /* 0x000ee200001e6900 */
[----:B--2---:R-:W-:-:S04]  /*1070*/  @P0 FADD.FTZ R8, R0, R5 ;  /* 0x0000000500080221 */ /* 0x004fc80000010000 */
[----:B---3--:R-:W-:-:S04]  /*1080*/  @P0 FADD.FTZ R8, R8, R7 ;  /* 0x0000000708080221 */ /* 0x008fc80000010000 */
[----:B------:R-:W-:Y:S02]  /*1090*/  @P0 FMUL.FTZ R0, R8, 0.3333333432674407959 ;  /* 0x3eaaaaab08000820 */ /* 0x000fe40000410000 */
[----:B------:R-:W-:Y:S02]  /*10a0*/  IMAD.WIDE R8, R14, R9, c[0x0][0x170] ;  /* 0x00005c000e087625 */ /* 0x000fe400078e0209 */
[----:B------:R-:W-:-:S08]  /*10b0*/  FMUL.FTZ R13, R15, R0 ;  /* 0x000000000f0d7220 */ /* 0x000fd00000410000 */
[----:B------:R-:W-:Y:S01]  /*10c0*/  RED.E.ADD.F32.FTZ.RN.STRONG.GPU [R8], R13 ;  /* 0x0000000d0800798e */ /* 0x000fe20000114700 */
[----:B------:R-:W-:Y:S05]  /*10d0*/  EXIT ;  /* 0x000000000000794d */ /* 0x000fea0003800000 */
.L_x_246:
[----:B------:R-:W-:Y:S01]  /*10e0*/  STG.E.SYS [R10], R15 ;  /* 0x0000000f0a007386 */ /* 0x000fe2000010e900 */
[----:B------:R-:W-:Y:S05]  /*10f0*/  EXIT ;  /* 0x000000000000794d */ /* 0x000fea0003800000 */
.L_x_247:
[----:B------:R-:W-:-:S00]  /*1100*/  BRA `(.L_x_247) ;  /* 0xfffffff000007947 */ /* 0x000fc0000383ffff */
[----:B------:R-:W-:-:S00]  /*1110*/  NOP ;  /* 0x0000000000007918 */ /* 0x000fc00000000000 */
[----:B------:R-:W-:-:S00]  /*1120*/  NOP ;  /* 0x0000000000007918 */ /* 0x000fc00000000000 */
[----:B------:R-:W-:-:S00]  /*1130*/  NOP ;  /* 0x0000000000007918 */ /* 0x000fc00000000000 */
[----:B------:R-:W-:-:S00]  /*1140*/  NOP ;  /* 0x0000000000007918 */ /* 0x000fc00000000000 */
[----:B------:R-:W-:-:S00]  /*1150*/  NOP ;  /* 0x0000000000007918 */ /* 0x000fc00000000000 */
[----:B------:R-:W-:-:S00]  /*1160*/  NOP ;  /* 0x0000000000007918 */ /* 0x000fc00000000000 */
[----:B------:R-:W-:-:S00]  /*1170*/  NOP ;  /* 0x0000000000007918 */ /* 0x000fc00000000000 */
.L_x_608:


//--------------------- .text.kernel_cuda_filter_nlm_calc_weight --------------------------
	.section	.text.kernel_cuda_filter_nlm_calc_weight,"ax",@progbits
	.sectioninfo	@"SHI_REGISTERS=43"
	.align	128
        .global         kernel_cuda_filter_nlm_calc_weight
        .type           kernel_cuda_filter_nlm_calc_weight,@function
        .size           kernel_cuda_filter_nlm_calc_weight,(.L_x_609 - kernel_cuda_filter_nlm_calc_weight)
        .other          kernel_cuda_filter_nlm_calc_weight,@"STO_CUDA_ENTRY STV_DEFAULT"
kernel_cuda_filter_nlm_calc_weight:
.text.kernel_cuda_filter_nlm_calc_weight:
        /* <DEDUP_REMOVED lines=47> */
[----:B------:R-:W-:Y:S01]  /*02f0*/  IMNMX R0, RZ, R4, !PT ;  /* 0x00000004ff007217 */ /* 0x000fe20007800200 */
[----:B------:R-:W-:Y:S01]  /*0300*/  IMAD.MOV R4, RZ, RZ, -R4 ;  /* 0x000000ffff047224 */ /* 0x000fe200078e0a04 */
[----:B------:R-:W-:Y:S02]  /*0310*/  IADD3 R17, -R5, c[0x0][0x170], RZ ;  /* 0x00005c0005117a10 */ /* 0x000fe40007ffe1ff */
        /* <DEDUP_REMOVED lines=9> */
[----:B------:R-:W0:Y:S04]  /*03b0*/  S2R R9, SR_TID.X ;  /* 0x0000000000097919 */ /* 0x000e280000002100 */
[-C--:B------:R-:W-:Y:S01]  /*03c0*/  IABS R11, R19.reuse ;  /* 0x00000013000b7213 */ /* 0x080fe20000000000 */
[----:B------:R-:W0:Y:S01]  /*03d0*/  S2R R6, SR_CTAID.X ;  /* 0x0000000000067919 */ /* 0x000e220000002500 */
[----:B------:R-:W-:-:S04]  /*03e0*/  IABS R14, R19 ;  /* 0x00000013000e7213 */ /* 0x000fc80000000000 */
[----:B------:R-:W1:Y:S01]  /*03f0*/  I2F.RP R7, R11 ;  /* 0x0000000b00077306 */ /* 0x000e620000209400 */
[----:B------:R-:W-:Y:S01]  /*0400*/  IMAD.MOV R14, RZ, RZ, -R14 ;  /* 0x000000ffff0e7224 */ /* 0x000fe200078e0a0e */
[----:B-1----:R-:W1:Y:S01]  /*0410*/  MUFU.RCP R7, R7 ;  /* 0x0000000700077308 */ /* 0x002e620000001000 */
[----:B0-----:R-:W-:Y:S01]  /*0420*/  IMAD R6, R6, c[0x0][0x0], R9 ;  /* 0x0000000006067a24 */ /* 0x001fe200078e0209 */
[----:B-1----:R-:W-:-:S04]  /*0430*/  IADD3 R4, R7, 0xffffffe, RZ ;  /* 0x0ffffffe07047810 */ /* 0x002fc80007ffe0ff */
[----:B------:R-:W-:Y:S02]  /*0440*/  LOP3.LUT R7, R6, R19, RZ, 0x3c, !PT ;  /* 0x0000001306077212 */ /* 0x000fe400078e3cff */
[----:B------:R0:W1:Y:S02]  /*0450*/  F2I.FTZ.U32.TRUNC.NTZ R5, R4 ;  /* 0x0000000400057305 */ /* 0x000064000021f000 */
[----:B------:R-:W-:Y:S01]  /*0460*/  ISETP.GE.AND P3, PT, R7, RZ, PT ;  /* 0x000000ff0700720c */ /* 0x000fe20003f66270 */
[----:B0-----:R-:W-:Y:S02]  /*0470*/  IMAD.MOV.U32 R4, RZ, RZ, RZ ;  /* 0x000000ffff047224 */ /* 0x001fe400078e00ff */
[----:B-1----:R-:W-:-:S04]  /*0480*/  IMAD.MOV R8, RZ, RZ, -R5 ;  /* 0x000000ffff087224 */ /* 0x002fc800078e0a05 */
[----:B------:R-:W-:Y:S01]  /*0490*/  IMAD R9, R8, R11, RZ ;  /* 0x0000000b08097224 */ /* 0x000fe200078e02ff */
[----:B------:R-:W-:-:S03]  /*04a0*/  IABS R8, R6 ;  /* 0x0000000600087213 */ /* 0x000fc60000000000 */
[----:B------:R-:W-:Y:S01]  /*04b0*/  IMAD.HI.U32 R5, R5, R9, R4 ;  /* 0x0000000905057227 */ /* 0x000fe200078e0004 */
[----:B------:R-:W-:Y:S01]  /*04c0*/  LOP3.LUT R9, RZ, R19, RZ, 0x33, !PT ;  /* 0x00000013ff097212 */ /* 0x000fe200078e33ff */
[----:B------:R-:W-:-:S04]  /*04d0*/  IMAD.MOV.U32 R4, RZ, RZ, R14 ;  /* 0x000000ffff047224 */ /* 0x000fc800078e000e */
[----:B------:R-:W-:-:S04]  /*04e0*/  IMAD.HI.U32 R5, R5, R8, RZ ;  /* 0x0000000805057227 */ /* 0x000fc800078e00ff */
[C---:B------:R-:W-:Y:S01]  /*04f0*/  IMAD R4, R5.reuse, R4, R8 ;  /* 0x0000000405047224 */ /* 0x040fe200078e0208 */
[----:B------:R-:W-:-:S04]  /*0500*/  IADD3 R8, R5, 0x1, RZ ;  /* 0x0000000105087810 */ /* 0x000fc80007ffe0ff */
[----:B------:R-:W-:-:S04]  /*0510*/  ISETP.GT.U32.AND P2, PT, R11, R4, PT ;  /* 0x000000040b00720c */ /* 0x000fc80003f44070 */
[----:B------:R-:W-:-:S08]  /*0520*/  SEL R8, R8, R5, !P2 ;  /* 0x0000000508087207 */ /* 0x000fd00005000000 */
[----:B------:R-:W-:-:S04]  /*0530*/  @!P2 IMAD.IADD R4, R4, 0x1, -R11 ;  /* 0x000000010404a824 */ /* 0x000fc800078e0a0b */
[C---:B------:R-:W-:Y:S01]  /*0540*/  IMAD.IADD R7, R4.reuse, 0x1, -R11 ;  /* 0x0000000104077824 */ /* 0x040fe200078e0a0b */
[----:B------:R-:W-:Y:S02]  /*0550*/  ISETP.GE.U32.AND P1, PT, R4, R11, PT ;  /* 0x0000000b0400720c */ /* 0x000fe40003f26070 */
[----:B------:R-:W-:-:S04]  /*0560*/  ISETP.GT.U32.AND P2, PT, R11, R4, PT ;  /* 0x000000040b00720c */ /* 0x000fc80003f44070 */
[----:B------:R-:W-:-:S06]  /*0570*/  SEL R4, R7, R4, !P2 ;  /* 0x0000000407047207 */ /* 0x000fcc0005000000 */
[----:B------:R-:W-:Y:S02]  /*0580*/  @P1 IADD3 R8, R8, 0x1, RZ ;  /* 0x0000000108081810 */ /* 0x000fe40007ffe0ff */
[----:B------:R-:W-:-:S03]  /*0590*/  ISETP.NE.AND P1, PT, R19, RZ, PT ;  /* 0x000000ff1300720c */ /* 0x000fc60003f25270 */
[----:B------:R-:W-:Y:S01]  /*05a0*/  @!P3 IMAD.MOV R8, RZ, RZ, -R8 ;  /* 0x000000ffff08b224 */ /* 0x000fe200078e0a08 */
[----:B------:R-:W-:-:S04]  /*05b0*/  ISETP.GE.AND P3, PT, R6, RZ, PT ;  /* 0x000000ff0600720c */ /* 0x000fc80003f66270 */
[----:B------:R-:W-:-:S05]  /*05c0*/  SEL R5, R9, R8, !P1 ;  /* 0x0000000809057207 */ /* 0x000fca0004800000 */
        /* <DEDUP_REMOVED lines=10> */
.L_x_249:
[----:B------:R-:W-:Y:S05]  /*0670*/  BSYNC B0 ;  /* 0x0000000000007941 */ /* 0x000fea0003800000 */
.L_x_248:
[----:B------:R-:W-:Y:S05]  /*0680*/  @P0 EXIT ;  /* 0x000000000000094d */ /* 0x000fea0003800000 */
[----:B------:R-:W-:Y:S01]  /*0690*/  IADD3 R4, R0, -c[0x0][0x184], RZ ;  /* 0x8000610000047a10 */ /* 0x000fe20007ffe0ff */
        /* <DEDUP_REMOVED lines=35> */
.L_x_255:
[----:B------:R-:W-:Y:S05]  /*08d0*/  BSYNC B2 ;  /* 0x0000000000027941 */ /* 0x000fea0003800000 */
.L_x_254:
        /* <DEDUP_REMOVED lines=8> */
.L_x_253:
[----:B------:R-:W-:Y:S05]  /*0960*/  BSYNC B1 ;  /* 0x0000000000017941 */ /* 0x000fea0003800000 */
.L_x_252:
        /* <DEDUP_REMOVED lines=14> */
.L_x_258:
        /* <DEDUP_REMOVED lines=37> */
.L_x_257:
[----:B------:R-:W-:Y:S05]  /*0ca0*/  BSYNC B1 ;  /* 0x0000000000017941 */ /* 0x000fea0003800000 */
.L_x_256:
        /* <DEDUP_REMOVED lines=26> */
.L_x_260:
[----:B------:R-:W-:Y:S05]  /*0e50*/  BSYNC B1 ;  /* 0x0000000000017941 */ /* 0x000fea0003800000 */
.L_x_259:
        /* <DEDUP_REMOVED lines=10> */
.L_x_251:
[----:B------:R-:W-:Y:S05]  /*0f00*/  BSYNC B0 ;  /* 0x0000000000007941 */ /* 0x000fea0003800000 */
.L_x_250:
[----:B------:R-:W0:Y:S01]  /*0f10*/  I2F R4, R4 ;  /* 0x0000000400047306 */ /* 0x000e220000201400 */
[----:B------:R-:W-:Y:S02]  /*0f20*/  IMAD.MOV.U32 R8, RZ, RZ, 0x3aaec44e ;  /* 0x3aaec44eff087424 */ /* 0x000fe400078e00ff */
[----:B------:R-:W-:-:S05]  /*0f30*/  IMAD R5, R5, c[0x0][0x178], R0 ;  /* 0x00005e0005057a24 */ /* 0x000fca00078e0200 */
[----:B------:R-:W-:-:S04]  /*0f40*/  IADD3 R0, P0, R5, R2, RZ ;  /* 0x0000000205007210 */ /* 0x000fc80007f1e0ff */
[----:B------:R-:W-:Y:S02]  /*0f50*/  LEA.HI.X.SX32 R3, R5, R3, 0x1, P0 ;  /* 0x0000000305037211 */ /* 0x000fe400000f0eff */
[----:B------:R-:W-:Y:S01]  /*0f60*/  LEA R2, P0, R0, c[0x0][0x168], 0x2 ;  /* 0x00005a0000027a11 */ /* 0x000fe200078010ff */
[----:B0-----:R-:W0:Y:S03]  /*0f70*/  MUFU.RCP R6, R4 ;  /* 0x0000000400067308 */ /* 0x001e260000001000 */
[----:B------:R-:W-:Y:S01]  /*0f80*/  LEA.HI.X R3, R0, c[0x0][0x16c], R3, 0x2, P0 ;  /* 0x00005b0000037a11 */ /* 0x000fe200000f1403 */
[----:B0-----:R-:W-:-:S05]  /*0f90*/  FMUL.FTZ R6, R6, R9 ;  /* 0x0000000906067220 */ /* 0x001fca0000410000 */
[----:B------:R-:W-:-:S05]  /*0fa0*/  FMNMX.FTZ R6, RZ, R6, !PT ;  /* 0x00000006ff067209 */ /* 0x000fca0007810000 */
[----:B------:R-:W-:-:S05]  /*0fb0*/  FMUL.FTZ R6, R6, -1.4426950216293334961 ;  /* 0xbfb8aa3b06067820 */ /* 0x000fca0000410000 */
[----:B------:R-:W-:-:S04]  /*0fc0*/  FMNMX.FTZ R6, R6, -126, !PT ;  /* 0xc2fc000006067809 */ /* 0x000fc80007810000 */
[----:B------:R-:W-:-:S06]  /*0fd0*/  FMNMX.FTZ R6, R6, 126, PT ;  /* 0x42fc000006067809 */ /* 0x000fcc0003810000 */
[----:B------:R-:W0:Y:S02]  /*0fe0*/  F2I.FTZ.TRUNC.NTZ R7, R6 ;  /* 0x0000000600077305 */ /* 0x000e24000021f100 */
[----:B0-----:R-:W0:Y:S02]  /*0ff0*/  I2F R9, R7 ;  /* 0x0000000700097306 */ /* 0x001e240000201400 */
[----:B0-----:R-:W-:-:S04]  /*1000*/  FADD.FTZ R9, R6, -R9 ;  /* 0x8000000906097221 */ /* 0x001fc80000010000 */
[----:B------:R-:W-:-:S04]  /*1010*/  FADD.FTZ R9, -R9, 1 ;  /* 0x3f80000009097421 */ /* 0x000fc80000010100 */
[----:B------:R-:W-:-:S04]  /*1020*/  FADD.FTZ R9, -R9, 1 ;  /* 0x3f80000009097421 */ /* 0x000fc80000010100 */
[----:B------:R-:W-:-:S04]  /*1030*/  FFMA.FTZ R4, R9, R8, 0.0098103526979684829712 ;  /* 0x3c20bb9a09047423 */ /* 0x000fc80000010008 */
[----:B------:R-:W-:-:S04]  /*1040*/  FFMA.FTZ R4, R9, R4, 0.055518340319395065308 ;  /* 0x3d63673309047423 */ /* 0x000fc80000010004 */
[----:B------:R-:W-:-:S04]  /*1050*/  FFMA.FTZ R4, R9, R4, 0.24017933011054992676 ;  /* 0x3e75f19209047423 */ /* 0x000fc80000010004 */
[----:B------:R-:W-:-:S04]  /*1060*/  FFMA.FTZ R4, R9, R4, 0.69314485788345336914 ;  /* 0x3f3171f109047423 */ /* 0x000fc80000010004 */
[----:B------:R-:W-:-:S04]  /*1070*/  FFMA.FTZ R4, R9, R4, 1 ;  /* 0x3f80000009047423 */ /* 0x000fc80000010004 */
[----:B------:R-:W-:-:S08]  /*1080*/  IMAD R7, R7, 0x800000, R4 ;  /* 0x0080000007077824 */ /* 0x000fd000078e0204 */
[----:B------:R-:W-:Y:S01]  /*1090*/  STG.E.SYS [R2], R7 ;  /* 0x0000000702007386 */ /* 0x000fe2000010e900 */
[----:B------:R-:W-:Y:S05]  /*10a0*/  EXIT ;  /* 0x000000000000794d */ /* 0x000fea0003800000 */
.L_x_261:
[----:B------:R-:W-:-:S00]  /*10b0*/  BRA `(.L_x_261) ;  /* 0xfffffff000007947 */ /* 0x000fc0000383ffff */
[----:B------:R-:W-:-:S00]  /*10c0*/  NOP ;  /* 0x0000000000007918 */ /* 0x000fc00000000000 */
[----:B------:R-:W-:-:S00]  /*10d0*/  NOP ;  /* 0x0000000000007918 */ /* 0x000fc00000000000 */
[----:B------:R-:W-:-:S00]  /*10e0*/  NOP ;  /* 0x0000000000007918 */ /* 0x000fc00000000000 */
[----:B------:R-:W-:-:S00]  /*10f0*/  NOP ;  /* 0x0000000000007918 */ /* 0x000fc00000000000 */
.L_x_609:


//--------------------- .text.kernel_cuda_filter_nlm_blur --------------------------
	.section	.text.kernel_cuda_filter_nlm_blur,"ax",@progbits
	.sectioninfo	@"SHI_REGISTERS=48"
	.align	128
        .global         kernel_cuda_filter_nlm_blur
        .type           kernel_cuda_filter_nlm_blur,@function
        .size           kernel_cuda_filter_nlm_blur,(.L_x_610 - kernel_cuda_filter_nlm_blur)
        .other          kernel_cuda_filter_nlm_blur,@"STO_CUDA_ENTRY STV_DEFAULT"
kernel_cuda_filter_nlm_blur:
.text.kernel_cuda_filter_nlm_blur:
        /* <DEDUP_REMOVED lines=63> */
[----:B------:R-:W1:Y:S01]  /*03f0*/  I2F.RP R0, R9 ;  /* 0x0000000900007306 */ /* 0x000e620000209400 */
[----:B------:R-:W-:Y:S01]  /*0400*/  IMAD.MOV R16, RZ, RZ, -R16 ;  /* 0x000000ffff107224 */ /* 0x000fe200078e0a10 */
[----:B-1----:R-:W1:Y:S01]  /*0410*/  MUFU.RCP R0, R0 ;  /* 0x0000000000007308 */ /* 0x002e620000001000 */
[----:B0-----:R-:W-:Y:S01]  /*0420*/  IMAD R6, R6, c[0x0][0x0], R7 ;  /* 0x0000000006067a24 */ /* 0x001fe200078e0207 */
[----:B-1----:R-:W-:-:S04]  /*0430*/  IADD3 R4, R0, 0xffffffe, RZ ;  /* 0x0ffffffe00047810 */ /* 0x002fc80007ffe0ff */
[----:B------:R-:W-:Y:S02]  /*0440*/  IABS R0, R6 ;  /* 0x0000000600007213 */ /* 0x000fe40000000000 */
[----:B------:R0:W1:Y:S02]  /*0450*/  F2I.FTZ.U32.TRUNC.NTZ R5, R4 ;  /* 0x0000000400057305 */ /* 0x000064000021f000 */
[----:B0-----:R-:W-:Y:S02]  /*0460*/  IMAD.MOV.U32 R4, RZ, RZ, RZ ;  /* 0x000000ffff047224 */ /* 0x001fe400078e00ff */
[----:B-1----:R-:W-:-:S04]  /*0470*/  IMAD.MOV R14, RZ, RZ, -R5 ;  /* 0x000000ffff0e7224 */ /* 0x002fc800078e0a05 */
[----:B------:R-:W-:-:S04]  /*0480*/  IMAD R7, R14, R9, RZ ;  /* 0x000000090e077224 */ /* 0x000fc800078e02ff */
[----:B------:R-:W-:Y:S01]  /*0490*/  IMAD.HI.U32 R5, R5, R7, R4 ;  /* 0x0000000705057227 */ /* 0x000fe200078e0004 */
[----:B------:R-:W-:Y:S01]  /*04a0*/  LOP3.LUT R7, RZ, R17, RZ, 0x33, !PT ;  /* 0x00000011ff077212 */ /* 0x000fe200078e33ff */
[----:B------:R-:W-:-:S04]  /*04b0*/  IMAD.MOV.U32 R4, RZ, RZ, R16 ;  /* 0x000000ffff047224 */ /* 0x000fc800078e0010 */
[----:B------:R-:W-:-:S04]  /*04c0*/  IMAD.HI.U32 R5, R5, R0, RZ ;  /* 0x0000000005057227 */ /* 0x000fc800078e00ff */
[----:B------:R-:W-:Y:S01]  /*04d0*/  IMAD R4, R5, R4, R0 ;  /* 0x0000000405047224 */ /* 0x000fe200078e0200 */
[----:B------:R-:W-:-:S04]  /*04e0*/  LOP3.LUT R0, R6, R17, RZ, 0x3c, !PT ;  /* 0x0000001106007212 */ /* 0x000fc800078e3cff */
[----:B------:R-:W-:Y:S02]  /*04f0*/  ISETP.GT.U32.AND P2, PT, R9, R4, PT ;  /* 0x000000040900720c */ /* 0x000fe40003f44070 */
[----:B------:R-:W-:Y:S02]  /*0500*/  ISETP.GE.AND P3, PT, R0, RZ, PT ;  /* 0x000000ff0000720c */ /* 0x000fe40003f66270 */
[----:B------:R-:W-:-:S04]  /*0510*/  IADD3 R0, R5, 0x1, RZ ;  /* 0x0000000105007810 */ /* 0x000fc80007ffe0ff */
[----:B------:R-:W-:-:S04]  /*0520*/  SEL R0, R0, R5, !P2 ;  /* 0x0000000500007207 */ /* 0x000fc80005000000 */
        /* <DEDUP_REMOVED lines=13> */
[----:B------:R-:W-:-:S05]  /*0600*/  SEL R5, R7, R4, !P1 ;  /* 0x0000000407057207 */ /* 0x000fca0004800000 */
[----:B------:R-:W-:-:S04]  /*0610*/  IMAD.IADD R5, R10, 0x1, R5 ;  /* 0x000000010a057824 */ /* 0x000fc800078e0205 */
[----:B------:R-:W-:Y:S01]  /*0620*/  @!P4 IMAD R6, R11, UR4, R8 ;  /* 0x000000040b06cc24 */ /* 0x000fe2000f8e0208 */
[----:B------:R-:W-:-:S03]  /*0630*/  @!P4 PLOP3.LUT P0, PT, PT, PT, PT, 0x8, 0x0 ;  /* 0x000000000000c81c */ /* 0x000fc60003f0e170 */
[----:B------:R-:W-:-:S04]  /*0640*/  @!P4 IMAD R7, R6, c[0x0][0x17c], RZ ;  /* 0x00005f000607ca24 */ /* 0x000fc800078e02ff */
[--C-:B------:R-:W-:Y:S01]  /*0650*/  @!P4 IMAD.MOV.U32 R2, RZ, RZ, R7.reuse ;  /* 0x000000ffff02c224 */ /* 0x100fe200078e0007 */
[----:B------:R-:W-:-:S08]  /*0660*/  @!P4 SHF.R.S32.HI R3, RZ, 0x1f, R7 ;  /* 0x0000001fff03c819 */ /* 0x000fd00000011407 */
.L_x_263:
[----:B------:R-:W-:Y:S05]  /*0670*/  BSYNC B0 ;  /* 0x0000000000007941 */ /* 0x000fea0003800000 */
.L_x_262:
        /* <DEDUP_REMOVED lines=20> */
[C---:B------:R-:W-:Y:S01]  /*07c0*/  @P0 IMAD R7, R8.reuse, c[0x0][0x178], R5 ;  /* 0x00005e0008070a24 */ /* 0x040fe200078e0205 */
[----:B------:R-:W-:-:S04]  /*07d0*/  @P0 IADD3 R8, R8, 0x1, RZ ;  /* 0x0000000108080810 */ /* 0x000fc80007ffe0ff */
[----:B------:R-:W-:Y:S01]  /*07e0*/  @P0 IADD3 R11, P1, R7, R2, RZ ;  /* 0x00000002070b0210 */ /* 0x000fe20007f3e0ff */
[----:B------:R-:W-:-:S03]  /*07f0*/  IMAD R9, R8, c[0x0][0x178], R5 ;  /* 0x00005e0008097a24 */ /* 0x000fc600078e0205 */
[-C--:B------:R-:W-:Y:S02]  /*0800*/  @P0 LEA.HI.X.SX32 R12, R7, R3.reuse, 0x1, P1 ;  /* 0x00000003070c0211 */ /* 0x080fe400008f0eff */
[----:B------:R-:W-:Y:S02]  /*0810*/  @P0 LEA R10, P1, R11, c[0x0][0x160], 0x2 ;  /* 0x000058000b0a0a11 */ /* 0x000fe400078210ff */
[----:B------:R-:W-:Y:S02]  /*0820*/  IADD3 R7, P2, R9, R2, RZ ;  /* 0x0000000209077210 */ /* 0x000fe40007f5e0ff */
        /* <DEDUP_REMOVED lines=10> */
.L_x_269:
[----:B------:R-:W-:Y:S05]  /*08d0*/  BSYNC B2 ;  /* 0x0000000000027941 */ /* 0x000fea0003800000 */
.L_x_268:
        /* <DEDUP_REMOVED lines=8> */
.L_x_267:
[----:B------:R-:W-:Y:S05]  /*0960*/  BSYNC B1 ;  /* 0x0000000000017941 */ /* 0x000fea0003800000 */
.L_x_266:
[----:B------:R-:W-:-:S12]  /*0970*/  ISETP.GE.U32.AND P0, PT, R6, 0x4, PT ;  /* 0x000000040600780c */ /* 0x000fd80003f06070 */
[----:B------:R-:W-:Y:S05]  /*0980*/  @!P0 BRA `(.L_x_265) ;  /* 0x000009e000008947 */ /* 0x000fea0003800000 */
[----:B------:R-:W-:Y:S01]  /*0990*/  IMAD.IADD R7, R4, 0x1, -R8 ;  /* 0x0000000104077824 */ /* 0x000fe200078e0a08 */
[----:B------:R-:W-:Y:S01]  /*09a0*/  BSSY B1, `(.L_x_270) ;  /* 0x0000059000017945 */ /* 0x000fe20003800000 */
[----:B------:R-:W-:Y:S01]  /*09b0*/  PLOP3.LUT P0, PT, PT, PT, PT, 0x80, 0x0 ;  /* 0x000000000000781c */ /* 0x000fe20003f0f070 */
[----:B------:R-:W-:Y:S02]  /*09c0*/  IMAD R17, R8, c[0x0][0x178], R5 ;  /* 0x00005e0008117a24 */ /* 0x000fe400078e0205 */
[----:B------:R-:W-:Y:S01]  /*09d0*/  ISETP.GT.AND P1, PT, R7, 0xc, PT ;  /* 0x0000000c0700780c */ /* 0x000fe20003f24270 */
[----:B------:R-:W-:-:S04]  /*09e0*/  IMAD.MOV.U32 R7, RZ, RZ, c[0x0][0x178] ;  /* 0x00005e00ff077624 */ /* 0x000fc800078e00ff */
[----:B------:R-:W-:-:S07]  /*09f0*/  IMAD.SHL.U32 R7, R7, 0x4, RZ ;  /* 0x0000000407077824 */ /* 0x000fce00078e00ff */
[----:B------:R-:W-:Y:S05]  /*0a00*/  @!P1 BRA `(.L_x_271) ;  /* 0x0000052000009947 */ /* 0x000fea0003800000 */
[----:B------:R-:W-:Y:S02]  /*0a10*/  PLOP3.LUT P0, PT, PT, PT, PT, 0x8, 0x0 ;  /* 0x000000000000781c */ /* 0x000fe40003f0e170 */
[----:B------:R-:W-:Y:S02]  /*0a20*/  IADD3 R15, R4, -0xc, RZ ;  /* 0xfffffff4040f7810 */ /* 0x000fe40007ffe0ff */
[----:B------:R-:W-:-:S08]  /*0a30*/  SHF.R.S32.HI R13, RZ, 0x1f, R7 ;  /* 0x0000001fff0d7819 */ /* 0x000fd00000011407 */
.L_x_272:
[----:B------:R-:W-:Y:S01]  /*0a40*/  IADD3 R12, P1, R17, R2, RZ ;  /* 0x00000002110c7210 */ /* 0x000fe20007f3e0ff */
[----:B------:R-:W-:-:S03]  /*0a50*/  IMAD.IADD R11, R7, 0x1, R17 ;  /* 0x00000001070b7824 */ /* 0x000fc600078e0211 */
[-C--:B------:R-:W-:Y:S01]  /*0a60*/  LEA.HI.X.SX32 R17, R17, R3.reuse, 0x1, P1 ;  /* 0x0000000311117211 */ /* 0x080fe200008f0eff */
[----:B------:R-:W-:Y:S01]  /*0a70*/  IMAD.IADD R31, R7, 0x1, R11 ;  /* 0x00000001071f7824 */ /* 0x000fe200078e020b */
[C---:B------:R-:W-:Y:S02]  /*0a80*/  LEA R16, P1, R12.reuse, c[0x0][0x160], 0x2 ;  /* 0x000058000c107a11 */ /* 0x040fe400078210ff */
[C---:B------:R-:W-:Y:S02]  /*0a90*/  IADD3 R10, P2, R11.reuse, R2, RZ ;  /* 0x000000020b0a7210 */ /* 0x040fe40007f5e0ff */
[----:B------:R-:W-:Y:S02]  /*0aa0*/  LEA.HI.X R17, R12, c[0x0][0x164], R17, 0x2, P1 ;  /* 0x000059000c117a11 */ /* 0x000fe400008f1411 */
[----:B------:R-:W-:Y:S02]  /*0ab0*/  LEA.HI.X.SX32 R19, R11, R3, 0x1, P2 ;  /* 0x000000030b137211 */ /* 0x000fe400010f0eff */
[----:B------:R-:W-:-:S02]  /*0ac0*/  LEA R24, P2, R10, c[0x0][0x160], 0x2 ;  /* 0x000058000a187a11 */ /* 0x000fc400078410ff */
[----:B------:R-:W-:Y:S02]  /*0ad0*/  IADD3 R18, P1, R7, R16, RZ ;  /* 0x0000001007127210 */ /* 0x000fe40007f3e0ff */
[----:B------:R-:W-:Y:S01]  /*0ae0*/  LEA.HI.X R25, R10, c[0x0][0x164], R19, 0x2, P2 ;  /* 0x000059000a197a11 */ /* 0x000fe200010f1413 */
[----:B------:R0:W2:Y:S01]  /*0af0*/  LDG.E.CONSTANT.SYS R12, [R16] ;  /* 0x00000000100c7381 */ /* 0x0000a200001e6900 */
[----:B------:R-:W-:Y:S01]  /*0b00*/  IADD3 R11, P3, R31, R2, RZ ;  /* 0x000000021f0b7210 */ /* 0x000fe20007f7e0ff */
[----:B------:R-:W-:Y:S01]  /*0b10*/  IMAD.X R19, R13, 0x1, R17, P1 ;  /* 0x000000010d137824 */ /* 0x000fe200008e0611 */
[----:B------:R-:W-:Y:S02]  /*0b20*/  IADD3 R20, P1, R7, R18, RZ ;  /* 0x0000001207147210 */ /* 0x000fe40007f3e0ff */
[----:B------:R-:W-:Y:S02]  /*0b30*/  LEA.HI.X.SX32 R14, R31, R3, 0x1, P3 ;  /* 0x000000031f0e7211 */ /* 0x000fe400018f0eff */
[----:B------:R-:W-:Y:S01]  /*0b40*/  LEA R10, P2, R11, c[0x0][0x160], 0x2 ;  /* 0x000058000b0a7a11 */ /* 0x000fe200078410ff */
[----:B------:R-:W-:Y:S01]  /*0b50*/  IMAD.X R21, R13, 0x1, R19, P1 ;  /* 0x000000010d157824 */ /* 0x000fe200008e0613 */
[----:B------:R-:W-:Y:S01]  /*0b60*/  IADD3 R22, P1, R7, R20, RZ ;  /* 0x0000001407167210 */ /* 0x000fe20007f3e0ff */
[----:B------:R1:W3:Y:S01]  /*0b70*/  LDG.E.CONSTANT.SYS R33, [R18] ;  /* 0x0000000012217381 */ /* 0x0002e200001e6900 */
[----:B------:R-:W-:-:S02]  /*0b80*/  LEA.HI.X R11, R11, c[0x0][0x164], R14, 0x2, P2 ;  /* 0x000059000b0b7a11 */ /* 0x000fc400010f140e */
[----:B------:R-:W-:Y:S01]  /*0b90*/  IADD3 R26, P2, R7, R24, RZ ;  /* 0x00000018071a7210 */ /* 0x000fe20007f5e0ff */
[----:B------:R-:W-:Y:S01]  /*0ba0*/  IMAD.X R23, R13, 0x1, R21, P1 ;  /* 0x000000010d177824 */ /* 0x000fe200008e0615 */
[----:B------:R4:W5:Y:S02]  /*0bb0*/  LDG.E.CONSTANT.SYS R39, [R24] ;  /* 0x0000000018277381 */ /* 0x00096400001e6900 */
[----:B------:R-:W-:Y:S01]  /*0bc0*/  IADD3 R28, P1, R7, R26, RZ ;  /* 0x0000001a071c7210 */ /* 0x000fe20007f3e0ff */
[C---:B------:R-:W-:Y:S01]  /*0bd0*/  IMAD.X R27, R13.reuse, 0x1, R25, P2 ;  /* 0x000000010d1b7824 */ /* 0x040fe200010e0619 */
[----:B------:R1:W5:Y:S03]  /*0be0*/  LDG.E.CONSTANT.SYS R35, [R20] ;  /* 0x0000000014237381 */ /* 0x00036600001e6900 */
[----:B------:R-:W-:Y:S01]  /*0bf0*/  IMAD.X R29, R13, 0x1, R27, P1 ;  /* 0x000000010d1d7824 */ /* 0x000fe200008e061b */
[C---:B------:R-:W-:Y:S01]  /*0c00*/  IADD3 R30, P1, R7.reuse, R28, RZ ;  /* 0x0000001c071e7210 */ /* 0x040fe20007f3e0ff */
[----:B------:R4:W5:Y:S01]  /*0c10*/  LDG.E.CONSTANT.SYS R37, [R22] ;  /* 0x0000000016257381 */ /* 0x00096200001e6900 */
[----:B0-----:R-:W-:-:S03]  /*0c20*/  IMAD.IADD R17, R7, 0x1, R31 ;  /* 0x0000000107117824 */ /* 0x001fc600078e021f */
[----:B------:R-:W-:Y:S01]  /*0c30*/  IMAD.X R31, R13, 0x1, R29, P1 ;  /* 0x000000010d1f7824 */ /* 0x000fe200008e061d */
[----:B-1----:R-:W-:Y:S01]  /*0c40*/  IADD3 R20, P1, R7, R10, RZ ;  /* 0x0000000a07147210 */ /* 0x002fe20007f3e0ff */
[----:B------:R0:W5:Y:S04]  /*0c50*/  LDG.E.CONSTANT.SYS R41, [R26] ;  /* 0x000000001a297381 */ /* 0x00016800001e6900 */
[----:B------:R-:W-:Y:S01]  /*0c60*/  IMAD.X R21, R13, 0x1, R11, P1 ;  /* 0x000000010d157824 */ /* 0x000fe200008e060b */
[----:B----4-:R-:W-:Y:S01]  /*0c70*/  IADD3 R22, P1, R7, R20, RZ ;  /* 0x0000001407167210 */ /* 0x010fe20007f3e0ff */
[----:B------:R1:W4:Y:S01]  /*0c80*/  LDG.E.CONSTANT.SYS R43, [R28] ;  /* 0x000000001c2b7381 */ /* 0x00032200001e6900 */
[----:B------:R-:W-:-:S03]  /*0c90*/  IADD3 R14, P2, R17, R2, RZ ;  /* 0x00000002110e7210 */ /* 0x000fc60007f5e0ff */
[----:B------:R-:W4:Y:S01]  /*0ca0*/  LDG.E.CONSTANT.SYS R31, [R30] ;  /* 0x000000001e1f7381 */ /* 0x000f2200001e6900 */
[----:B------:R-:W-:Y:S01]  /*0cb0*/  IMAD.X R23, R13, 0x1, R21, P1 ;  /* 0x000000010d177824 */ /* 0x000fe200008e0615 */
[----:B------:R-:W-:Y:S02]  /*0cc0*/  IADD3 R24, P1, R7, R22, RZ ;  /* 0x0000001607187210 */ /* 0x000fe40007f3e0ff */
[----:B------:R-:W-:Y:S01]  /*0cd0*/  LEA.HI.X.SX32 R19, R17, R3, 0x1, P2 ;  /* 0x0000000311137211 */ /* 0x000fe200010f0eff */
[----:B------:R1:W4:Y:S01]  /*0ce0*/  LDG.E.CONSTANT.SYS R45, [R10] ;  /* 0x000000000a2d7381 */ /* 0x00032200001e6900 */
[C---:B------:R-:W-:Y:S01]  /*0cf0*/  LEA R18, P2, R14.reuse, c[0x0][0x160], 0x2 ;  /* 0x000058000e127a11 */ /* 0x040fe200078410ff */
[----:B------:R-:W-:Y:S02]  /*0d00*/  IMAD.X R25, R13, 0x1, R23, P1 ;  /* 0x000000010d197824 */ /* 0x000fe400008e0617 */
[----:B------:R-:W4:Y:S01]  /*0d10*/  LDG.E.CONSTANT.SYS R21, [R20] ;  /* 0x0000000014157381 */ /* 0x000f2200001e6900 */
[----:B------:R-:W-:-:S02]  /*0d20*/  LEA.HI.X R19, R14, c[0x0][0x164], R19, 0x2, P2 ;  /* 0x000059000e137a11 */ /* 0x000fc400010f1413 */
[----:B0-----:R-:W-:Y:S01]  /*0d30*/  IADD3 R26, P1, R7, R18, RZ ;  /* 0x00000012071a7210 */ /* 0x001fe20007f3e0ff */
[----:B------:R-:W4:Y:S04]  /*0d40*/  LDG.E.CONSTANT.SYS R23, [R22] ;  /* 0x0000000016177381 */ /* 0x000f2800001e6900 */
[----:B------:R-:W-:Y:S01]  /*0d50*/  IMAD.X R27, R13, 0x1, R19, P1 ;  /* 0x000000010d1b7824 */ /* 0x000fe200008e0613 */
[----:B-1----:R-:W-:Y:S01]  /*0d60*/  IADD3 R28, P1, R7, R26, RZ ;  /* 0x0000001a071c7210 */ /* 0x002fe20007f3e0ff */
[----:B------:R-:W4:Y:S04]  /*0d70*/  LDG.E.CONSTANT.SYS R25, [R24] ;  /* 0x0000000018197381 */ /* 0x000f2800001e6900 */
[----:B------:R-:W-:Y:S01]  /*0d80*/  IMAD.X R29, R13, 0x1, R27, P1 ;  /* 0x000000010d1d7824 */ /* 0x000fe200008e061b */
[----:B------:R-:W-:Y:S01]  /*0d90*/  IADD3 R10, P1, R7, R28, RZ ;  /* 0x0000001c070a7210 */ /* 0x000fe20007f3e0ff */
[----:B------:R-:W4:Y:S04]  /*0da0*/  LDG.E.CONSTANT.SYS R19, [R18] ;  /* 0x0000000012137381 */ /* 0x000f2800001e6900 */
[----:B------:R-:W4:Y:S01]  /*0db0*/  LDG.E.CONSTANT.SYS R27, [R26] ;  /* 0x000000001a1b7381 */ /* 0x000f2200001e6900 */
[----:B------:R-:W-:-:S03]  /*0dc0*/  IMAD.X R11, R13, 0x1, R29, P1 ;  /* 0x000000010d0b7824 */ /* 0x000fc600008e061d */
[----:B------:R-:W4:Y:S05]  /*0dd0*/  LDG.E.CONSTANT.SYS R29, [R28] ;  /* 0x000000001c1d7381 */ /* 0x000f2a00001e6900 */
[----:B------:R-:W4:Y:S01]  /*0de0*/  LDG.E.CONSTANT.SYS R11, [R10] ;  /* 0x000000000a0b7381 */ /* 0x000f2200001e6900 */
[----:B------:R-:W-:-:S04]  /*0df0*/  IADD3 R8, R8, 0x10, RZ ;  /* 0x0000001008087810 */ /* 0x000fc80007ffe0ff */
[----:B------:R-:W-:Y:S01]  /*0e00*/  ISETP.GE.AND P1, PT, R8, R15, PT ;  /* 0x0000000f0800720c */ /* 0x000fe20003f26270 */
[----:B------:R-:W-:Y:S02]  /*0e10*/  IMAD.IADD R17, R7, 0x1, R17 ;  /* 0x0000000107117824 */ /* 0x000fe400078e0211 */
[----:B--2---:R-:W-:-:S04]  /*0e20*/  FADD.FTZ R12, R12, R9 ;  /* 0x000000090c0c7221 */ /* 0x004fc80000010000 */
[----:B---3--:R-:W-:-:S04]  /*0e30*/  FADD.FTZ R12, R12, R33 ;  /* 0x000000210c0c7221 */ /* 0x008fc80000010000 */
[----:B-----5:R-:W-:-:S04]  /*0e40*/  FADD.FTZ R12, R12, R35 ;  /* 0x000000230c0c7221 */ /* 0x020fc80000010000 */
[----:B------:R-:W-:-:S04]  /*0e50*/  FADD.FTZ R12, R12, R37 ;  /* 0x000000250c0c7221 */ /* 0x000fc80000010000 */
[----:B------:R-:W-:-:S04]  /*0e60*/  FADD.FTZ R12, R12, R39 ;  /* 0x000000270c0c7221 */ /* 0x000fc80000010000 */
[----:B------:R-:W-:-:S04]  /*0e70*/  FADD.FTZ R12, R12, R41 ;  /* 0x000000290c0c7221 */ /* 0x000fc80000010000 */
[----:B----4-:R-:W-:-:S04]  /*0e80*/  FADD.FTZ R12, R12, R43 ;  /* 0x0000002b0c0c7221 */ /* 0x010fc80000010000 */
        /* <DEDUP_REMOVED lines=10> */
.L_x_271:
[----:B------:R-:W-:Y:S05]  /*0f30*/  BSYNC B1 ;  /* 0x0000000000017941 */ /* 0x000fea0003800000 */
.L_x_270:
[----:B------:R-:W-:Y:S01]  /*0f40*/  IMAD.IADD R10, R4, 0x1, -R8 ;  /* 0x00000001040a7824 */ /* 0x000fe200078e0a08 */
[----:B------:R-:W-:Y:S04]  /*0f50*/  BSSY B1, `(.L_x_273) ;  /* 0x000002c000017945 */ /* 0x000fe80003800000 */
[----:B------:R-:W-:-:S12]  /*0f60*/  ISETP.GT.AND P1, PT, R10, 0x4, PT ;  /* 0x000000040a00780c */ /* 0x000fd80003f24270 */
[----:B------:R-:W-:Y:S05]  /*0f70*/  @!P1 BRA `(.L_x_274) ;  /* 0x0000029000009947 */ /* 0x000fea0003800000 */
[-C--:B------:R-:W-:Y:S01]  /*0f80*/  IADD3 R11, P0, R17, R2.reuse, RZ ;  /* 0x00000002110b7210 */ /* 0x080fe20007f1e0ff */
[----:B------:R-:W-:Y:S01]  /*0f90*/  IMAD.IADD R25, R7, 0x1, R17 ;  /* 0x0000000107197824 */ /* 0x000fe200078e0211 */
[----:B------:R-:W-:Y:S02]  /*0fa0*/  SHF.R.S32.HI R27, RZ, 0x1f, R7 ;  /* 0x0000001fff1b7819 */ /* 0x000fe40000011407 */
[----:B------:R-:W-:Y:S02]  /*0fb0*/  LEA.HI.X.SX32 R12, R17, R3, 0x1, P0 ;  /* 0x00000003110c7211 */ /* 0x000fe400000f0eff */
[----:B------:R-:W-:Y:S02]  /*0fc0*/  LEA R10, P0, R11, c[0x0][0x160], 0x2 ;  /* 0x000058000b0a7a11 */ /* 0x000fe400078010ff */
[----:B------:R-:W-:Y:S02]  /*0fd0*/  IADD3 R17, P1, R25, R2, RZ ;  /* 0x0000000219117210 */ /* 0x000fe40007f3e0ff */
[----:B------:R-:W-:-:S02]  /*0fe0*/  LEA.HI.X R11, R11, c[0x0][0x164], R12, 0x2, P0 ;  /* 0x000059000b0b7a11 */ /* 0x000fc400000f140c */
[----:B------:R-:W-:Y:S02]  /*0ff0*/  IADD3 R12, P0, R7, R10, RZ ;  /* 0x0000000a070c7210 */ /* 0x000fe40007f1e0ff */
[----:B------:R-:W-:Y:S02]  /*1000*/  LEA.HI.X.SX32 R20, R25, R3, 0x1, P1 ;  /* 0x0000000319147211 */ /* 0x000fe400008f0eff */
[----:B------:R-:W-:Y:S01]  /*1010*/  LEA R18, P1, R17, c[0x0][0x160], 0x2 ;  /* 0x0000580011127a11 */ /* 0x000fe200078210ff */
[----:B------:R-:W-:Y:S01]  /*1020*/  IMAD.X R13, R27, 0x1, R11, P0 ;  /* 0x000000011b0d7824 */ /* 0x000fe200000e060b */
[----:B------:R-:W-:Y:S01]  /*1030*/  IADD3 R14, P0, R7, R12, RZ ;  /* 0x0000000c070e7210 */ /* 0x000fe20007f1e0ff */
[----:B------:R0:W2:Y:S01]  /*1040*/  LDG.E.CONSTANT.SYS R24, [R10] ;  /* 0x000000000a187381 */ /* 0x0000a200001e6900 */
[----:B------:R-:W-:-:S03]  /*1050*/  LEA.HI.X R19, R17, c[0x0][0x164], R20, 0x2, P1 ;  /* 0x0000590011137a11 */ /* 0x000fc600008f1414 */
[----:B------:R-:W-:Y:S01]  /*1060*/  IMAD.X R15, R27, 0x1, R13, P0 ;  /* 0x000000011b0f7824 */ /* 0x000fe200000e060d */
[----:B------:R-:W-:Y:S01]  /*1070*/  IADD3 R16, P0, R7, R14, RZ ;  /* 0x0000000e07107210 */ /* 0x000fe20007f1e0ff */
[----:B------:R-:W3:Y:S04]  /*1080*/  LDG.E.CONSTANT.SYS R13, [R12] ;  /* 0x000000000c0d7381 */ /* 0x000ee800001e6900 */
[----:B------:R-:W-:Y:S01]  /*1090*/  IMAD.X R17, R27, 0x1, R15, P0 ;  /* 0x000000011b117824 */ /* 0x000fe200000e060f */
[----:B------:R-:W-:Y:S01]  /*10a0*/  IADD3 R20, P0, R7, R18, RZ ;  /* 0x0000001207147210 */ /* 0x000fe20007f1e0ff */
[----:B------:R-:W4:Y:S04]  /*10b0*/  LDG.E.CONSTANT.SYS R14, [R14] ;  /* 0x000000000e0e7381 */ /* 0x000f2800001e6900 */
[----:B------:R-:W-:Y:S01]  /*10c0*/  IMAD.X R21, R27, 0x1, R19, P0 ;  /* 0x000000011b157824 */ /* 0x000fe200000e0613 */
[----:B------:R-:W-:Y:S01]  /*10d0*/  IADD3 R22, P0, R7, R20, RZ ;  /* 0x0000001407167210 */ /* 0x000fe20007f1e0ff */
[----:B------:R1:W5:Y:S04]  /*10e0*/  LDG.E.CONSTANT.SYS R16, [R16] ;  /* 0x0000000010107381 */ /* 0x00036800001e6900 */
[----:B------:R-:W-:Y:S01]  /*10f0*/  IMAD.X R23, R27, 0x1, R21, P0 ;  /* 0x000000011b177824 */ /* 0x000fe200000e0615 */
[----:B0-----:R-:W-:Y:S01]  /*1100*/  IADD3 R10, P0, R7, R22, RZ ;  /* 0x00000016070a7210 */ /* 0x001fe20007f1e0ff */
[----:B------:R-:W5:Y:S04]  /*1110*/  LDG.E.CONSTANT.SYS R18, [R18] ;  /* 0x0000000012127381 */ /* 0x000f6800001e6900 */
[----:B------:R-:W5:Y:S01]  /*1120*/  LDG.E.CONSTANT.SYS R20, [R20] ;  /* 0x0000000014147381 */ /* 0x000f6200001e6900 */
[----:B------:R-:W-:-:S03]  /*1130*/  IMAD.X R11, R27, 0x1, R23, P0 ;  /* 0x000000011b0b7824 */ /* 0x000fc600000e0617 */
[----:B------:R-:W5:Y:S05]  /*1140*/  LDG.E.CONSTANT.SYS R22, [R22] ;  /* 0x0000000016167381 */ /* 0x000f6a00001e6900 */
[----:B------:R-:W5:Y:S01]  /*1150*/  LDG.E.CONSTANT.SYS R10, [R10] ;  /* 0x000000000a0a7381 */ /* 0x000f6200001e6900 */
[----:B------:R-:W-:Y:S01]  /*1160*/  PLOP3.LUT P0, PT, PT, PT, PT, 0x8, 0x0 ;  /* 0x000000000000781c */ /* 0x000fe20003f0e170 */
[----:B-1----:R-:W-:Y:S01]  /*1170*/  IMAD.IADD R17, R7, 0x1, R25 ;  /* 0x0000000107117824 */ /* 0x002fe200078e0219 */
[----:B------:R-:W-:Y:S01]  /*1180*/  IADD3 R8, R8, 0x8, RZ ;  /* 0x0000000808087810 */ /* 0x000fe20007ffe0ff */
[----:B--2---:R-:W-:-:S04]  /*1190*/  FADD.FTZ R24, R9, R24 ;  /* 0x0000001809187221 */ /* 0x004fc80000010000 */
[----:B---3--:R-:W-:-:S04]  /*11a0*/  FADD.FTZ R13, R24, R13 ;  /* 0x0000000d180d7221 */ /* 0x008fc80000010000 */
[----:B----4-:R-:W-:-:S04]  /*11b0*/  FADD.FTZ R13, R13, R14 ;  /* 0x0000000e0d0d7221 */ /* 0x010fc80000010000 */
[----:B-----5:R-:W-:-:S04]  /*11c0*/  FADD.FTZ R13, R13, R16 ;  /* 0x000000100d0d7221 */ /* 0x020fc80000010000 */
[----:B------:R-:W-:-:S04]  /*11d0*/  FADD.FTZ R13, R13, R18 ;  /* 0x000000120d0d7221 */ /* 0x000fc80000010000 */
[----:B------:R-:W-:-:S04]  /*11e0*/  FADD.FTZ R13, R13, R20 ;  /* 0x000000140d0d7221 */ /* 0x000fc80000010000 */
[----:B------:R-:W-:-:S04]  /*11f0*/  FADD.FTZ R13, R13, R22 ;  /* 0x000000160d0d7221 */ /* 0x000fc80000010000 */
[----:B------:R-:W-:-:S08]  /*1200*/  FADD.FTZ R9, R13, R10 ;  /* 0x0000000a0d097221 */ /* 0x000fd00000010000 */
.L_x_274:
[----:B------:R-:W-:Y:S05]  /*1210*/  BSYNC B1 ;  /* 0x0000000000017941 */ /* 0x000fea0003800000 */
.L_x_273:
[----:B------:R-:W-:-:S12]  /*1220*/  ISETP.LT.OR P0, PT, R8, R4, P0 ;  /* 0x000000040800720c */ /* 0x000fd80000701670 */
[----:B------:R-:W-:Y:S05]  /*1230*/  @!P0 BRA `(.L_x_265) ;  /* 0x0000013000008947 */ /* 0x000fea0003800000 */
[C---:B------:R-:W-:Y:S02]  /*1240*/  IADD3 R4, P0, R17.reuse, R2, RZ ;  /* 0x0000000211047210 */ /* 0x040fe40007f1e0ff */
[----:B------:R-:W-:Y:S02]  /*1250*/  SHF.R.S32.HI R19, RZ, 0x1f, R7 ;  /* 0x0000001fff137819 */ /* 0x000fe40000011407 */
[C---:B------:R-:W-:Y:S02]  /*1260*/  LEA R10, P1, R4.reuse, c[0x0][0x160], 0x2 ;  /* 0x00005800040a7a11 */ /* 0x040fe400078210ff */
[----:B------:R-:W-:Y:S02]  /*1270*/  LEA.HI.X.SX32 R17, R17, R3, 0x1, P0 ;  /* 0x0000000311117211 */ /* 0x000fe400000f0eff */
[----:B------:R-:W-:Y:S02]  /*1280*/  IADD3 R12, P0, R7, R10, RZ ;  /* 0x0000000a070c7210 */ /* 0x000fe40007f1e0ff */
[----:B------:R-:W-:-:S02]  /*1290*/  LEA.HI.X R11, R4, c[0x0][0x164], R17, 0x2, P1 ;  /* 0x00005900040b7a11 */ /* 0x000fc400008f1411 */
[----:B------:R-:W-:-:S03]  /*12a0*/  IADD3 R14, P1, R7, R12, RZ ;  /* 0x0000000c070e7210 */ /* 0x000fc60007f3e0ff */
[----:B------:R-:W-:Y:S01]  /*12b0*/  IMAD.X R13, R19, 0x1, R11, P0 ;  /* 0x00000001130d7824 */ /* 0x000fe200000e060b */
[----:B------:R-:W-:Y:S02]  /*12c0*/  IADD3 R16, P0, R7, R14, RZ ;  /* 0x0000000e07107210 */ /* 0x000fe40007f1e0ff */
[----:B------:R-:W2:Y:S01]  /*12d0*/  LDG.E.CONSTANT.SYS R10, [R10] ;  /* 0x000000000a0a7381 */ /* 0x000ea200001e6900 */
[----:B------:R-:W-:-:S04]  /*12e0*/  IMAD.X R15, R19, 0x1, R13, P1 ;  /* 0x00000001130f7824 */ /* 0x000fc800008e060d */
[----:B------:R-:W3:Y:S01]  /*12f0*/  LDG.E.CONSTANT.SYS R12, [R12] ;  /* 0x000000000c0c7381 */ /* 0x000ee200001e6900 */
[----:B------:R-:W-:-:S03]  /*1300*/  IMAD.X R17, R19, 0x1, R15, P0 ;  /* 0x0000000113117824 */ /* 0x000fc600000e060f */
[----:B------:R-:W4:Y:S05]  /*1310*/  LDG.E.CONSTANT.SYS R14, [R14] ;  /* 0x000000000e0e7381 */ /* 0x000f2a00001e6900 */
[----:B------:R-:W5:Y:S01]  /*1320*/  LDG.E.CONSTANT.SYS R16, [R16] ;  /* 0x0000000010107381 */ /* 0x000f6200001e6900 */
[----:B--2---:R-:W-:-:S04]  /*1330*/  FADD.FTZ R9, R9, R10 ;  /* 0x0000000a09097221 */ /* 0x004fc80000010000 */
[----:B---3--:R-:W-:-:S04]  /*1340*/  FADD.FTZ R9, R9, R12 ;  /* 0x0000000c09097221 */ /* 0x008fc80000010000 */
[----:B----4-:R-:W-:-:S04]  /*1350*/  FADD.FTZ R9, R9, R14 ;  /* 0x0000000e09097221 */ /* 0x010fc80000010000 */
[----:B-----5:R-:W-:-:S08]  /*1360*/  FADD.FTZ R9, R9, R16 ;  /* 0x0000001009097221 */ /* 0x020fd00000010000 */
.L_x_265:
[----:B------:R-:W-:Y:S05]  /*1370*/  BSYNC B0 ;  /* 0x0000000000007941 */ /* 0x000fea0003800000 */
.L_x_264:
[----:B------:R-:W0:Y:S01]  /*1380*/  I2F R6, R6 ;  /* 0x0000000600067306 */ /* 0x000e220000201400 */
[----:B------:R-:W-:-:S05]  /*1390*/  IMAD R5, R0, c[0x0][0x178], R5 ;  /* 0x00005e0000057a24 */ /* 0x000fca00078e0205 */
[----:B------:R-:W-:-:S04]  /*13a0*/  IADD3 R0, P0, R5, R2, RZ ;  /* 0x0000000205007210 */ /* 0x000fc80007f1e0ff */
[----:B------:R-:W-:Y:S02]  /*13b0*/  LEA.HI.X.SX32 R3, R5, R3, 0x1, P0 ;  /* 0x0000000305037211 */ /* 0x000fe400000f0eff */
[----:B------:R-:W-:Y:S01]  /*13c0*/  LEA R2, P0, R0, c[0x0][0x168], 0x2 ;  /* 0x00005a0000027a11 */ /* 0x000fe200078010ff */
[----:B0-----:R-:W0:Y:S03]  /*13d0*/  MUFU.RCP R4, R6 ;  /* 0x0000000600047308 */ /* 0x001e260000001000 */
[----:B------:R-:W-:Y:S01]  /*13e0*/  LEA.HI.X R3, R0, c[0x0][0x16c], R3, 0x2, P0 ;  /* 0x00005b0000037a11 */ /* 0x000fe200000f1403 */
[----:B0-----:R-:W-:-:S08]  /*13f0*/  FMUL.FTZ R9, R4, R9 ;  /* 0x0000000904097220 */ /* 0x001fd00000410000 */
[----:B------:R-:W-:Y:S01]  /*1400*/  STG.E.SYS [R2], R9 ;  /* 0x0000000902007386 */ /* 0x000fe2000010e900 */
[----:B------:R-:W-:Y:S05]  /*1410*/  EXIT ;  /* 0x000000000000794d */ /* 0x000fea0003800000 */
.L_x_275:
[----:B------:R-:W-:-:S00]  /*1420*/  BRA `(.L_x_275) ;  /* 0xfffffff000007947 */ /* 0x000fc0000383ffff */
[----:B------:R-:W-:-:S00]  /*1430*/  NOP ;  /* 0x0000000000007918 */ /* 0x000fc00000000000 */
[----:B------:R-:W-:-:S00]  /*1440*/  NOP ;  /* 0x0000000000007918 */ /* 0x000fc00000000000 */
[----:B------:R-:W-:-:S00]  /*1450*/  NOP ;  /* 0x0000000000007918 */ /* 0x000fc00000000000 */
[----:B------:R-:W-:-:S00]  /*1460*/  NOP ;  /* 0x0000000000007918 */ /* 0x000fc00000000000 */
[----:B------:R-:W-:-:S00]  /*1470*/  NOP ;  /* 0x0000000000007918 */ /* 0x000fc00000000000 */
.L_x_610:


//--------------------- .text.kernel_cuda_filter_nlm_calc_difference --------------------------
	.section	.text.kernel_cuda_filter_nlm_calc_difference,"ax",@progbits
	.sectioninfo	@"SHI_REGISTERS=49"
	.align	128
        .global         kernel_cuda_filter_nlm_calc_difference
        .type           kernel_cuda_filter_nlm_calc_difference,@function
        .size           kernel_cuda_filter_nlm_calc_difference,(.L_x_611 - kernel_cuda_filter_nlm_calc_difference)
        .other          kernel_cuda_filter_nlm_calc_difference,@"STO_CUDA_ENTRY STV_DEFAULT"
kernel_cuda_filter_nlm_calc_difference:
.text.kernel_cuda_filter_nlm_calc_difference:
[----:B------:R-:W-:-:S08]  /*0000*/  MOV R1, c[0x0][0x28] ;  /* 0x00000a0000017a02 */ /* 0x000fd00000000f00 */
        /* <DEDUP_REMOVED lines=13> */
[----:B0-----:R-:W-:Y:S02]  /*00e0*/  MOV R2, RZ ;  /* 0x000000ff00027202 */ /* 0x001fe40000000f00 */
[----:B-1----:R-:W-:-:S05]  /*00f0*/  IADD3 R6, RZ, -R3, RZ ;  /* 0x80000003ff067210 */ /* 0x002fca0007ffe0ff */
[----:B------:R-:W-:Y:S01]  /*0100*/  IMAD R5, R6, R7, RZ ;  /* 0x0000000706057224 */ /* 0x000fe200078e02ff */
[----:B------:R-:W-:-:S03]  /*0110*/  IABS R6, UR4 ;  /* 0x0000000400067c13 */ /* 0x000fc60008000000 */
[----:B------:R-:W-:Y:S01]  /*0120*/  IMAD.HI.U32 R3, R3, R5, R2 ;  /* 0x0000000503037227 */ /* 0x000fe200078e0002 */
[----:B------:R-:W-:Y:S02]  /*0130*/  IADD3 R2, RZ, -R6, RZ ;  /* 0x80000006ff027210 */ /* 0x000fe40007ffe0ff */
[----:B------:R-:W-:-:S03]  /*0140*/  LOP3.LUT R5, RZ, UR4, RZ, 0x33, !PT ;  /* 0x00000004ff057c12 */ /* 0x000fc6000f8e33ff */
        /* <DEDUP_REMOVED lines=8> */
[----:B------:R-:W-:Y:S02]  /*01d0*/  ISETP.NE.AND P1, PT, RZ, UR4, PT ;  /* 0x00000004ff007c0c */ /* 0x000fe4000bf25270 */
[CC--:B------:R-:W-:Y:S02]  /*01e0*/  ISETP.GE.U32.AND P0, PT, R2.reuse, R7.reuse, PT ;  /* 0x000000070200720c */ /* 0x0c0fe40003f06070 */
[----:B------:R-:W-:-:S10]  /*01f0*/  IADD3 R3, R2, -R7, RZ ;  /* 0x8000000702037210 */ /* 0x000fd40007ffe0ff */
[----:B------:R-:W-:Y:S02]  /*0200*/  @P0 IADD3 R4, R4, 0x1, RZ ;  /* 0x0000000104040810 */ /* 0x000fe40007ffe0ff */
[----:B------:R-:W-:-:S03]  /*0210*/  ISETP.GT.U32.AND P0, PT, R7, R2, PT ;  /* 0x000000020700720c */ /* 0x000fc60003f04070 */
[----:B------:R-:W-:Y:S01]  /*0220*/  @!P3 IMAD.MOV R4, RZ, RZ, -R4 ;  /* 0x000000ffff04b224 */ /* 0x000fe200078e0a04 */
[----:B------:R-:W-:Y:S02]  /*0230*/  SEL R2, R3, R2, !P0 ;  /* 0x0000000203027207 */ /* 0x000fe40004000000 */
[----:B------:R-:W-:Y:S02]  /*0240*/  PLOP3.LUT P0, PT, PT, PT, PT, 0x80, 0x0 ;  /* 0x000000000000781c */ /* 0x000fe40003f0f070 */
[----:B------:R-:W-:Y:S02]  /*0250*/  SEL R13, R5, R4, !P1 ;  /* 0x00000004050d7207 */ /* 0x000fe40004800000 */
[----:B------:R-:W-:Y:S02]  /*0260*/  @!P2 IADD3 R2, -R2, RZ, RZ ;  /* 0x000000ff0202a210 */ /* 0x000fe40007ffe1ff */
[----:B------:R-:W-:Y:S02]  /*0270*/  ISETP.GE.AND P3, PT, R13, UR4, PT ;  /* 0x000000040d007c0c */ /* 0x000fe4000bf66270 */
[----:B------:R-:W-:-:S02]  /*0280*/  SEL R10, R5, R2, !P1 ;  /* 0x00000002050a7207 */ /* 0x000fc40004800000 */
[----:B------:R-:W-:-:S08]  /*0290*/  CS2R R2, SRZ ;  /* 0x0000000000027805 */ /* 0x000fd0000001ff00 */
[----:B------:R-:W-:Y:S05]  /*02a0*/  @P3 BRA `(.L_x_277) ;  /* 0x000003c000003947 */ /* 0x000fea0003800000 */
[----:B------:R-:W-:Y:S02]  /*02b0*/  IADD3 R12, R10, -c[0x0][0x190], RZ ;  /* 0x800064000a0c7a10 */ /* 0x000fe40007ffe0ff */
[----:B------:R-:W-:Y:S02]  /*02c0*/  IADD3 R0, R13, -c[0x0][0x190], RZ ;  /* 0x800064000d007a10 */ /* 0x000fe40007ffe0ff */
[----:B------:R-:W-:Y:S02]  /*02d0*/  IMNMX R4, RZ, R12, !PT ;  /* 0x0000000cff047217 */ /* 0x000fe40007800200 */
[----:B------:R-:W-:Y:S02]  /*02e0*/  IMNMX R5, RZ, R0, !PT ;  /* 0x00000000ff057217 */ /* 0x000fe40007800200 */
[----:B------:R-:W-:Y:S02]  /*02f0*/  IADD3 R6, -R12, RZ, RZ ;  /* 0x000000ff0c067210 */ /* 0x000fe40007ffe1ff */
[----:B------:R-:W-:-:S02]  /*0300*/  IADD3 R4, -R4, c[0x0][0x180], RZ ;  /* 0x0000600004047a10 */ /* 0x000fc40007ffe1ff */
[----:B------:R-:W-:Y:S02]  /*0310*/  IADD3 R7, -R0, RZ, RZ ;  /* 0x000000ff00077210 */ /* 0x000fe40007ffe1ff */
[----:B------:R-:W-:Y:S02]  /*0320*/  IADD3 R5, -R5, c[0x0][0x184], RZ ;  /* 0x0000610005057a10 */ /* 0x000fe40007ffe1ff */
[----:B------:R-:W-:Y:S02]  /*0330*/  IMNMX R15, RZ, R6, !PT ;  /* 0x00000006ff0f7217 */ /* 0x000fe40007800200 */
[----:B------:R-:W-:Y:S02]  /*0340*/  IMNMX R4, R4, c[0x0][0x180], PT ;  /* 0x0000600004047a17 */ /* 0x000fe40003800200 */
[----:B------:R-:W-:Y:S02]  /*0350*/  IMNMX R17, RZ, R7, !PT ;  /* 0x00000007ff117217 */ /* 0x000fe40007800200 */
[----:B------:R-:W-:-:S02]  /*0360*/  IMNMX R14, R5, c[0x0][0x184], PT ;  /* 0x00006100050e7a17 */ /* 0x000fc40003800200 */
        /* <DEDUP_REMOVED lines=9> */
[----:B------:R-:W-:Y:S01]  /*0400*/  IADD3 R16, RZ, -R16, RZ ;  /* 0x80000010ff107210 */ /* 0x000fe20007ffe0ff */
[----:B-1----:R-:W1:Y:S01]  /*0410*/  MUFU.RCP R7, R7 ;  /* 0x0000000700077308 */ /* 0x002e620000001000 */
[----:B0-----:R-:W-:Y:S01]  /*0420*/  IMAD R6, R6, c[0x0][0x0], R9 ;  /* 0x0000000006067a24 */ /* 0x001fe200078e0209 */
[----:B-1----:R-:W-:-:S04]  /*0430*/  IADD3 R4, R7, 0xffffffe, RZ ;  /* 0x0ffffffe07047810 */ /* 0x002fc80007ffe0ff */
[-C--:B------:R-:W-:Y:S02]  /*0440*/  LOP3.LUT R7, R6, R19.reuse, RZ, 0x3c, !PT ;  /* 0x0000001306077212 */ /* 0x080fe400078e3cff */
[----:B------:R0:W1:Y:S02]  /*0450*/  F2I.FTZ.U32.TRUNC.NTZ R5, R4 ;  /* 0x0000000400057305 */ /* 0x000064000021f000 */
[----:B------:R-:W-:Y:S02]  /*0460*/  ISETP.GE.AND P3, PT, R7, RZ, PT ;  /* 0x000000ff0700720c */ /* 0x000fe40003f66270 */
[----:B------:R-:W-:Y:S02]  /*0470*/  LOP3.LUT R7, RZ, R19, RZ, 0x33, !PT ;  /* 0x00000013ff077212 */ /* 0x000fe400078e33ff */
[----:B0-----:R-:W-:Y:S02]  /*0480*/  MOV R4, RZ ;  /* 0x000000ff00047202 */ /* 0x001fe40000000f00 */
[----:B-1----:R-:W-:-:S05]  /*0490*/  IADD3 R8, RZ, -R5, RZ ;  /* 0x80000005ff087210 */ /* 0x002fca0007ffe0ff */
[----:B------:R-:W-:Y:S01]  /*04a0*/  IMAD R9, R8, R11, RZ ;  /* 0x0000000b08097224 */ /* 0x000fe200078e02ff */
[----:B------:R-:W-:-:S03]  /*04b0*/  IABS R8, R6 ;  /* 0x0000000600087213 */ /* 0x000fc60000000000 */
[----:B------:R-:W-:Y:S01]  /*04c0*/  IMAD.HI.U32 R5, R5, R9, R4 ;  /* 0x0000000905057227 */ /* 0x000fe200078e0004 */
[----:B------:R-:W-:-:S05]  /*04d0*/  MOV R4, R16 ;  /* 0x0000001000047202 */ /* 0x000fca0000000f00 */
[----:B------:R-:W-:-:S04]  /*04e0*/  IMAD.HI.U32 R5, R5, R8, RZ ;  /* 0x0000000805057227 */ /* 0x000fc800078e00ff */
[C---:B------:R-:W-:Y:S01]  /*04f0*/  IMAD R4, R5.reuse, R4, R8 ;  /* 0x0000000405047224 */ /* 0x040fe200078e0208 */
[----:B------:R-:W-:-:S04]  /*0500*/  IADD3 R8, R5, 0x1, RZ ;  /* 0x0000000105087810 */ /* 0x000fc80007ffe0ff */
[----:B------:R-:W-:-:S04]  /*0510*/  ISETP.GT.U32.AND P2, PT, R11, R4, PT ;  /* 0x000000040b00720c */ /* 0x000fc80003f44070 */
[----:B------:R-:W-:-:S08]  /*0520*/  SEL R8, R8, R5, !P2 ;  /* 0x0000000508087207 */ /* 0x000fd00005000000 */
[----:B------:R-:W-:-:S05]  /*0530*/  @!P2 IMAD.IADD R4, R4, 0x1, -R11 ;  /* 0x000000010404a824 */ /* 0x000fca00078e0a0b */
[CC--:B------:R-:W-:Y:S02]  /*0540*/  ISETP.GE.U32.AND P1, PT, R4.reuse, R11.reuse, PT ;  /* 0x0000000b0400720c */ /* 0x0c0fe40003f26070 */
[----:B------:R-:W-:Y:S02]  /*0550*/  ISETP.GT.U32.AND P2, PT, R11, R4, PT ;  /* 0x000000040b00720c */ /* 0x000fe40003f44070 */
[----:B------:R-:W-:-:S04]  /*0560*/  IADD3 R5, R4, -R11, RZ ;  /* 0x8000000b04057210 */ /* 0x000fc80007ffe0ff */
[----:B------:R-:W-:-:S04]  /*0570*/  SEL R4, R5, R4, !P2 ;  /* 0x0000000405047207 */ /* 0x000fc80005000000 */
[----:B------:R-:W-:Y:S02]  /*0580*/  @P1 IADD3 R8, R8, 0x1, RZ ;  /* 0x0000000108081810 */ /* 0x000fe40007ffe0ff */
[----:B------:R-:W-:Y:S02]  /*0590*/  ISETP.NE.AND P1, PT, R19, RZ, PT ;  /* 0x000000ff1300720c */ /* 0x000fe40003f25270 */
[----:B------:R-:W-:Y:S02]  /*05a0*/  @!P3 IADD3 R8, -R8, RZ, RZ ;  /* 0x000000ff0808b210 */ /* 0x000fe40007ffe1ff */
[----:B------:R-:W-:Y:S02]  /*05b0*/  ISETP.GE.AND P3, PT, R6, RZ, PT ;  /* 0x000000ff0600720c */ /* 0x000fe40003f66270 */
[----:B------:R-:W-:-:S04]  /*05c0*/  SEL R8, R7, R8, !P1 ;  /* 0x0000000807087207 */ /* 0x000fc80004800000 */
[----:B------:R-:W-:-:S04]  /*05d0*/  IADD3 R17, R17, R8, RZ ;  /* 0x0000000811117210 */ /* 0x000fc80007ffe0ff */
[----:B------:R-:W-:Y:S02]  /*05e0*/  ISETP.GE.AND P4, PT, R17, R14, PT ;  /* 0x0000000e1100720c */ /* 0x000fe40003f86270 */
[----:B------:R-:W-:-:S04]  /*05f0*/  @!P3 IADD3 R4, -R4, RZ, RZ ;  /* 0x000000ff0404b210 */ /* 0x000fc80007ffe1ff */
[----:B------:R-:W-:-:S05]  /*0600*/  SEL R4, R7, R4, !P1 ;  /* 0x0000000407047207 */ /* 0x000fca0004800000 */
[----:B------:R-:W-:Y:S01]  /*0610*/  IMAD.IADD R15, R15, 0x1, R4 ;  /* 0x000000010f0f7824 */ /* 0x000fe200078e0204 */
[----:B------:R-:W-:Y:S01]  /*0620*/  @!P4 PLOP3.LUT P0, PT, PT, PT, PT, 0x8, 0x0 ;  /* 0x000000000000c81c */ /* 0x000fe20003f0e170 */
[----:B------:R-:W-:-:S04]  /*0630*/  @!P4 IMAD R5, R13, UR4, R10 ;  /* 0x000000040d05cc24 */ /* 0x000fc8000f8e020a */
[----:B------:R-:W-:-:S05]  /*0640*/  @!P4 IMAD R5, R5, c[0x0][0x18c], RZ ;  /* 0x000063000505ca24 */ /* 0x000fca00078e02ff */
[----:B------:R-:W-:Y:S02]  /*0650*/  @!P4 SHF.R.S32.HI R3, RZ, 0x1f, R5 ;  /* 0x0000001fff03c819 */ /* 0x000fe40000011405 */
[----:B------:R-:W-:-:S08]  /*0660*/  @!P4 MOV R2, R5 ;  /* 0x000000050002c202 */ /* 0x000fd00000000f00 */
.L_x_277:
[----:B------:R-:W-:Y:S05]  /*0670*/  BSYNC B0 ;  /* 0x0000000000007941 */ /* 0x000fea0003800000 */
.L_x_276:
[----:B------:R-:W-:Y:S05]  /*0680*/  @P0 EXIT ;  /* 0x000000000000094d */ /* 0x000fea0003800000 */
[----:B------:R-:W-:Y:S02]  /*0690*/  ISETP.NE.U32.AND P0, PT, RZ, c[0x0][0x170], PT ;  /* 0x00005c00ff007a0c */ /* 0x000fe40003f05070 */
[----:B------:R-:W-:Y:S02]  /*06a0*/  IADD3 R12, R12, c[0x0][0x198], RZ ;  /* 0x000066000c0c7a10 */ /* 0x000fe40007ffe0ff */
[----:B------:R-:W-:-:S12]  /*06b0*/  ISETP.NE.AND.EX P0, PT, RZ, c[0x0][0x174], PT, P0 ;  /* 0x00005d00ff007a0c */ /* 0x000fd80003f05300 */
[----:B------:R-:W-:Y:S02]  /*06c0*/  @P0 IADD3 R4, R15, R12, RZ ;  /* 0x0000000c0f040210 */ /* 0x000fe40007ffe0ff */
[----:B------:R-:W-:Y:S02]  /*06d0*/  @P0 IADD3 R5, R0, R17, RZ ;  /* 0x0000001100050210 */ /* 0x000fe40007ffe0ff */
[----:B------:R-:W-:-:S03]  /*06e0*/  @P0 MOV R8, 0x4 ;  /* 0x0000000400080802 */ /* 0x000fc60000000f00 */
[----:B------:R-:W-:-:S04]  /*06f0*/  @P0 IMAD R4, R5, c[0x0][0x188], R4 ;  /* 0x0000620005040a24 */ /* 0x000fc800078e0204 */
[----:B------:R-:W-:Y:S02]  /*0700*/  @P0 IMAD.WIDE R6, R4, R8, c[0x0][0x170] ;  /* 0x00005c0004060625 */ /* 0x000fe400078e0208 */
[----:B------:R-:W-:-:S08]  /*0710*/  IMAD R5, R17, c[0x0][0x188], R15 ;  /* 0x0000620011057a24 */ /* 0x000fd000078e020f */
[----:B------:R0:W2:Y:S01]  /*0720*/  @P0 LDG.E.CONSTANT.SYS R7, [R6] ;  /* 0x0000000006070381 */ /* 0x0000a200001e6900 */
[----:B------:R-:W-:-:S10]  /*0730*/  @P0 IMAD.WIDE R8, R5, R8, c[0x0][0x170] ;  /* 0x00005c0005080625 */ /* 0x000fd400078e0208 */
[----:B------:R-:W3:Y:S01]  /*0740*/  @P0 LDG.E.CONSTANT.SYS R8, [R8] ;  /* 0x0000000008080381 */ /* 0x000ee200001e6900 */
[----:B------:R-:W-:Y:S01]  /*0750*/  ISETP.NE.AND P1, PT, RZ, c[0x0][0x194], PT ;  /* 0x00006500ff007a0c */ /* 0x000fe20003f25270 */
[----:B------:R-:W-:Y:S01]  /*0760*/  IMAD.IADD R17, R0, 0x1, R17 ;  /* 0x0000000100117824 */ /* 0x000fe200078e0211 */
[----:B------:R-:W-:Y:S02]  /*0770*/  MOV R10, 0x1 ;  /* 0x00000001000a7802 */ /* 0x000fe40000000f00 */
[----:B------:R-:W-:Y:S02]  /*0780*/  IADD3 R12, R15, R12, RZ ;  /* 0x0000000c0f0c7210 */ /* 0x000fe40007ffe0ff */
[----:B0-----:R-:W-:Y:S02]  /*0790*/  SEL R6, R10, 0x3, !P1 ;  /* 0x000000030a067807 */ /* 0x001fe40004800000 */
[----:B------:R-:W-:Y:S01]  /*07a0*/  MOV R4, 0x3f800000 ;  /* 0x3f80000000047802 */ /* 0x000fe20000000f00 */
[----:B------:R-:W-:Y:S01]  /*07b0*/  IMAD R17, R17, c[0x0][0x188], R12 ;  /* 0x0000620011117a24 */ /* 0x000fe200078e020c */
[----:B------:R-:W-:-:S02]  /*07c0*/  ISETP.GT.AND P2, PT, R6, 0x3, PT ;  /* 0x000000030600780c */ /* 0x000fc40003f44270 */
[----:B------:R-:W-:Y:S02]  /*07d0*/  MOV R12, 0x4 ;  /* 0x00000004000c7802 */ /* 0x000fe40000000f00 */
[----:B------:R-:W-:-:S03]  /*07e0*/  MOV R13, RZ ;  /* 0x000000ff000d7202 */ /* 0x000fc60000000f00 */
[-C--:B------:R-:W-:Y:S02]  /*07f0*/  IMAD.WIDE R22, R17, R12.reuse, c[0x0][0x168] ;  /* 0x00005a0011167625 */ /* 0x080fe400078e020c */
[CC--:B------:R-:W-:Y:S02]  /*0800*/  IMAD.WIDE R24, R5.reuse, R12.reuse, c[0x0][0x168] ;  /* 0x00005a0005187625 */ /* 0x0c0fe400078e020c */
[-C--:B------:R-:W-:Y:S02]  /*0810*/  IMAD.WIDE R14, R5, R12.reuse, c[0x0][0x160] ;  /* 0x00005800050e7625 */ /* 0x080fe400078e020c */
[----:B------:R-:W-:Y:S01]  /*0820*/  IMAD.WIDE R16, R17, R12, c[0x0][0x160] ;  /* 0x0000580011107625 */ /* 0x000fe200078e020c */
[----:B--2---:R-:W3:Y:S02]  /*0830*/  @P0 MUFU.RCP R11, R7 ;  /* 0x00000007000b0308 */ /* 0x004ee40000001000 */
[----:B---3--:R-:W-:-:S05]  /*0840*/  @P0 FMUL.FTZ R0, R8, R11 ;  /* 0x0000000b08000220 */ /* 0x008fca0000410000 */
[----:B------:R-:W-:-:S04]  /*0850*/  @P0 FMNMX.FTZ R0, R0, 0.25, !PT ;  /* 0x3e80000000000809 */ /* 0x000fc80007810000 */
[----:B------:R-:W-:Y:S01]  /*0860*/  @P0 FMNMX.FTZ R4, R0, 4, PT ;  /* 0x4080000000040809 */ /* 0x000fe20003810000 */
[----:B------:R-:W-:Y:S01]  /*0870*/  IMAD.MOV.U32 R0, RZ, RZ, RZ ;  /* 0x000000ffff007224 */ /* 0x000fe200078e00ff */
[----:B------:R-:W-:-:S03]  /*0880*/  PLOP3.LUT P0, PT, PT, PT, PT, 0x80, 0x0 ;  /* 0x000000000000781c */ /* 0x000fc60003f0f070 */
[----:B------:R-:W-:Y:S01]  /*0890*/  FMUL.FTZ R7, R4, R4 ;  /* 0x0000000404077220 */ /* 0x000fe20000410000 */
[----:B------:R-:W-:Y:S08]  /*08a0*/  @!P2 BRA `(.L_x_278) ;  /* 0x000004e00000a947 */ /* 0x000ff00003800000 */
[----:B------:R-:W-:Y:S02]  /*08b0*/  PLOP3.LUT P0, PT, PT, PT, PT, 0x8, 0x0 ;  /* 0x000000000000781c */ /* 0x000fe40003f0e170 */
[----:B------:R-:W-:-:S10]  /*08c0*/  IADD3 R18, R6, -0x3, RZ ;  /* 0xfffffffd06127810 */ /* 0x000fd40007ffe0ff */
.L_x_279:
[C---:B------:R-:W-:Y:S01]  /*08d0*/  IMAD.WIDE R26, R12.reuse, c[0x0][0x194], R22 ;  /* 0x000065000c1a7a25 */ /* 0x040fe200078e0216 */
[----:B------:R0:W2:Y:S01]  /*08e0*/  LDG.E.CONSTANT.SYS R42, [R22] ;  /* 0x00000000162a7381 */ /* 0x0000a200001e6900 */
[----:B------:R-:W-:-:S03]  /*08f0*/  IMAD.WIDE R30, R12, c[0x0][0x194], R24 ;  /* 0x000065000c1e7a25 */ /* 0x000fc600078e0218 */
[----:B------:R1:W3:Y:S03]  /*0900*/  LDG.E.CONSTANT.SYS R43, [R24] ;  /* 0x00000000182b7381 */ /* 0x0002e600001e6900 */
[C---:B------:R-:W-:Y:S01]  /*0910*/  IMAD.WIDE R34, R12.reuse, c[0x0][0x194], R26 ;  /* 0x000065000c227a25 */ /* 0x040fe200078e021a */
[----:B------:R4:W5:Y:S01]  /*0920*/  LDG.E.CONSTANT.SYS R41, [R16] ;  /* 0x0000000010297381 */ /* 0x00096200001e6900 */
[----:B------:R-:W-:-:S03]  /*0930*/  IMAD.WIDE R36, R12, c[0x0][0x194], R30 ;  /* 0x000065000c247a25 */ /* 0x000fc600078e021e */
[----:B------:R0:W5:Y:S03]  /*0940*/  LDG.E.CONSTANT.SYS R44, [R26] ;  /* 0x000000001a2c7381 */ /* 0x00016600001e6900 */
[C---:B------:R-:W-:Y:S01]  /*0950*/  IMAD.WIDE R8, R12.reuse, c[0x0][0x194], R34 ;  /* 0x000065000c087a25 */ /* 0x040fe200078e0222 */
[----:B------:R0:W5:Y:S01]  /*0960*/  LDG.E.CONSTANT.SYS R19, [R30] ;  /* 0x000000001e137381 */ /* 0x00016200001e6900 */
[C---:B------:R-:W-:Y:S02]  /*0970*/  IMAD.WIDE R10, R12.reuse, c[0x0][0x194], R36 ;  /* 0x000065000c0a7a25 */ /* 0x040fe400078e0224 */
[C---:B------:R-:W-:Y:S01]  /*0980*/  IMAD.WIDE R28, R12.reuse, c[0x0][0x194], R16 ;  /* 0x000065000c1c7a25 */ /* 0x040fe200078e0210 */
[----:B------:R0:W5:Y:S01]  /*0990*/  LDG.E.CONSTANT.SYS R34, [R34] ;  /* 0x0000000022227381 */ /* 0x00016200001e6900 */
[----:B------:R-:W-:-:S03]  /*09a0*/  IMAD.WIDE R32, R12, c[0x0][0x194], R14 ;  /* 0x000065000c207a25 */ /* 0x000fc600078e020e */
[----:B------:R-:W5:Y:S04]  /*09b0*/  LDG.E.CONSTANT.SYS R20, [R36] ;  /* 0x0000000024147381 */ /* 0x000f6800001e6900 */
[----:B------:R-:W5:Y:S01]  /*09c0*/  LDG.E.CONSTANT.SYS R46, [R8] ;  /* 0x00000000082e7381 */ /* 0x000f6200001e6900 */
[C---:B0-----:R-:W-:Y:S02]  /*09d0*/  IMAD.WIDE R30, R12.reuse, c[0x0][0x194], R28 ;  /* 0x000065000c1e7a25 */ /* 0x041fe400078e021c */
[C---:B------:R-:W-:Y:S01]  /*09e0*/  IMAD.WIDE R38, R12.reuse, c[0x0][0x194], R32 ;  /* 0x000065000c267a25 */ /* 0x040fe200078e0220 */
[----:B------:R-:W5:Y:S04]  /*09f0*/  LDG.E.CONSTANT.SYS R21, [R10] ;  /* 0x000000000a157381 */ /* 0x000f6800001e6900 */
[----:B------:R0:W5:Y:S01]  /*0a00*/  LDG.E.CONSTANT.SYS R40, [R14] ;  /* 0x000000000e287381 */ /* 0x00016200001e6900 */
[----:B----4-:R-:W-:-:S03]  /*0a10*/  IMAD.WIDE R16, R12, c[0x0][0x194], R30 ;  /* 0x000065000c107a25 */ /* 0x010fc600078e021e */
[----:B------:R4:W5:Y:S04]  /*0a20*/  LDG.E.CONSTANT.SYS R27, [R28] ;  /* 0x000000001c1b7381 */ /* 0x00096800001e6900 */
[----:B------:R-:W5:Y:S01]  /*0a30*/  LDG.E.CONSTANT.SYS R32, [R32] ;  /* 0x0000000020207381 */ /* 0x000f6200001e6900 */
[----:B0-----:R-:W-:-:S03]  /*0a40*/  IMAD.WIDE R14, R12, c[0x0][0x194], R38 ;  /* 0x000065000c0e7a25 */ /* 0x001fc600078e0226 */
[----:B-1----:R0:W5:Y:S04]  /*0a50*/  LDG.E.CONSTANT.SYS R25, [R30] ;  /* 0x000000001e197381 */ /* 0x00216800001e6900 */
[----:B------:R-:W5:Y:S04]  /*0a60*/  LDG.E.CONSTANT.SYS R24, [R38] ;  /* 0x0000000026187381 */ /* 0x000f6800001e6900 */
[----:B------:R1:W5:Y:S04]  /*0a70*/  LDG.E.CONSTANT.SYS R22, [R16] ;  /* 0x0000000010167381 */ /* 0x00036800001e6900 */
[----:B------:R0:W5:Y:S01]  /*0a80*/  LDG.E.CONSTANT.SYS R23, [R14] ;  /* 0x000000000e177381 */ /* 0x00016200001e6900 */
[----:B------:R-:W-:-:S02]  /*0a90*/  MOV R35, c[0x0][0x1a0] ;  /* 0x0000680000237a02 */ /* 0x000fc40000000f00 */
[----:B------:R-:W-:-:S04]  /*0aa0*/  IADD3 R13, R13, 0x4, RZ ;  /* 0x000000040d0d7810 */ /* 0x000fc80007ffe0ff */
[----:B------:R-:W-:Y:S01]  /*0ab0*/  ISETP.GE.AND P2, PT, R13, R18, PT ;  /* 0x000000120d00720c */ /* 0x000fe20003f46270 */
[C---:B-1----:R-:W-:Y:S02]  /*0ac0*/  IMAD.WIDE R16, R12.reuse, c[0x0][0x194], R16 ;  /* 0x000065000c107a25 */ /* 0x042fe400078e0210 */
[----:B0-----:R-:W-:Y:S02]  /*0ad0*/  IMAD.WIDE R14, R12, c[0x0][0x194], R14 ;  /* 0x000065000c0e7a25 */ /* 0x001fe400078e020e */
[----:B--2---:R-:W-:-:S05]  /*0ae0*/  FMUL.FTZ R42, R7, R42 ;  /* 0x0000002a072a7220 */ /* 0x004fca0000410000 */
[C---:B---3--:R-:W-:Y:S01]  /*0af0*/  FMNMX.FTZ R26, R42.reuse, R43, PT ;  /* 0x0000002b2a1a7209 */ /* 0x048fe20003810000 */
[----:B------:R-:W-:Y:S02]  /*0b00*/  FADD.FTZ R42, R42, R43 ;  /* 0x0000002b2a2a7221 */ /* 0x000fe40000010000 */
[----:B-----5:R-:W-:Y:S02]  /*0b10*/  FMUL.FTZ R44, R7, R44 ;  /* 0x0000002c072c7220 */ /* 0x020fe40000410000 */
[----:B------:R-:W-:Y:S02]  /*0b20*/  FADD.FTZ R26, R43, R26 ;  /* 0x0000001a2b1a7221 */ /* 0x000fe40000010000 */
[----:B------:R-:W-:Y:S01]  /*0b30*/  FFMA.FTZ R42, R42, R35, 9.9999999392252902908e-09 ;  /* 0x322bcc772a2a7423 */ /* 0x000fe20000010023 */
[C---:B----4-:R-:W-:Y:S01]  /*0b40*/  FMNMX.FTZ R28, R44.reuse, R19, PT ;  /* 0x000000132c1c7209 */ /* 0x050fe20003810000 */
[----:B------:R-:W-:Y:S02]  /*0b50*/  FADD.FTZ R44, R44, R19 ;  /* 0x000000132c2c7221 */ /* 0x000fe40000010000 */
[----:B------:R-:W-:-:S02]  /*0b60*/  FMUL.FTZ R31, R7, R34 ;  /* 0x00000022071f7220 */ /* 0x000fc40000410000 */
[----:B------:R-:W-:Y:S02]  /*0b70*/  FMUL.FTZ R29, R26, c[0x0][0x19c] ;  /* 0x000067001a1d7a20 */ /* 0x000fe40000410000 */
[-C--:B------:R-:W-:Y:S02]  /*0b80*/  FFMA.FTZ R44, R44, R35.reuse, 9.9999999392252902908e-09 ;  /* 0x322bcc772c2c7423 */ /* 0x080fe40000010023 */
[----:B------:R-:W-:Y:S02]  /*0b90*/  FADD.FTZ R26, R31, R20 ;  /* 0x000000141f1a7221 */ /* 0x000fe40000010000 */
[----:B------:R-:W-:Y:S01]  /*0ba0*/  FMUL.FTZ R46, R7, R46 ;  /* 0x0000002e072e7220 */ /* 0x000fe20000410000 */
[----:B------:R-:W0:Y:S01]  /*0bb0*/  MUFU.RCP R42, R42 ;  /* 0x0000002a002a7308 */ /* 0x000e220000001000 */
[----:B------:R-:W-:Y:S02]  /*0bc0*/  FADD.FTZ R28, R19, R28 ;  /* 0x0000001c131c7221 */ /* 0x000fe40000010000 */
[----:B------:R-:W-:-:S02]  /*0bd0*/  FFMA.FTZ R26, R26, R35, 9.9999999392252902908e-09 ;  /* 0x322bcc771a1a7423 */ /* 0x000fc40000010023 */
[C---:B------:R-:W-:Y:S01]  /*0be0*/  FADD.FTZ R19, R46.reuse, R21 ;  /* 0x000000152e137221 */ /* 0x040fe20000010000 */
[----:B------:R-:W1:Y:S01]  /*0bf0*/  MUFU.RCP R44, R44 ;  /* 0x0000002c002c7308 */ /* 0x000e620000001000 */
[----:B------:R-:W-:Y:S02]  /*0c00*/  FMNMX.FTZ R31, R31, R20, PT ;  /* 0x000000141f1f7209 */ /* 0x000fe40003810000 */
[----:B------:R-:W-:Y:S01]  /*0c10*/  FFMA.FTZ R30, R19, R35, 9.9999999392252902908e-09 ;  /* 0x322bcc77131e7423 */ /* 0x000fe20000010023 */
[----:B------:R-:W2:Y:S01]  /*0c20*/  MUFU.RCP R26, R26 ;  /* 0x0000001a001a7308 */ /* 0x000ea20000001000 */
[----:B------:R-:W-:Y:S01]  /*0c30*/  FFMA.FTZ R40, R41, -R4, R40 ;  /* 0x8000000429287223 */ /* 0x000fe20000010028 */
[----:B------:R-:W-:Y:S01]  /*0c40*/  FMNMX.FTZ R46, R46, R21, PT ;  /* 0x000000152e2e7209 */ /* 0x000fe20003810000 */
[----:B------:R-:W-:Y:S02]  /*0c50*/  FMUL.FTZ R28, R28, c[0x0][0x19c] ;  /* 0x000067001c1c7a20 */ /* 0x000fe40000410000 */
[----:B------:R-:W-:Y:S01]  /*0c60*/  FFMA.FTZ R29, R40, R40, -R29 ;  /* 0x00000028281d7223 */ /* 0x000fe2000001081d */
[----:B------:R-:W3:Y:S01]  /*0c70*/  MUFU.RCP R30, R30 ;  /* 0x0000001e001e7308 */ /* 0x000ee20000001000 */
[----:B------:R-:W-:-:S02]  /*0c80*/  FFMA.FTZ R27, R27, -R4, R32 ;  /* 0x800000041b1b7223 */ /* 0x000fc40000010020 */
[----:B------:R-:W-:Y:S02]  /*0c90*/  FADD.FTZ R31, R20, R31 ;  /* 0x0000001f141f7221 */ /* 0x000fe40000010000 */
[----:B0-----:R-:W-:Y:S02]  /*0ca0*/  FFMA.FTZ R29, R29, R42, R0 ;  /* 0x0000002a1d1d7223 */ /* 0x001fe40000010000 */
[----:B------:R-:W-:Y:S02]  /*0cb0*/  FFMA.FTZ R28, R27, R27, -R28 ;  /* 0x0000001b1b1c7223 */ /* 0x000fe4000001081c */
[----:B------:R-:W-:Y:S02]  /*0cc0*/  FFMA.FTZ R24, R25, -R4, R24 ;  /* 0x8000000419187223 */ /* 0x000fe40000010018 */
[----:B------:R-:W-:Y:S02]  /*0cd0*/  FMUL.FTZ R31, R31, c[0x0][0x19c] ;  /* 0x000067001f1f7a20 */ /* 0x000fe40000410000 */
[----:B------:R-:W-:-:S02]  /*0ce0*/  FADD.FTZ R46, R21, R46 ;  /* 0x0000002e152e7221 */ /* 0x000fc40000010000 */
[----:B-1----:R-:W-:Y:S02]  /*0cf0*/  FFMA.FTZ R28, R28, R44, R29 ;  /* 0x0000002c1c1c7223 */ /* 0x002fe4000001001d */
[----:B------:R-:W-:Y:S02]  /*0d00*/  FFMA.FTZ R31, R24, R24, -R31 ;  /* 0x00000018181f7223 */ /* 0x000fe4000001081f */
[----:B------:R-:W-:Y:S02]  /*0d10*/  FFMA.FTZ R22, R22, -R4, R23 ;  /* 0x8000000416167223 */ /* 0x000fe40000010017 */
[----:B------:R-:W-:Y:S02]  /*0d20*/  FMUL.FTZ R19, R46, c[0x0][0x19c] ;  /* 0x000067002e137a20 */ /* 0x000fe40000410000 */
[----:B--2---:R-:W-:Y:S02]  /*0d30*/  FFMA.FTZ R26, R31, R26, R28 ;  /* 0x0000001a1f1a7223 */ /* 0x004fe4000001001c */
[----:B------:R-:W-:-:S02]  /*0d40*/  FFMA.FTZ R19, R22, R22, -R19 ;  /* 0x0000001616137223 */ /* 0x000fc40000010813 */
[C---:B------:R-:W-:Y:S02]  /*0d50*/  IMAD.WIDE R22, R12.reuse, c[0x0][0x194], R8 ;  /* 0x000065000c167a25 */ /* 0x040fe400078e0208 */
[----:B------:R-:W-:Y:S02]  /*0d60*/  IMAD.WIDE R24, R12, c[0x0][0x194], R10 ;  /* 0x000065000c187a25 */ /* 0x000fe400078e020a */
[----:B---3--:R-:W-:Y:S01]  /*0d70*/  FFMA.FTZ R0, R19, R30, R26 ;  /* 0x0000001e13007223 */ /* 0x008fe2000001001a */
[----:B------:R-:W-:Y:S07]  /*0d80*/  @!P2 BRA `(.L_x_279) ;  /* 0xfffffb400000a947 */ /* 0x000fee000383ffff */
.L_x_278:
[----:B------:R-:W-:-:S04]  /*0d90*/  IADD3 R8, R6, -R13, RZ ;  /* 0x8000000d06087210 */ /* 0x000fc80007ffe0ff */
[----:B------:R-:W-:-:S12]  /*0da0*/  ISETP.GT.AND P2, PT, R8, 0x1, PT ;  /* 0x000000010800780c */ /* 0x000fd80003f44270 */
[----:B------:R-:W-:Y:S05]  /*0db0*/  @!P2 BRA `(.L_x_280) ;  /* 0x000002700000a947 */ /* 0x000fea0003800000 */
[C---:B------:R-:W-:Y:S02]  /*0dc0*/  IMAD.WIDE R8, R12.reuse, c[0x0][0x194], R22 ;  /* 0x000065000c087a25 */ /* 0x040fe400078e0216 */
[C---:B------:R-:W-:Y:S01]  /*0dd0*/  IMAD.WIDE R10, R12.reuse, c[0x0][0x194], R24 ;  /* 0x000065000c0a7a25 */ /* 0x040fe200078e0218 */
[----:B------:R-:W2:Y:S04]  /*0de0*/  LDG.E.CONSTANT.SYS R22, [R22] ;  /* 0x0000000016167381 */ /* 0x000ea800001e6900 */
[----:B------:R-:W3:Y:S04]  /*0df0*/  LDG.E.CONSTANT.SYS R25, [R24] ;  /* 0x0000000018197381 */ /* 0x000ee800001e6900 */
[----:B------:R-:W4:Y:S04]  /*0e00*/  LDG.E.CONSTANT.SYS R28, [R8] ;  /* 0x00000000081c7381 */ /* 0x000f2800001e6900 */
[----:B------:R-:W5:Y:S01]  /*0e10*/  LDG.E.CONSTANT.SYS R29, [R10] ;  /* 0x000000000a1d7381 */ /* 0x000f6200001e6900 */
[----:B------:R-:W-:-:S02]  /*0e20*/  IMAD.WIDE R20, R12, c[0x0][0x194], R16 ;  /* 0x000065000c147a25 */ /* 0x000fc400078e0210 */
[----:B------:R-:W-:Y:S01]  /*0e30*/  IMAD.WIDE R18, R12, c[0x0][0x194], R14 ;  /* 0x000065000c127a25 */ /* 0x000fe200078e020e */
[----:B------:R-:W5:Y:S04]  /*0e40*/  LDG.E.CONSTANT.SYS R17, [R16] ;  /* 0x0000000010117381 */ /* 0x000f6800001e6900 */
[----:B------:R0:W5:Y:S04]  /*0e50*/  LDG.E.CONSTANT.SYS R14, [R14] ;  /* 0x000000000e0e7381 */ /* 0x00016800001e6900 */
[----:B------:R-:W5:Y:S04]  /*0e60*/  LDG.E.CONSTANT.SYS R27, [R20] ;  /* 0x00000000141b7381 */ /* 0x000f6800001e6900 */
[----:B------:R-:W5:Y:S01]  /*0e70*/  LDG.E.CONSTANT.SYS R26, [R18] ;  /* 0x00000000121a7381 */ /* 0x000f6200001e6900 */
[----:B------:R-:W-:-:S02]  /*0e80*/  MOV R30, c[0x0][0x1a0] ;  /* 0x00006800001e7a02 */ /* 0x000fc40000000f00 */
[----:B------:R-:W-:Y:S02]  /*0e90*/  PLOP3.LUT P0, PT, PT, PT, PT, 0x8, 0x0 ;  /* 0x000000000000781c */ /* 0x000fe40003f0e170 */
[----:B------:R-:W-:Y:S01]  /*0ea0*/  IADD3 R13, R13, 0x2, RZ ;  /* 0x000000020d0d7810 */ /* 0x000fe20007ffe0ff */
[----:B--2---:R-:W-:-:S04]  /*0eb0*/  FMUL.FTZ R22, R7, R22 ;  /* 0x0000001607167220 */ /* 0x004fc80000410000 */
[C---:B---3--:R-:W-:Y:S01]  /*0ec0*/  FADD.FTZ R23, R22.reuse, R25 ;  /* 0x0000001916177221 */ /* 0x048fe20000010000 */
[----:B------:R-:W-:Y:S01]  /*0ed0*/  FMNMX.FTZ R22, R22, R25, PT ;  /* 0x0000001916167209 */ /* 0x000fe20003810000 */
[----:B----4-:R-:W-:Y:S02]  /*0ee0*/  FMUL.FTZ R28, R7, R28 ;  /* 0x0000001c071c7220 */ /* 0x010fe40000410000 */
[-C--:B------:R-:W-:Y:S02]  /*0ef0*/  FFMA.FTZ R23, R23, R30.reuse, 9.9999999392252902908e-09 ;  /* 0x322bcc7717177423 */ /* 0x080fe4000001001e */
[C---:B-----5:R-:W-:Y:S01]  /*0f00*/  FADD.FTZ R24, R28.reuse, R29 ;  /* 0x0000001d1c187221 */ /* 0x060fe20000010000 */
[----:B------:R-:W-:Y:S01]  /*0f10*/  FMNMX.FTZ R28, R28, R29, PT ;  /* 0x0000001d1c1c7209 */ /* 0x000fe20003810000 */
[----:B------:R-:W-:Y:S02]  /*0f20*/  FADD.FTZ R22, R25, R22 ;  /* 0x0000001619167221 */ /* 0x000fe40000010000 */
[----:B------:R-:W-:Y:S01]  /*0f30*/  FFMA.FTZ R24, R24, R30, 9.9999999392252902908e-09 ;  /* 0x322bcc7718187423 */ /* 0x000fe2000001001e */
[----:B------:R-:W1:Y:S01]  /*0f40*/  MUFU.RCP R23, R23 ;  /* 0x0000001700177308 */ /* 0x000e620000001000 */
[----:B0-----:R-:W-:-:S02]  /*0f50*/  FMUL.FTZ R15, R22, c[0x0][0x19c] ;  /* 0x00006700160f7a20 */ /* 0x001fc40000410000 */
[----:B------:R-:W-:Y:S02]  /*0f60*/  FFMA.FTZ R14, R17, -R4, R14 ;  /* 0x80000004110e7223 */ /* 0x000fe4000001000e */
[----:B------:R0:W2:Y:S01]  /*0f70*/  MUFU.RCP R30, R24 ;  /* 0x00000018001e7308 */ /* 0x0000a20000001000 */
[----:B------:R-:W-:Y:S02]  /*0f80*/  FADD.FTZ R28, R29, R28 ;  /* 0x0000001c1d1c7221 */ /* 0x000fe40000010000 */
[----:B------:R-:W-:Y:S02]  /*0f90*/  FFMA.FTZ R15, R14, R14, -R15 ;  /* 0x0000000e0e0f7223 */ /* 0x000fe4000001080f */
[----:B------:R-:W-:Y:S02]  /*0fa0*/  FMUL.FTZ R17, R28, c[0x0][0x19c] ;  /* 0x000067001c117a20 */ /* 0x000fe40000410000 */
[----:B------:R-:W-:Y:S02]  /*0fb0*/  FFMA.FTZ R26, R27, -R4, R26 ;  /* 0x800000041b1a7223 */ /* 0x000fe4000001001a */
[----:B0-----:R-:W-:-:S02]  /*0fc0*/  IMAD.WIDE R24, R12, c[0x0][0x194], R10 ;  /* 0x000065000c187a25 */ /* 0x001fc400078e020a */
[----:B-1----:R-:W-:Y:S02]  /*0fd0*/  FFMA.FTZ R0, R15, R23, R0 ;  /* 0x000000170f007223 */ /* 0x002fe40000010000 */
[----:B------:R-:W-:Y:S02]  /*0fe0*/  FFMA.FTZ R27, R26, R26, -R17 ;  /* 0x0000001a1a1b7223 */ /* 0x000fe40000010811 */
[C---:B------:R-:W-:Y:S02]  /*0ff0*/  IMAD.WIDE R16, R12.reuse, c[0x0][0x194], R20 ;  /* 0x000065000c107a25 */ /* 0x040fe400078e0214 */
[C---:B------:R-:W-:Y:S02]  /*1000*/  IMAD.WIDE R14, R12.reuse, c[0x0][0x194], R18 ;  /* 0x000065000c0e7a25 */ /* 0x040fe400078e0212 */
[----:B------:R-:W-:Y:S02]  /*1010*/  IMAD.WIDE R22, R12, c[0x0][0x194], R8 ;  /* 0x000065000c167a25 */ /* 0x000fe400078e0208 */
[----:B--2---:R-:W-:-:S08]  /*1020*/  FFMA.FTZ R0, R27, R30, R0 ;  /* 0x0000001e1b007223 */ /* 0x004fd00000010000 */
.L_x_280:
[----:B------:R-:W-:-:S12]  /*1030*/  ISETP.LT.OR P0, PT, R13, R6, P0 ;  /* 0x000000060d00720c */ /* 0x000fd80000701670 */
[----:B------:R-:W2:Y:S04]  /*1040*/  @P0 LDG.E.CONSTANT.SYS R22, [R22] ;  /* 0x0000000016160381 */ /* 0x000ea800001e6900 */
[----:B------:R-:W3:Y:S04]  /*1050*/  @P0 LDG.E.CONSTANT.SYS R24, [R24] ;  /* 0x0000000018180381 */ /* 0x000ee800001e6900 */
[----:B------:R-:W4:Y:S04]  /*1060*/  @P0 LDG.E.CONSTANT.SYS R17, [R16] ;  /* 0x0000000010110381 */ /* 0x000f2800001e6900 */
[----:B------:R-:W4:Y:S01]  /*1070*/  @P0 LDG.E.CONSTANT.SYS R14, [R14] ;  /* 0x000000000e0e0381 */ /* 0x000f2200001e6900 */
[----:B------:R-:W0:Y:S01]  /*1080*/  @P1 I2F R6, R6 ;  /* 0x0000000600061306 */ /* 0x000e220000201400 */
[----:B------:R-:W-:Y:S01]  /*1090*/  @P0 MOV R9, c[0x0][0x1a0] ;  /* 0x0000680000090a02 */ /* 0x000fe20000000f00 */
[----:B--2---:R-:W-:-:S04]  /*10a0*/  @P0 FMUL.FTZ R7, R7, R22 ;  /* 0x0000001607070220 */ /* 0x004fc80000410000 */
[C---:B---3--:R-:W-:Y:S01]  /*10b0*/  @P0 FADD.FTZ R8, R7.reuse, R24 ;  /* 0x0000001807080221 */ /* 0x048fe20000010000 */
[----:B------:R-:W-:-:S03]  /*10c0*/  @P0 FMNMX.FTZ R7, R7, R24, PT ;  /* 0x0000001807070209 */ /* 0x000fc60003810000 */
[----:B------:R-:W-:Y:S02]  /*10d0*/  @P0 FFMA.FTZ R8, R8, R9, 9.9999999392252902908e-09 ;  /* 0x322bcc7708080423 */ /* 0x000fe40000010009 */
[----:B------:R-:W-:Y:S01]  /*10e0*/  @P0 FADD.FTZ R7, R24, R7 ;  /* 0x0000000718070221 */ /* 0x000fe20000010000 */
[----:B0-----:R-:W-:Y:S01]  /*10f0*/  @P1 MUFU.RCP R9, R6 ;  /* 0x0000000600091308 */ /* 0x001fe20000001000 */
[----:B----4-:R-:W-:Y:S02]  /*1100*/  @P0 FFMA.FTZ R17, R17, -R4, R14 ;  /* 0x8000000411110223 */ /* 0x010fe4000001000e */
[----:B------:R-:W0:Y:S01]  /*1110*/  @P0 MUFU.RCP R8, R8 ;  /* 0x0000000800080308 */ /* 0x000e220000001000 */
[----:B------:R-:W-:-:S04]  /*1120*/  @P0 FMUL.FTZ R4, R7, c[0x0][0x19c] ;  /* 0x0000670007040a20 */ /* 0x000fc80000410000 */
[----:B------:R-:W-:Y:S01]  /*1130*/  @P0 FFMA.FTZ R17, R17, R17, -R4 ;  /* 0x0000001111110223 */ /* 0x000fe20000010804 */
[----:B------:R-:W-:-:S04]  /*1140*/  IADD3 R4, P2, R5, R2, RZ ;  /* 0x0000000205047210 */ /* 0x000fc80007f5e0ff */
[----:B------:R-:W-:Y:S01]  /*1150*/  LEA.HI.X.SX32 R3, R5, R3, 0x1, P2 ;  /* 0x0000000305037211 */ /* 0x000fe200010f0eff */
[----:B0-----:R-:W-:Y:S01]  /*1160*/  @P0 FFMA.FTZ R0, R17, R8, R0 ;  /* 0x0000000811000223 */ /* 0x001fe20000010000 */
[----:B------:R-:W-:-:S03]  /*1170*/  LEA R2, P0, R4, c[0x0][0x178], 0x2 ;  /* 0x00005e0004027a11 */ /* 0x000fc600078010ff */
[----:B------:R-:W-:Y:S01]  /*1180*/  @P1 FMUL.FTZ R0, R0, R9 ;  /* 0x0000000900001220 */ /* 0x000fe20000410000 */
[----:B------:R-:W-:-:S08]  /*1190*/  LEA.HI.X R3, R4, c[0x0][0x17c], R3, 0x2, P0 ;  /* 0x00005f0004037a11 */ /* 0x000fd000000f1403 */
[----:B------:R-:W-:Y:S01]  /*11a0*/  STG.E.SYS [R2], R0 ;  /* 0x0000000002007386 */ /* 0x000fe2000010e900 */
[----:B------:R-:W-:Y:S05]  /*11b0*/  EXIT ;  /* 0x000000000000794d */ /* 0x000fea0003800000 */
.L_x_281:
[----:B------:R-:W-:-:S00]  /*11c0*/  BRA `(.L_x_281) ;  /* 0xfffffff000007947 */ /* 0x000fc0000383ffff */
[----:B------:R-:W-:-:S00]  /*11d0*/  NOP ;  /* 0x0000000000007918 */ /* 0x000fc00000000000 */
[----:B------:R-:W-:-:S00]  /*11e0*/  NOP ;  /* 0x0000000000007918 */ /* 0x000fc00000000000 */
[----:B------:R-:W-:-:S00]  /*11f0*/  NOP ;  /* 0x0000000000007918 */ /* 0x000fc00000000000 */
.L_x_611:


//--------------------- .text.kernel_cuda_filter_construct_transform --------------------------
	.section	.text.kernel_cuda_filter_construct_transform,"ax",@progbits
	.sectioninfo	@"SHI_REGISTERS=50"
	.align	128
        .global         kernel_cuda_filter_construct_transform
        .type           kernel_cuda_filter_construct_transform,@function
        .size           kernel_cuda_filter_construct_transform,(.L_x_612 - kernel_cuda_filter_construct_transform)
        .other          kernel_cuda_filter_construct_transform,@"STO_CUDA_ENTRY STV_DEFAULT"
kernel_cuda_filter_construct_transform:
.text.kernel_cuda_filter_construct_transform:
[----:B------:R-:W-:-:S08]  /*0000*/  MOV R1, c[0x0][0x28] ;  /* 0x00000a0000017a02 */ /* 0x000fd00000000f00 */
[----:B------:R-:W0:Y:S01]  /*0010*/  S2R R2, SR_CTAID.Y ;  /* 0x0000000000027919 */ /* 0x000e220000002600 */
[----:B------:R-:W-:-:S03]  /*0020*/  IADD3 R1, R1, -0x240, RZ ;  /* 0xfffffdc001017810 */ /* 0x000fc60007ffe0ff */
        /* <DEDUP_REMOVED lines=8> */
[----:B------:R-:W0:Y:S01]  /*00b0*/  LDC.U8 R0, c[0x0][0x1b0] ;  /* 0x00006c00ff007b82 */ /* 0x000e220000000000 */
[----:B------:R-:W-:Y:S02]  /*00c0*/  ULDC UR4, c[0x0][0x168] ;  /* 0x00005a0000047ab9 */ /* 0x000fe40000000800 */
[----:B------:R-:W-:Y:S01]  /*00d0*/  UIADD3 UR4, UP0, UR4, 0xac, URZ ;  /* 0x000000ac04047890 */ /* 0x000fe2000ff1e03f */
[----:B------:R-:W-:Y:S01]  /*00e0*/  IMAD.MOV.U32 R29, RZ, RZ, 0xa ;  /* 0x0000000aff1d7424 */ /* 0x000fe200078e00ff */
[----:B------:R-:W-:Y:S02]  /*00f0*/  ULDC UR5, c[0x0][0x16c] ;  /* 0x00005b0000057ab9 */ /* 0x000fe40000000800 */
[----:B------:R-:W-:Y:S01]  /*0100*/  UIADD3.X UR5, URZ, UR5, URZ, UP0, !UPT ;  /* 0x000000053f057290 */ /* 0x000fe200087fe43f */
[----:B------:R-:W-:Y:S02]  /*0110*/  IADD3 R3, R23, c[0x0][0x180], RZ ;  /* 0x0000600017037a10 */ /* 0x000fe40007ffe0ff */
[----:B------:R-:W-:-:S06]  /*0120*/  IADD3 R4, R2, c[0x0][0x184], RZ ;  /* 0x0000610002047a10 */ /* 0x000fcc0007ffe0ff */
[----:B------:R-:W5:Y:S01]  /*0130*/  LDG.E.SYS R30, [UR4] ;  /* 0x00000004ff1e7981 */ /* 0x000f62000c1ee900 */
[----:B------:R-:W-:Y:S01]  /*0140*/  ULDC UR4, c[0x0][0x1a0] ;  /* 0x0000680000047ab9 */ /* 0x000fe20000000800 */
[----:B------:R-:W-:Y:S01]  /*0150*/  PLOP3.LUT P0, PT, PT, PT, PT, 0x80, 0x0 ;  /* 0x000000000000781c */ /* 0x000fe20003f0f070 */
[----:B------:R-:W-:Y:S01]  /*0160*/  UIADD3 UR4, UR4, 0x1, URZ ;  /* 0x0000000104047890 */ /* 0x000fe2000fffe03f */
[----:B------:R-:W-:Y:S01]  /*0170*/  IMAD.MOV.U32 R6, RZ, RZ, RZ ;  /* 0x000000ffff067224 */ /* 0x000fe200078e00ff */
[----:B------:R-:W-:Y:S02]  /*0180*/  ULDC UR6, c[0x0][0x188] ;  /* 0x0000620000067ab9 */ /* 0x000fe40000000800 */
[----:B------:R-:W-:Y:S01]  /*0190*/  ULDC UR5, c[0x0][0x18c] ;  /* 0x0000630000057ab9 */ /* 0x000fe20000000800 */
[----:B0-----:R-:W-:Y:S01]  /*01a0*/  PRMT R0, R0, 0x8880, RZ ;  /* 0x0000888000007816 */ /* 0x001fe200000000ff */
[----:B------:R-:W-:Y:S01]  /*01b0*/  UIMAD UR5, UR6, UR5, URZ ;  /* 0x00000005060572a4 */ /* 0x000fe2000f8e023f */
[----:B------:R-:W-:-:S02]  /*01c0*/  IADD3 R26, R3, UR4, RZ ;  /* 0x00000004031a7c10 */ /* 0x000fc4000fffe0ff */
[----:B------:R-:W-:Y:S02]  /*01d0*/  PRMT R0, R0, 0x7710, RZ ;  /* 0x0000771000007816 */ /* 0x000fe400000000ff */
[----:B------:R-:W-:Y:S02]  /*01e0*/  IADD3 R25, R4, UR4, RZ ;  /* 0x0000000404197c10 */ /* 0x000fe4000fffe0ff */
[----:B------:R-:W-:-:S04]  /*01f0*/  LOP3.LUT R0, R0, 0xff, RZ, 0xc0, !PT ;  /* 0x000000ff00007812 */ /* 0x000fc800078ec0ff */
[----:B------:R-:W-:Y:S02]  /*0200*/  ISETP.NE.AND P1, PT, R0, RZ, PT ;  /* 0x000000ff0000720c */ /* 0x000fe40003f25270 */
[----:B------:R-:W-:Y:S02]  /*0210*/  MOV R0, R1 ;  /* 0x0000000100007202 */ /* 0x000fe40000000f00 */
[----:B------:R-:W-:-:S04]  /*0220*/  SEL R29, R29, 0xb, !P1 ;  /* 0x0000000b1d1d7807 */ /* 0x000fc80004800000 */
[----:B------:R-:W-:-:S12]  /*0230*/  ISETP.GT.AND P2, PT, R29, 0x3, PT ;  /* 0x000000031d00780c */ /* 0x000fd80003f44270 */
[----:B------:R-:W-:Y:S05]  /*0240*/  @!P2 BRA `(.L_x_282) ;  /* 0x000000800000a947 */ /* 0x000fea0003800000 */
[----:B------:R-:W-:Y:S02]  /*0250*/  PLOP3.LUT P0, PT, PT, PT, PT, 0x8, 0x0 ;  /* 0x000000000000781c */ /* 0x000fe40003f0e170 */
[----:B------:R-:W-:-:S10]  /*0260*/  IADD3 R5, R29, -0x3, RZ ;  /* 0xfffffffd1d057810 */ /* 0x000fd40007ffe0ff */
.L_x_283:
[----:B------:R-:W-:Y:S01]  /*0270*/  IADD3 R6, R6, 0x4, RZ ;  /* 0x0000000406067810 */ /* 0x000fe20007ffe0ff */
[----:B------:R-:W-:Y:S03]  /*0280*/  STL.64 [R0], RZ ;  /* 0x000000ff00007387 */ /* 0x000fe60000100a00 */
[----:B------:R-:W-:Y:S01]  /*0290*/  ISETP.GE.AND P2, PT, R6, R5, PT ;  /* 0x000000050600720c */ /* 0x000fe20003f46270 */
[----:B------:R0:W-:Y:S02]  /*02a0*/  STL.64 [R0+0x8], RZ ;  /* 0x000008ff00007387 */ /* 0x0001e40000100a00 */
[----:B0-----:R-:W-:-:S09]  /*02b0*/  IADD3 R0, R0, 0x10, RZ ;  /* 0x0000001000007810 */ /* 0x001fd20007ffe0ff */
[----:B------:R-:W-:Y:S05]  /*02c0*/  @!P2 BRA `(.L_x_283) ;  /* 0xffffffa00000a947 */ /* 0x000fea000383ffff */
.L_x_282:
[----:B------:R-:W-:Y:S01]  /*02d0*/  IADD3 R5, R29, -R6, RZ ;  /* 0x800000061d057210 */ /* 0x000fe20007ffe0ff */
[----:B------:R-:W-:Y:S01]  /*02e0*/  IMAD R24, R7, c[0x0][0x0], R24 ;  /* 0x0000000007187a24 */ /* 0x000fe200078e0218 */
[----:B------:R-:W-:Y:S01]  /*02f0*/  IADD3 R27, R3, -c[0x0][0x1a0], RZ ;  /* 0x80006800031b7a10 */ /* 0x000fe20007ffe0ff */
[----:B------:R-:W-:Y:S01]  /*0300*/  IMAD.MOV.U32 R3, RZ, RZ, c[0x0][0x190] ;  /* 0x00006400ff037624 */ /* 0x000fe200078e00ff */
[----:B------:R-:W-:Y:S01]  /*0310*/  ISETP.GT.AND P2, PT, R5, 0x1, PT ;  /* 0x000000010500780c */ /* 0x000fe20003f44270 */
[----:B------:R-:W-:Y:S01]  /*0320*/  IMAD R23, R2, c[0x0][0x188], R23 ;  /* 0x0000620002177a24 */ /* 0x000fe200078e0217 */
[----:B------:R-:W-:Y:S01]  /*0330*/  IADD3 R28, R4, -c[0x0][0x1a0], RZ ;  /* 0x80006800041c7a10 */ /* 0x000fe20007ffe0ff */
[----:B------:R-:W-:Y:S01]  /*0340*/  IMAD R20, R24, 0x2c, RZ ;  /* 0x0000002c18147824 */ /* 0x000fe200078e02ff */
[----:B------:R-:W-:Y:S02]  /*0350*/  IMNMX R27, R27, c[0x0][0x190], !PT ;  /* 0x000064001b1b7a17 */ /* 0x000fe40007800200 */
[----:B------:R-:W-:-:S02]  /*0360*/  IMNMX R28, R28, c[0x0][0x194], !PT ;  /* 0x000065001c1c7a17 */ /* 0x000fc40007800200 */
[----:B------:R-:W-:Y:S02]  /*0370*/  IMNMX R25, R25, c[0x0][0x19c], PT ;  /* 0x0000670019197a17 */ /* 0x000fe40003800200 */
[----:B------:R-:W-:Y:S02]  /*0380*/  IMNMX R26, R26, c[0x0][0x198], PT ;  /* 0x000066001a1a7a17 */ /* 0x000fe40003800200 */
[----:B------:R-:W-:Y:S01]  /*0390*/  @P2 PLOP3.LUT P0, PT, PT, PT, PT, 0x8, 0x0 ;  /* 0x000000000000281c */ /* 0x000fe20003f0e170 */
[----:B------:R0:W-:Y:S01]  /*03a0*/  @P2 STL.64 [R0], RZ ;  /* 0x000000ff00002387 */ /* 0x0001e20000100a00 */
[----:B------:R-:W-:Y:S01]  /*03b0*/  @P2 IADD3 R6, R6, 0x2, RZ ;  /* 0x0000000206062810 */ /* 0x000fe20007ffe0ff */
[----:B------:R-:W-:Y:S01]  /*03c0*/  IMAD.IADD R5, R26, 0x1, -R27 ;  /* 0x000000011a057824 */ /* 0x000fe200078e0a1b */
[----:B------:R-:W-:Y:S02]  /*03d0*/  IADD3 R4, -R28, R25, RZ ;  /* 0x000000191c047210 */ /* 0x000fe40007ffe1ff */
[----:B------:R-:W-:-:S02]  /*03e0*/  IADD3 R3, -R3, 0x3, RZ ;  /* 0x0000000303037810 */ /* 0x000fc40007ffe1ff */
[----:B0-----:R-:W-:Y:S01]  /*03f0*/  @P2 IADD3 R0, R0, 0x8, RZ ;  /* 0x0000000800002810 */ /* 0x001fe20007ffe0ff */
[----:B------:R-:W-:Y:S01]  /*0400*/  IMAD R5, R4, R5, RZ ;  /* 0x0000000504057224 */ /* 0x000fe200078e02ff */
[----:B------:R-:W-:Y:S02]  /*0410*/  IADD3 R3, R3, c[0x0][0x198], RZ ;  /* 0x0000660003037a10 */ /* 0x000fe40007ffe0ff */
[----:B------:R-:W-:Y:S01]  /*0420*/  ISETP.LT.OR P0, PT, R6, R29, P0 ;  /* 0x0000001d0600720c */ /* 0x000fe20000701670 */
[----:B-----5:R-:W-:Y:S01]  /*0430*/  IMAD R14, R5, R30, RZ ;  /* 0x0000001e050e7224 */ /* 0x020fe200078e02ff */
[C---:B------:R-:W-:Y:S02]  /*0440*/  IADD3 R22, R1.reuse, 0x2c, RZ ;  /* 0x0000002c01167810 */ /* 0x040fe40007ffe0ff */
[----:B------:R-:W-:Y:S02]  /*0450*/  IADD3 R21, R1, 0x58, RZ ;  /* 0x0000005801157810 */ /* 0x000fe40007ffe0ff */
[----:B------:R-:W-:-:S06]  /*0460*/  LOP3.LUT R17, R3, 0xfffffffc, RZ, 0xc0, !PT ;  /* 0xfffffffc03117812 */ /* 0x000fcc00078ec0ff */
[----:B------:R0:W-:Y:S01]  /*0470*/  @P0 STL [R0], RZ ;  /* 0x000000ff00000387 */ /* 0x0001e20000100800 */
[----:B------:R-:W-:-:S12]  /*0480*/  ISETP.GE.AND P0, PT, R30, 0x1, PT ;  /* 0x000000011e00780c */ /* 0x000fd80003f06270 */
[----:B------:R-:W-:Y:S05]  /*0490*/  @!P0 BRA `(.L_x_284) ;  /* 0x0000053000008947 */ /* 0x000fea0003800000 */
[----:B0-----:R-:W-:Y:S01]  /*04a0*/  MOV R0, c[0x0][0x1a8] ;  /* 0x00006a0000007a02 */ /* 0x001fe20000000f00 */
[----:B------:R-:W-:Y:S01]  /*04b0*/  IMAD.MOV.U32 R19, RZ, RZ, RZ ;  /* 0x000000ffff137224 */ /* 0x000fe200078e00ff */
[----:B------:R-:W-:Y:S02]  /*04c0*/  IADD3 R15, -R26, R27, R17 ;  /* 0x0000001b1a0f7210 */ /* 0x000fe40007ffe111 */
[----:B------:R-:W-:Y:S02]  /*04d0*/  IADD3 R18, R28, -c[0x0][0x194], RZ ;  /* 0x800065001c127a10 */ /* 0x000fe40007ffe0ff */
[----:B------:R-:W-:Y:S02]  /*04e0*/  IADD3 R2, R27, -c[0x0][0x190], RZ ;  /* 0x800064001b027a10 */ /* 0x000fe40007ffe0ff */
[----:B------:R-:W-:Y:S02]  /*04f0*/  SHF.R.S32.HI R3, RZ, 0x1f, R0 ;  /* 0x0000001fff037819 */ /* 0x000fe40000011400 */
[----:B------:R-:W-:Y:S01]  /*0500*/  SHF.R.S32.HI R4, RZ, 0x1f, R15 ;  /* 0x0000001fff047819 */ /* 0x000fe2000001140f */
[----:B------:R-:W-:Y:S01]  /*0510*/  IMAD R18, R17, R18, R2 ;  /* 0x0000001211127224 */ /* 0x000fe200078e0202 */
[----:B------:R-:W-:-:S02]  /*0520*/  SHF.L.U64.HI R16, R0, 0x2, R3 ;  /* 0x0000000200107819 */ /* 0x000fc40000010203 */
[----:B------:R-:W-:-:S08]  /*0530*/  SHF.L.U64.HI R31, R15, 0x2, R4 ;  /* 0x000000020f1f7819 */ /* 0x000fd00000010204 */
.L_x_292:
[----:B------:R-:W-:Y:S01]  /*0540*/  ISETP.GT.AND P0, PT, R25, R28, PT ;  /* 0x0000001c1900720c */ /* 0x000fe20003f04270 */
[----:B------:R-:W-:Y:S11]  /*0550*/  BSSY B0, `(.L_x_285) ;  /* 0x0000044000007945 */ /* 0x000ff60003800000 */
[----:B01----:R-:W-:Y:S05]  /*0560*/  @!P0 BRA `(.L_x_286) ;  /* 0x0000042000008947 */ /* 0x003fea0003800000 */
[----:B------:R-:W-:-:S05]  /*0570*/  MOV R3, 0x4 ;  /* 0x0000000400037802 */ /* 0x000fca0000000f00 */
[----:B------:R-:W-:-:S10]  /*0580*/  IMAD.WIDE R4, R19, R3, c[0x0][0x168] ;  /* 0x00005a0013047625 */ /* 0x000fd400078e0203 */
[----:B------:R-:W2:Y:S01]  /*0590*/  LDG.E.SYS R4, [R4+0x6c] ;  /* 0x00006c0004047381 */ /* 0x000ea200001ee900 */
[----:B------:R-:W-:Y:S02]  /*05a0*/  IMAD R2, R19, c[0x0][0x1ac], R18 ;  /* 0x00006b0013027a24 */ /* 0x000fe400078e0212 */
[----:B------:R-:W-:Y:S02]  /*05b0*/  IMAD.MOV.U32 R36, RZ, RZ, R28 ;  /* 0x000000ffff247224 */ /* 0x000fe400078e001c */
[----:B------:R-:W-:-:S06]  /*05c0*/  IMAD.WIDE R2, R2, R3, c[0x0][0x160] ;  /* 0x0000580002027625 */ /* 0x000fcc00078e0203 */
[----:B------:R-:W-:Y:S01]  /*05d0*/  IMAD.MOV.U32 R38, RZ, RZ, R2 ;  /* 0x000000ffff267224 */ /* 0x000fe200078e0002 */
[----:B------:R-:W-:Y:S01]  /*05e0*/  MOV R35, R3 ;  /* 0x0000000300237202 */ /* 0x000fe20000000f00 */
[----:B--2---:R0:W1:Y:S07]  /*05f0*/  I2F R45, R4 ;  /* 0x00000004002d7306 */ /* 0x00406e0000201400 */
.L_x_291:
[----:B------:R-:W-:Y:S01]  /*0600*/  ISETP.GT.AND P0, PT, R26, R27, PT ;  /* 0x0000001b1a00720c */ /* 0x000fe20003f04270 */
[----:B------:R-:W-:Y:S11]  /*0610*/  BSSY B1, `(.L_x_287) ;  /* 0x0000032000017945 */ /* 0x000ff60003800000 */
[----:B01----:R-:W-:Y:S05]  /*0620*/  @!P0 BRA `(.L_x_288) ;  /* 0x0000030000008947 */ /* 0x003fea0003800000 */
[----:B------:R-:W-:-:S08]  /*0630*/  MOV R37, R27 ;  /* 0x0000001b00257202 */ /* 0x000fd00000000f00 */
.L_x_290:
[----:B------:R-:W-:Y:S01]  /*0640*/  LEA R32, P0, R0, R38, 0x2 ;  /* 0x0000002600207211 */ /* 0x000fe200078010ff */
[----:B------:R-:W-:Y:S01]  /*0650*/  IMAD.MOV.U32 R34, RZ, RZ, R38 ;  /* 0x000000ffff227224 */ /* 0x000fe200078e0026 */
[----:B------:R-:W-:-:S03]  /*0660*/  MOV R3, 0x4 ;  /* 0x0000000400037802 */ /* 0x000fc60000000f00 */
[----:B------:R-:W-:-:S04]  /*0670*/  IMAD.X R33, R35, 0x1, R16, P0 ;  /* 0x0000000123217824 */ /* 0x000fc800000e0610 */
[C---:B------:R-:W-:Y:S01]  /*0680*/  IMAD.WIDE R12, R3.reuse, c[0x0][0x1a8], R32 ;  /* 0x00006a00030c7a25 */ /* 0x040fe200078e0220 */
[----:B------:R-:W2:Y:S04]  /*0690*/  LDG.E.CONSTANT.SYS R34, [R34] ;  /* 0x0000000022227381 */ /* 0x000ea800001e6900 */
[----:B------:R2:W3:Y:S03]  /*06a0*/  LDG.E.CONSTANT.SYS R43, [R32] ;  /* 0x00000000202b7381 */ /* 0x0004e600001e6900 */
[C---:B------:R-:W-:Y:S02]  /*06b0*/  IMAD.WIDE R10, R3.reuse, c[0x0][0x1a8], R12 ;  /* 0x00006a00030a7a25 */ /* 0x040fe400078e020c */
[----:B------:R-:W4:Y:S06]  /*06c0*/  LDG.E.CONSTANT.SYS R13, [R12] ;  /* 0x000000000c0d7381 */ /* 0x000f2c00001e6900 */
[----:B------:R-:W-:-:S02]  /*06d0*/  IMAD.WIDE R8, R3, c[0x0][0x1a8], R10 ;  /* 0x00006a0003087a25 */ /* 0x000fc400078e020a */
[----:B------:R-:W5:Y:S06]  /*06e0*/  LDG.E.CONSTANT.SYS R11, [R10] ;  /* 0x000000000a0b7381 */ /* 0x000f6c00001e6900 */
[C---:B------:R-:W-:Y:S02]  /*06f0*/  IMAD.WIDE R6, R3.reuse, c[0x0][0x1a8], R8 ;  /* 0x00006a0003067a25 */ /* 0x040fe400078e0208 */
[----:B------:R-:W5:Y:S06]  /*0700*/  LDG.E.CONSTANT.SYS R9, [R8] ;  /* 0x0000000008097381 */ /* 0x000f6c00001e6900 */
[----:B0-----:R-:W-:-:S02]  /*0710*/  IMAD.WIDE R4, R3, c[0x0][0x1a8], R6 ;  /* 0x00006a0003047a25 */ /* 0x001fc400078e0206 */
[----:B------:R-:W5:Y:S06]  /*0720*/  LDG.E.CONSTANT.SYS R7, [R6] ;  /* 0x0000000006077381 */ /* 0x000f6c00001e6900 */
[----:B------:R-:W-:Y:S02]  /*0730*/  IMAD.WIDE R2, R3, c[0x0][0x1a8], R4 ;  /* 0x00006a0003027a25 */ /* 0x000fe400078e0204 */
[----:B------:R-:W5:Y:S08]  /*0740*/  LDG.E.CONSTANT.SYS R5, [R4] ;  /* 0x0000000004057381 */ /* 0x000f7000001e6900 */
[----:B------:R0:W5:Y:S01]  /*0750*/  LDG.E.CONSTANT.SYS R3, [R2] ;  /* 0x0000000002037381 */ /* 0x00016200001e6900 */
[----:B------:R-:W1:Y:S01]  /*0760*/  I2F R39, R36 ;  /* 0x0000002400277306 */ /* 0x000e620000201400 */
[----:B------:R-:W0:Y:S02]  /*0770*/  I2F R41, R37 ;  /* 0x0000002500297306 */ /* 0x000e240000201400 */
[----:B-1----:R1:W-:Y:S04]  /*0780*/  @P1 STS [R20+0x28], R45 ;  /* 0x0000282d14001388 */ /* 0x0023e80000000800 */
[----:B------:R1:W-:Y:S04]  /*0790*/  STS [R20+0x4], R39 ;  /* 0x0000042714007388 */ /* 0x0003e80000000800 */
[----:B0-----:R1:W-:Y:S01]  /*07a0*/  STS [R20], R41 ;  /* 0x0000002914007388 */ /* 0x0013e20000000800 */
[----:B------:R-:W-:-:S02]  /*07b0*/  IADD3 R37, R37, 0x1, RZ ;  /* 0x0000000125257810 */ /* 0x000fc40007ffe0ff */
[----:B------:R-:W-:Y:S02]  /*07c0*/  MOV R2, RZ ;  /* 0x000000ff00027202 */ /* 0x000fe40000000f00 */
[----:B------:R-:W-:Y:S01]  /*07d0*/  ISETP.GE.AND P2, PT, R37, R26, PT ;  /* 0x0000001a2500720c */ /* 0x000fe20003f46270 */
[----:B--2---:R-:W-:Y:S01]  /*07e0*/  FADD.FTZ R33, |R34|, -RZ ;  /* 0x800000ff22217221 */ /* 0x004fe20000010200 */
[----:B---3--:R1:W-:Y:S07]  /*07f0*/  STS [R20+0xc], R43 ;  /* 0x00000c2b14007388 */ /* 0x0083ee0000000800 */
[----:B------:R1:W-:Y:S04]  /*0800*/  STS [R20+0x8], R33 ;  /* 0x0000082114007388 */ /* 0x0003e80000000800 */
[----:B----4-:R1:W-:Y:S04]  /*0810*/  STS [R20+0x10], R13 ;  /* 0x0000100d14007388 */ /* 0x0103e80000000800 */
[----:B-----5:R1:W-:Y:S04]  /*0820*/  STS [R20+0x14], R11 ;  /* 0x0000140b14007388 */ /* 0x0203e80000000800 */
[----:B------:R1:W-:Y:S04]  /*0830*/  STS [R20+0x18], R9 ;  /* 0x0000180914007388 */ /* 0x0003e80000000800 */
[----:B------:R1:W-:Y:S04]  /*0840*/  STS [R20+0x1c], R7 ;  /* 0x00001c0714007388 */ /* 0x0003e80000000800 */
[----:B------:R1:W-:Y:S04]  /*0850*/  STS [R20+0x20], R5 ;  /* 0x0000200514007388 */ /* 0x0003e80000000800 */
[----:B------:R1:W-:Y:S02]  /*0860*/  STS [R20+0x24], R3 ;  /* 0x0000240314007388 */ /* 0x0003e40000000800 */
.L_x_289:
[----:B0-----:R-:W-:-:S08]  /*0870*/  IMAD R4, R2, 0x4, R1 ;  /* 0x0000000402047824 */ /* 0x001fd000078e0201 */
[----:B-1----:R-:W2:Y:S01]  /*0880*/  LDL R5, [R4] ;  /* 0x0000000004057983 */ /* 0x002ea20000100800 */
[----:B------:R-:W-:Y:S01]  /*0890*/  IMAD R3, R24, 0xb, R2 ;  /* 0x0000000b18037824 */ /* 0x000fe200078e0202 */
[----:B------:R-:W-:-:S04]  /*08a0*/  IADD3 R2, R2, 0x1, RZ ;  /* 0x0000000102027810 */ /* 0x000fc80007ffe0ff */
[----:B------:R-:W-:-:S03]  /*08b0*/  ISETP.GE.AND P0, PT, R2, R29, PT ;  /* 0x0000001d0200720c */ /* 0x000fc60003f06270 */
[----:B------:R-:W2:Y:S02]  /*08c0*/  LDS.U R6, [R3.X4] ;  /* 0x0000000003067984 */ /* 0x000ea40000005800 */
[----:B--2---:R-:W-:-:S08]  /*08d0*/  FADD.FTZ R5, R5, R6 ;  /* 0x0000000605057221 */ /* 0x004fd00000010000 */
[----:B------:R0:W-:Y:S01]  /*08e0*/  STL [R4], R5 ;  /* 0x0000000504007387 */ /* 0x0001e20000100800 */
[----:B------:R-:W-:Y:S05]  /*08f0*/  @!P0 BRA `(.L_x_289) ;  /* 0xffffff7000008947 */ /* 0x000fea000383ffff */
[----:B------:R-:W-:-:S04]  /*0900*/  IADD3 R38, P0, R38, 0x4, RZ ;  /* 0x0000000426267810 */ /* 0x000fc80007f1e0ff */
[----:B------:R-:W-:Y:S01]  /*0910*/  IADD3.X R35, RZ, R35, RZ, P0, !PT ;  /* 0x00000023ff237210 */ /* 0x000fe200007fe4ff */
[----:B------:R-:W-:Y:S07]  /*0920*/  @!P2 BRA `(.L_x_290) ;  /* 0xfffffd100000a947 */ /* 0x000fee000383ffff */
.L_x_288:
[----:B------:R-:W-:Y:S05]  /*0930*/  BSYNC B1 ;  /* 0x0000000000017941 */ /* 0x000fea0003800000 */
.L_x_287:
[----:B------:R-:W-:Y:S02]  /*0940*/  IADD3 R36, R36, 0x1, RZ ;  /* 0x0000000124247810 */ /* 0x000fe40007ffe0ff */
[----:B------:R-:W-:Y:S02]  /*0950*/  LEA R38, P2, R15, R38, 0x2 ;  /* 0x000000260f267211 */ /* 0x000fe400078410ff */
[----:B------:R-:W-:-:S03]  /*0960*/  ISETP.GE.AND P0, PT, R36, R25, PT ;  /* 0x000000192400720c */ /* 0x000fc60003f06270 */
[----:B------:R-:W-:-:S09]  /*0970*/  IMAD.X R35, R31, 0x1, R35, P2 ;  /* 0x000000011f237824 */ /* 0x000fd200010e0623 */
[----:B------:R-:W-:Y:S05]  /*0980*/  @!P0 BRA `(.L_x_291) ;  /* 0xfffffc7000008947 */ /* 0x000fea000383ffff */
.L_x_286:
[----:B------:R-:W-:Y:S05]  /*0990*/  BSYNC B0 ;  /* 0x0000000000007941 */ /* 0x000fea0003800000 */
.L_x_285:
[----:B------:R-:W-:-:S04]  /*09a0*/  IADD3 R19, R19, 0x1, RZ ;  /* 0x0000000113137810 */ /* 0x000fc80007ffe0ff */
[----:B------:R-:W-:-:S12]  /*09b0*/  ISETP.GE.AND P0, PT, R19, R30, PT ;  /* 0x0000001e1300720c */ /* 0x000fd80003f06270 */
[----:B------:R-:W-:Y:S05]  /*09c0*/  @!P0 BRA `(.L_x_292) ;  /* 0xfffffb7000008947 */ /* 0x000fea000383ffff */
.L_x_284:
[----:B0-----:R-:W0:Y:S01]  /*09d0*/  I2F R14, R14 ;  /* 0x0000000e000e7306 */ /* 0x001e220000201400 */
[----:B------:R-:W-:Y:S01]  /*09e0*/  ISETP.GT.AND P3, PT, R29, 0x3, PT ;  /* 0x000000031d00780c */ /* 0x000fe20003f64270 */
[----:B------:R-:W-:Y:S01]  /*09f0*/  IMAD.MOV.U32 R4, RZ, RZ, RZ ;  /* 0x000000ffff047224 */ /* 0x000fe200078e00ff */
[----:B------:R-:W-:Y:S02]  /*0a00*/  PLOP3.LUT P0, PT, PT, PT, PT, 0x80, 0x0 ;  /* 0x000000000000781c */ /* 0x000fe40003f0f070 */
[----:B------:R-:W-:Y:S01]  /*0a10*/  MOV R0, R1 ;  /* 0x0000000100007202 */ /* 0x000fe20000000f00 */
[----:B0-----:R0:W2:Y:S07]  /*0a20*/  MUFU.RCP R2, R14 ;  /* 0x0000000e00027308 */ /* 0x0010ae0000001000 */
[----:B------:R-:W-:Y:S05]  /*0a30*/  @!P3 BRA `(.L_x_293) ;  /* 0x000001200000b947 */ /* 0x000fea0003800000 */
[----:B------:R-:W-:Y:S02]  /*0a40*/  PLOP3.LUT P0, PT, PT, PT, PT, 0x8, 0x0 ;  /* 0x000000000000781c */ /* 0x000fe40003f0e170 */
[----:B------:R-:W-:-:S10]  /*0a50*/  IADD3 R11, R29, -0x3, RZ ;  /* 0xfffffffd1d0b7810 */ /* 0x000fd40007ffe0ff */
.L_x_294:
[----:B------:R-:W3:Y:S04]  /*0a60*/  LDL R3, [R0] ;  /* 0x0000000000037983 */ /* 0x000ee80000100800 */
[----:B------:R-:W4:Y:S04]  /*0a70*/  LDL R5, [R0+0x4] ;  /* 0x0000040000057983 */ /* 0x000f280000100800 */
[----:B------:R-:W5:Y:S04]  /*0a80*/  LDL R7, [R0+0x8] ;  /* 0x0000080000077983 */ /* 0x000f680000100800 */
[----:B--2---:R-:W2:Y:S01]  /*0a90*/  LDL R9, [R0+0xc] ;  /* 0x00000c0000097983 */ /* 0x004ea20000100800 */
[----:B------:R-:W-:-:S04]  /*0aa0*/  IADD3 R4, R4, 0x4, RZ ;  /* 0x0000000404047810 */ /* 0x000fc80007ffe0ff */
[----:B------:R-:W-:Y:S01]  /*0ab0*/  ISETP.GE.AND P2, PT, R4, R11, PT ;  /* 0x0000000b0400720c */ /* 0x000fe20003f46270 */
[C---:B---3--:R-:W-:Y:S02]  /*0ac0*/  FMUL.FTZ R3, R2.reuse, R3 ;  /* 0x0000000302037220 */ /* 0x048fe40000410000 */
[C---:B----4-:R-:W-:Y:S02]  /*0ad0*/  FMUL.FTZ R5, R2.reuse, R5 ;  /* 0x0000000502057220 */ /* 0x050fe40000410000 */
[----:B-----5:R-:W-:-:S04]  /*0ae0*/  FMUL.FTZ R7, R2, R7 ;  /* 0x0000000702077220 */ /* 0x020fc80000410000 */
[----:B------:R-:W-:Y:S01]  /*0af0*/  STL [R0], R3 ;  /* 0x0000000300007387 */ /* 0x000fe20000100800 */
[----:B--2---:R-:W-:-:S03]  /*0b00*/  FMUL.FTZ R9, R2, R9 ;  /* 0x0000000902097220 */ /* 0x004fc60000410000 */
[----:B------:R-:W-:Y:S04]  /*0b10*/  STL [R0+0x4], R5 ;  /* 0x0000040500007387 */ /* 0x000fe80000100800 */
[----:B------:R-:W-:Y:S04]  /*0b20*/  STL [R0+0x8], R7 ;  /* 0x0000080700007387 */ /* 0x000fe80000100800 */
[----:B------:R2:W-:Y:S02]  /*0b30*/  STL [R0+0xc], R9 ;  /* 0x00000c0900007387 */ /* 0x0005e40000100800 */
[----:B--2---:R-:W-:Y:S01]  /*0b40*/  IADD3 R0, R0, 0x10, RZ ;  /* 0x0000001000007810 */ /* 0x004fe20007ffe0ff */
[----:B------:R-:W-:Y:S07]  /*0b50*/  @!P2 BRA `(.L_x_294) ;  /* 0xffffff000000a947 */ /* 0x000fee000383ffff */
.L_x_293:
[----:B------:R-:W-:-:S04]  /*0b60*/  IADD3 R3, R29, -R4, RZ ;  /* 0x800000041d037210 */ /* 0x000fc80007ffe0ff */
[----:B------:R-:W-:-:S12]  /*0b70*/  ISETP.GT.AND P2, PT, R3, 0x1, PT ;  /* 0x000000010300780c */ /* 0x000fd80003f44270 */
[----:B------:R-:W-:Y:S05]  /*0b80*/  @!P2 BRA `(.L_x_295) ;  /* 0x000000900000a947 */ /* 0x000fea0003800000 */
[----:B------:R-:W3:Y:S04]  /*0b90*/  LDL R3, [R0] ;  /* 0x0000000000037983 */ /* 0x000ee80000100800 */
[----:B------:R-:W4:Y:S01]  /*0ba0*/  LDL R5, [R0+0x4] ;  /* 0x0000040000057983 */ /* 0x000f220000100800 */
[----:B------:R-:W-:Y:S02]  /*0bb0*/  PLOP3.LUT P0, PT, PT, PT, PT, 0x8, 0x0 ;  /* 0x000000000000781c */ /* 0x000fe40003f0e170 */
[----:B------:R-:W-:Y:S01]  /*0bc0*/  IADD3 R4, R4, 0x2, RZ ;  /* 0x0000000204047810 */ /* 0x000fe20007ffe0ff */
[C---:B--23--:R-:W-:Y:S02]  /*0bd0*/  FMUL.FTZ R3, R2.reuse, R3 ;  /* 0x0000000302037220 */ /* 0x04cfe40000410000 */
[----:B----4-:R-:W-:-:S06]  /*0be0*/  FMUL.FTZ R5, R2, R5 ;  /* 0x0000000502057220 */ /* 0x010fcc0000410000 */
[----:B------:R-:W-:Y:S04]  /*0bf0*/  STL [R0], R3 ;  /* 0x0000000300007387 */ /* 0x000fe80000100800 */
[----:B------:R2:W-:Y:S02]  /*0c00*/  STL [R0+0x4], R5 ;  /* 0x0000040500007387 */ /* 0x0005e40000100800 */
[----:B--2---:R-:W-:-:S08]  /*0c10*/  IADD3 R0, R0, 0x8, RZ ;  /* 0x0000000800007810 */ /* 0x004fd00007ffe0ff */
.L_x_295:
[----:B------:R-:W-:Y:S01]  /*0c20*/  ISETP.LT.OR P2, PT, R4, R29, P0 ;  /* 0x0000001d0400720c */ /* 0x000fe20000741670 */
[----:B------:R-:W-:Y:S01]  /*0c30*/  IMAD.MOV.U32 R4, RZ, RZ, R22 ;  /* 0x000000ffff047224 */ /* 0x000fe200078e0016 */
[----:B------:R-:W-:-:S10]  /*0c40*/  PLOP3.LUT P0, PT, PT, PT, PT, 0x80, 0x0 ;  /* 0x000000000000781c */ /* 0x000fd40003f0f070 */
[----:B------:R-:W-:Y:S05]  /*0c50*/  @!P2 BRA `(.L_x_296) ;  /* 0x000000300000a947 */ /* 0x000fea0003800000 */
[----:B------:R-:W3:Y:S02]  /*0c60*/  LDL R3, [R0] ;  /* 0x0000000000037983 */ /* 0x000ee40000100800 */
[----:B--23--:R-:W-:-:S08]  /*0c70*/  FMUL.FTZ R3, R2, R3 ;  /* 0x0000000302037220 */ /* 0x00cfd00000410000 */
[----:B------:R2:W-:Y:S02]  /*0c80*/  STL [R0], R3 ;  /* 0x0000000300007387 */ /* 0x0005e40000100800 */
.L_x_296:
[----:B--2---:R-:W-:Y:S01]  /*0c90*/  MOV R0, RZ ;  /* 0x000000ff00007202 */ /* 0x004fe20000000f00 */
[----:B------:R-:W-:Y:S07]  /*0ca0*/  @!P3 BRA `(.L_x_297) ;  /* 0x000000a00000b947 */ /* 0x000fee0003800000 */
[----:B------:R-:W-:Y:S02]  /*0cb0*/  PLOP3.LUT P0, PT, PT, PT, PT, 0x8, 0x0 ;  /* 0x000000000000781c */ /* 0x000fe40003f0e170 */
[----:B------:R-:W-:-:S10]  /*0cc0*/  IADD3 R3, R29, -0x3, RZ ;  /* 0xfffffffd1d037810 */ /* 0x000fd40007ffe0ff */
.L_x_298:
[----:B------:R-:W-:Y:S01]  /*0cd0*/  IADD3 R0, R0, 0x4, RZ ;  /* 0x0000000400007810 */ /* 0x000fe20007ffe0ff */
[----:B------:R-:W-:Y:S03]  /*0ce0*/  STL [R4], RZ ;  /* 0x000000ff04007387 */ /* 0x000fe60000100800 */
[----:B------:R-:W-:Y:S01]  /*0cf0*/  ISETP.GE.AND P2, PT, R0, R3, PT ;  /* 0x000000030000720c */ /* 0x000fe20003f46270 */
[----:B------:R-:W-:Y:S04]  /*0d00*/  STL [R4+0x4], RZ ;  /* 0x000004ff04007387 */ /* 0x000fe80000100800 */
[----:B------:R-:W-:Y:S04]  /*0d10*/  STL [R4+0x8], RZ ;  /* 0x000008ff04007387 */ /* 0x000fe80000100800 */
[----:B------:R2:W-:Y:S02]  /*0d20*/  STL [R4+0xc], RZ ;  /* 0x00000cff04007387 */ /* 0x0005e40000100800 */
[----:B--2---:R-:W-:Y:S01]  /*0d30*/  IADD3 R4, R4, 0x10, RZ ;  /* 0x0000001004047810 */ /* 0x004fe20007ffe0ff */
[----:B------:R-:W-:Y:S07]  /*0d40*/  @!P2 BRA `(.L_x_298) ;  /* 0xffffff800000a947 */ /* 0x000fee000383ffff */
.L_x_297:
[----:B------:R-:W-:-:S05]  /*0d50*/  IMAD.IADD R2, R29, 0x1, -R0 ;  /* 0x000000011d027824 */ /* 0x000fca00078e0a00 */
[----:B------:R-:W-:-:S12]  /*0d60*/  ISETP.GT.AND P2, PT, R2, 0x1, PT ;  /* 0x000000010200780c */ /* 0x000fd80003f44270 */
[----:B------:R-:W-:Y:S01]  /*0d70*/  @P2 PLOP3.LUT P0, PT, PT, PT, PT, 0x8, 0x0 ;  /* 0x000000000000281c */ /* 0x000fe20003f0e170 */
[----:B------:R-:W-:Y:S01]  /*0d80*/  @P2 STL [R4], RZ ;  /* 0x000000ff04002387 */ /* 0x000fe20000100800 */
[----:B------:R-:W-:-:S03]  /*0d90*/  @P2 IADD3 R0, R0, 0x2, RZ ;  /* 0x0000000200002810 */ /* 0x000fc60007ffe0ff */
[----:B------:R2:W-:Y:S07]  /*0da0*/  @P2 STL [R4+0x4], RZ ;  /* 0x000004ff04002387 */ /* 0x0005ee0000100800 */
[----:B------:R-:W-:Y:S02]  /*0db0*/  ISETP.LT.OR P0, PT, R0, R29, P0 ;  /* 0x0000001d0000720c */ /* 0x000fe40000701670 */
[----:B--2---:R-:W-:-:S10]  /*0dc0*/  @P2 IADD3 R4, R4, 0x8, RZ ;  /* 0x0000000804042810 */ /* 0x004fd40007ffe0ff */
[----:B------:R2:W-:Y:S01]  /*0dd0*/  @P0 STL [R4], RZ ;  /* 0x000000ff04000387 */ /* 0x0005e20000100800 */
[----:B------:R-:W-:-:S12]  /*0de0*/  ISETP.GE.AND P0, PT, R30, 0x1, PT ;  /* 0x000000011e00780c */ /* 0x000fd80003f06270 */
[----:B------:R-:W-:Y:S05]  /*0df0*/  @!P0 BRA `(.L_x_299) ;  /* 0x0000060000008947 */ /* 0x000fea0003800000 */
[----:B--2---:R-:W-:-:S08]  /*0e00*/  MOV R31, RZ ;  /* 0x000000ff001f7202 */ /* 0x004fd00000000f00 */
.L_x_307:
[----:B------:R-:W-:Y:S01]  /*0e10*/  ISETP.GT.AND P0, PT, R25, R28, PT ;  /* 0x0000001c1900720c */ /* 0x000fe20003f04270 */
[----:B------:R-:W-:Y:S01]  /*0e20*/  BSSY B0, `(.L_x_300) ;  /* 0x000005a000007945 */ /* 0x000fe20003800000 */
[----:B------:R-:W-:Y:S02]  /*0e30*/  IADD3 R0, R28, -c[0x0][0x194], RZ ;  /* 0x800065001c007a10 */ /* 0x000fe40007ffe0ff */
[----:B--2---:R-:W-:-:S05]  /*0e40*/  IADD3 R2, R27, -c[0x0][0x190], RZ ;  /* 0x800064001b027a10 */ /* 0x004fca0007ffe0ff */
[----:B------:R-:W-:-:S03]  /*0e50*/  IMAD R0, R17, R0, R2 ;  /* 0x0000000011007224 */ /* 0x000fc600078e0202 */
[----:B01-3--:R-:W-:Y:S05]  /*0e60*/  @!P0 BRA `(.L_x_301) ;  /* 0x0000055000008947 */ /* 0x00bfea0003800000 */
[----:B------:R-:W-:-:S04]  /*0e70*/  IMAD.MOV.U32 R19, RZ, RZ, 0x4 ;  /* 0x00000004ff137424 */ /* 0x000fc800078e00ff */
[----:B------:R-:W-:-:S10]  /*0e80*/  IMAD.WIDE R2, R31, R19, c[0x0][0x168] ;  /* 0x00005a001f027625 */ /* 0x000fd400078e0213 */
[----:B------:R-:W2:Y:S01]  /*0e90*/  LDG.E.SYS R2, [R2+0x6c] ;  /* 0x00006c0002027381 */ /* 0x000ea200001ee900 */
[----:B------:R-:W-:Y:S01]  /*0ea0*/  IMAD R18, R31, c[0x0][0x1ac], R0 ;  /* 0x00006b001f127a24 */ /* 0x000fe200078e0200 */
[----:B------:R-:W-:-:S03]  /*0eb0*/  MOV R46, R28 ;  /* 0x0000001c002e7202 */ /* 0x000fc60000000f00 */
[----:B------:R-:W-:Y:S01]  /*0ec0*/  IMAD.WIDE R18, R18, R19, c[0x0][0x160] ;  /* 0x0000580012127625 */ /* 0x000fe200078e0213 */
[----:B--2---:R2:W3:Y:S07]  /*0ed0*/  I2F R44, R2 ;  /* 0x00000002002c7306 */ /* 0x0044ee0000201400 */
.L_x_306:
[----:B------:R-:W-:Y:S01]  /*0ee0*/  ISETP.GT.AND P0, PT, R26, R27, PT ;  /* 0x0000001b1a00720c */ /* 0x000fe20003f04270 */
[----:B------:R-:W-:Y:S11]  /*0ef0*/  BSSY B1, `(.L_x_302) ;  /* 0x0000047000017945 */ /* 0x000ff60003800000 */
[----:B0123--:R-:W-:Y:S05]  /*0f00*/  @!P0 BRA `(.L_x_303) ;  /* 0x0000045000008947 */ /* 0x00ffea0003800000 */
[----:B0-----:R-:W4:Y:S04]  /*0f10*/  LDL.64 R14, [R1] ;  /* 0x00000000010e7983 */ /* 0x001f280000100a00 */
[----:B--2---:R0:W5:Y:S04]  /*0f20*/  LDL.64 R2, [R1+0x8] ;  /* 0x0000080001027983 */ /* 0x0041680000100a00 */
[----:B------:R0:W5:Y:S04]  /*0f30*/  LDL.64 R4, [R1+0x10] ;  /* 0x0000100001047983 */ /* 0x0001680000100a00 */
[----:B------:R0:W5:Y:S04]  /*0f40*/  LDL.64 R6, [R1+0x18] ;  /* 0x0000180001067983 */ /* 0x0001680000100a00 */
[----:B------:R0:W5:Y:S01]  /*0f50*/  LDL.64 R8, [R1+0x20] ;  /* 0x0000200001087983 */ /* 0x0001620000100a00 */
[----:B------:R-:W4:Y:S02]  /*0f60*/  I2F R0, R46 ;  /* 0x0000002e00007306 */ /* 0x000f240000201400 */
[----:B----4-:R-:W-:-:S02]  /*0f70*/  FADD.FTZ R10, R0, -R15 ;  /* 0x8000000f000a7221 */ /* 0x010fc40000010000 */
[----:B------:R-:W-:Y:S02]  /*0f80*/  IMAD.MOV.U32 R0, RZ, RZ, R27 ;  /* 0x000000ffff007224 */ /* 0x000fe400078e001b */
[----:B0-----:R-:W-:-:S08]  /*0f90*/  FADD.FTZ R10, |R10|, -RZ ;  /* 0x800000ff0a0a7221 */ /* 0x001fd00000010200 */
.L_x_305:
[----:B------:R-:W-:Y:S01]  /*0fa0*/  MOV R43, 0x4 ;  /* 0x00000004002b7802 */ /* 0x000fe20000000f00 */
[----:B-1----:R-:W2:Y:S04]  /*0fb0*/  LDG.E.CONSTANT.SYS R45, [R18] ;  /* 0x00000000122d7381 */ /* 0x002ea800001e6900 */
[C---:B------:R-:W-:Y:S01]  /*0fc0*/  IMAD.WIDE R32, R43.reuse, c[0x0][0x1a8], R18 ;  /* 0x00006a002b207a25 */ /* 0x040fe200078e0212 */
[----:B------:R-:W4:Y:S07]  /*0fd0*/  @P1 LDL R47, [R1+0x28] ;  /* 0x00002800012f1983 */ /* 0x000f2e0000100800 */
[----:B------:R-:W-:-:S02]  /*0fe0*/  IMAD.WIDE R12, R43, c[0x0][0x1a8], R32 ;  /* 0x00006a002b0c7a25 */ /* 0x000fc400078e0220 */
[----:B0--3--:R0:W3:Y:S06]  /*0ff0*/  LDG.E.CONSTANT.SYS R32, [R32] ;  /* 0x0000000020207381 */ /* 0x0090ec00001e6900 */
[C---:B------:R-:W-:Y:S02]  /*1000*/  IMAD.WIDE R34, R43.reuse, c[0x0][0x1a8], R12 ;  /* 0x00006a002b227a25 */ /* 0x040fe400078e020c */
[----:B------:R3:W3:Y:S06]  /*1010*/  LDG.E.CONSTANT.SYS R13, [R12] ;  /* 0x000000000c0d7381 */ /* 0x0006ec00001e6900 */
[----:B------:R-:W-:-:S02]  /*1020*/  IMAD.WIDE R36, R43, c[0x0][0x1a8], R34 ;  /* 0x00006a002b247a25 */ /* 0x000fc400078e0222 */
[----:B------:R-:W3:Y:S06]  /*1030*/  LDG.E.CONSTANT.SYS R34, [R34] ;  /* 0x0000000022227381 */ /* 0x000eec00001e6900 */
[C---:B------:R-:W-:Y:S02]  /*1040*/  IMAD.WIDE R38, R43.reuse, c[0x0][0x1a8], R36 ;  /* 0x00006a002b267a25 */ /* 0x040fe400078e0224 */
[----:B------:R-:W3:Y:S06]  /*1050*/  LDG.E.CONSTANT.SYS R37, [R36] ;  /* 0x0000000024257381 */ /* 0x000eec00001e6900 */
[----:B------:R-:W-:-:S02]  /*1060*/  IMAD.WIDE R40, R43, c[0x0][0x1a8], R38 ;  /* 0x00006a002b287a25 */ /* 0x000fc400078e0226 */
[----:B------:R-:W3:Y:S06]  /*1070*/  LDG.E.CONSTANT.SYS R38, [R38] ;  /* 0x0000000026267381 */ /* 0x000eec00001e6900 */
[----:B------:R-:W-:Y:S02]  /*1080*/  IMAD.WIDE R42, R43, c[0x0][0x1a8], R40 ;  /* 0x00006a002b2a7a25 */ /* 0x000fe400078e0228 */
[----:B------:R-:W3:Y:S08]  /*1090*/  LDG.E.CONSTANT.SYS R15, [R40] ;  /* 0x00000000280f7381 */ /* 0x000ef000001e6900 */
[----:B------:R-:W3:Y:S01]  /*10a0*/  LDG.E.CONSTANT.SYS R42, [R42] ;  /* 0x000000002a2a7381 */ /* 0x000ee200001e6900 */
[----:B------:R-:W1:Y:S03]  /*10b0*/  I2F R11, R0 ;  /* 0x00000000000b7306 */ /* 0x000e660000201400 */
[----:B------:R0:W-:Y:S01]  /*10c0*/  STS [R20+0x4], R10 ;  /* 0x0000040a14007388 */ /* 0x0001e20000000800 */
[----:B-1----:R-:W-:-:S04]  /*10d0*/  FADD.FTZ R11, -R14, R11 ;  /* 0x0000000b0e0b7221 */ /* 0x002fc80000010100 */
[----:B------:R-:W-:-:S08]  /*10e0*/  FADD.FTZ R11, |R11|, -RZ ;  /* 0x800000ff0b0b7221 */ /* 0x000fd00000010200 */
[----:B------:R1:W-:Y:S01]  /*10f0*/  STS [R20], R11 ;  /* 0x0000000b14007388 */ /* 0x0003e20000000800 */
[----:B------:R-:W-:Y:S01]  /*1100*/  IADD3 R0, R0, 0x1, RZ ;  /* 0x0000000100007810 */ /* 0x000fe20007ffe0ff */
[----:B0-----:R-:W-:-:S03]  /*1110*/  IMAD.MOV.U32 R33, RZ, RZ, RZ ;  /* 0x000000ffff217224 */ /* 0x001fc600078e00ff */
[----:B------:R-:W-:Y:S01]  /*1120*/  ISETP.GE.AND P2, PT, R0, R26, PT ;  /* 0x0000001a0000720c */ /* 0x000fe20003f46270 */
[----:B--2--5:R-:W-:Y:S02]  /*1130*/  FADD.FTZ R45, -R2, |R45| ;  /* 0x4000002d022d7221 */ /* 0x024fe40000010100 */
[----:B----4-:R-:W-:Y:S02]  /*1140*/  @P1 FADD.FTZ R47, R44, -R47 ;  /* 0x8000002f2c2f1221 */ /* 0x010fe40000010000 */
[----:B---3--:R-:W-:Y:S02]  /*1150*/  FADD.FTZ R12, R32, -R3 ;  /* 0x80000003200c7221 */ /* 0x008fe40000010000 */
[----:B------:R-:W-:-:S04]  /*1160*/  FADD.FTZ R13, -R4, R13 ;  /* 0x0000000d040d7221 */ /* 0x000fc80000010100 */
[----:B------:R-:W-:-:S04]  /*1170*/  FMUL.FTZ R13, R13, R13 ;  /* 0x0000000d0d0d7220 */ /* 0x000fc80000410000 */
[----:B------:R-:W-:Y:S02]  /*1180*/  FFMA.FTZ R13, R12, R12, R13 ;  /* 0x0000000c0c0d7223 */ /* 0x000fe4000001000d */
[----:B------:R-:W-:Y:S02]  /*1190*/  FADD.FTZ R12, R34, -R5 ;  /* 0x80000005220c7221 */ /* 0x000fe40000010000 */
[----:B------:R-:W-:Y:S02]  /*11a0*/  FADD.FTZ R45, |R45|, -RZ ;  /* 0x800000ff2d2d7221 */ /* 0x000fe40000010200 */
[----:B------:R-:W-:Y:S02]  /*11b0*/  FADD.FTZ R37, -R6, R37 ;  /* 0x0000002506257221 */ /* 0x000fe40000010100 */
[----:B------:R-:W-:Y:S02]  /*11c0*/  FFMA.FTZ R13, R12, R12, R13 ;  /* 0x0000000c0c0d7223 */ /* 0x000fe4000001000d */
[----:B------:R-:W-:-:S02]  /*11d0*/  FADD.FTZ R37, |R37|, -RZ ;  /* 0x800000ff25257221 */ /* 0x000fc40000010200 */
[----:B------:R-:W-:Y:S02]  /*11e0*/  FADD.FTZ R16, -R8, R15 ;  /* 0x0000000f08107221 */ /* 0x000fe40000010100 */
[----:B------:R-:W-:Y:S02]  /*11f0*/  FADD.FTZ R15, R38, -R7 ;  /* 0x80000007260f7221 */ /* 0x000fe40000010000 */
[----:B------:R-:W-:-:S04]  /*1200*/  FMUL.FTZ R16, R16, R16 ;  /* 0x0000001010107220 */ /* 0x000fc80000410000 */
[----:B------:R-:W-:Y:S02]  /*1210*/  FFMA.FTZ R15, R15, R15, R16 ;  /* 0x0000000f0f0f7223 */ /* 0x000fe40000010010 */
[----:B------:R-:W-:Y:S02]  /*1220*/  FADD.FTZ R42, R42, -R9 ;  /* 0x800000092a2a7221 */ /* 0x000fe40000010000 */
[----:B------:R-:W-:Y:S02]  /*1230*/  @P1 FADD.FTZ R47, |R47|, -RZ ;  /* 0x800000ff2f2f1221 */ /* 0x000fe40000010200 */
[----:B------:R-:W-:Y:S01]  /*1240*/  FFMA.FTZ R15, R42, R42, R15 ;  /* 0x0000002a2a0f7223 */ /* 0x000fe2000001000f */
[----:B------:R1:W-:Y:S04]  /*1250*/  STS [R20+0xc], R13 ;  /* 0x00000c0d14007388 */ /* 0x0003e80000000800 */
[----:B------:R1:W-:Y:S04]  /*1260*/  STS [R20+0x10], R37 ;  /* 0x0000102514007388 */ /* 0x0003e80000000800 */
[----:B------:R1:W-:Y:S04]  /*1270*/  STS [R20+0x14], R15 ;  /* 0x0000140f14007388 */ /* 0x0003e80000000800 */
[----:B------:R1:W-:Y:S04]  /*1280*/  STS [R20+0x8], R45 ;  /* 0x0000082d14007388 */ /* 0x0003e80000000800 */
[----:B------:R1:W-:Y:S02]  /*1290*/  @P1 STS [R20+0x18], R47 ;  /* 0x0000182f14001388 */ /* 0x0003e40000000800 */
.L_x_304:
[----:B01----:R-:W-:-:S08]  /*12a0*/  LEA R11, R33, R22, 0x2 ;  /* 0x00000016210b7211 */ /* 0x003fd000078e10ff */
[----:B------:R-:W2:Y:S01]  /*12b0*/  LDL R13, [R11] ;  /* 0x000000000b0d7983 */ /* 0x000ea20000100800 */
[----:B------:R-:W-:Y:S01]  /*12c0*/  IMAD R12, R24, 0xb, R33 ;  /* 0x0000000b180c7824 */ /* 0x000fe200078e0221 */
[----:B------:R-:W-:-:S04]  /*12d0*/  IADD3 R33, R33, 0x1, RZ ;  /* 0x0000000121217810 */ /* 0x000fc80007ffe0ff */
[----:B------:R-:W-:-:S03]  /*12e0*/  ISETP.GE.AND P0, PT, R33, R29, PT ;  /* 0x0000001d2100720c */ /* 0x000fc60003f06270 */
[----:B------:R-:W2:Y:S02]  /*12f0*/  LDS.U R12, [R12.X4] ;  /* 0x000000000c0c7984 */ /* 0x000ea40000005800 */
[----:B--2---:R-:W-:-:S08]  /*1300*/  FMNMX.FTZ R16, R12, R13, !PT ;  /* 0x0000000d0c107209 */ /* 0x004fd00007810000 */
[----:B------:R0:W-:Y:S01]  /*1310*/  STL [R11], R16 ;  /* 0x000000100b007387 */ /* 0x0001e20000100800 */
[----:B------:R-:W-:Y:S05]  /*1320*/  @!P0 BRA `(.L_x_304) ;  /* 0xffffff7000008947 */ /* 0x000fea000383ffff */
[----:B------:R-:W-:-:S05]  /*1330*/  IADD3 R18, P0, R18, 0x4, RZ ;  /* 0x0000000412127810 */ /* 0x000fca0007f1e0ff */
[----:B------:R-:W-:Y:S01]  /*1340*/  IMAD.X R19, RZ, RZ, R19, P0 ;  /* 0x000000ffff137224 */ /* 0x000fe200000e0613 */
[----:B------:R-:W-:Y:S07]  /*1350*/  @!P2 BRA `(.L_x_305) ;  /* 0xfffffc400000a947 */ /* 0x000fee000383ffff */
.L_x_303:
[----:B------:R-:W-:Y:S05]  /*1360*/  BSYNC B1 ;  /* 0x0000000000017941 */ /* 0x000fea0003800000 */
.L_x_302:
[----:B------:R-:W-:Y:S02]  /*1370*/  IADD3 R46, R46, 0x1, RZ ;  /* 0x000000012e2e7810 */ /* 0x000fe40007ffe0ff */
[----:B------:R-:W-:Y:S02]  /*1380*/  IADD3 R3, -R26, R27, R17 ;  /* 0x0000001b1a037210 */ /* 0x000fe40007ffe111 */
[----:B------:R-:W-:-:S03]  /*1390*/  ISETP.GE.AND P0, PT, R46, R25, PT ;  /* 0x000000192e00720c */ /* 0x000fc60003f06270 */
[----:B------:R-:W-:-:S09]  /*13a0*/  IMAD.WIDE R18, R3, 0x4, R18 ;  /* 0x0000000403127825 */ /* 0x000fd200078e0212 */
[----:B------:R-:W-:Y:S05]  /*13b0*/  @!P0 BRA `(.L_x_306) ;  /* 0xfffffb2000008947 */ /* 0x000fea000383ffff */
.L_x_301:
[----:B------:R-:W-:Y:S05]  /*13c0*/  BSYNC B0 ;  /* 0x0000000000007941 */ /* 0x000fea0003800000 */
.L_x_300:
[----:B------:R-:W-:-:S04]  /*13d0*/  IADD3 R31, R31, 0x1, RZ ;  /* 0x000000011f1f7810 */ /* 0x000fc80007ffe0ff */
[----:B------:R-:W-:-:S12]  /*13e0*/  ISETP.GE.AND P0, PT, R31, R30, PT ;  /* 0x0000001e1f00720c */ /* 0x000fd80003f06270 */
[----:B------:R-:W-:Y:S05]  /*13f0*/  @!P0 BRA `(.L_x_307) ;  /* 0xfffffa1000008947 */ /* 0x000fea000383ffff */
.L_x_299:
[----:B--2---:R-:W2:Y:S04]  /*1400*/  LDL R7, [R1+0x40] ;  /* 0x0000400001077983 */ /* 0x004ea80000100800 */
[----:B------:R-:W4:Y:S04]  /*1410*/  LDL.64 R8, [R1+0x38] ;  /* 0x0000380001087983 */ /* 0x000f280000100a00 */
[----:B------:R-:W5:Y:S04]  /*1420*/  @P1 LDL R5, [R1+0x44] ;  /* 0x0000440001051983 */ /* 0x000f680000100800 */
[----:B---3--:R-:W3:Y:S04]  /*1430*/  LDL.64 R2, [R1+0x30] ;  /* 0x0000300001027983 */ /* 0x008ee80000100a00 */
[----:B------:R-:W3:Y:S01]  /*1440*/  LDL R0, [R1+0x2c] ;  /* 0x00002c0001007983 */ /* 0x000ee20000100800 */
[----:B------:R-:W-:Y:S01]  /*1450*/  MOV R12, RZ ;  /* 0x000000ff000c7202 */ /* 0x000fe20000000f00 */
[----:B--2---:R-:W2:Y:S01]  /*1460*/  MUFU.SQRT R4, R7 ;  /* 0x0000000700047308 */ /* 0x004ea20000002000 */
[----:B----4-:R-:W4:Y:S01]  /*1470*/  MUFU.SQRT R8, R8 ;  /* 0x0000000800087308 */ /* 0x010f220000002000 */
[----:B0-----:R-:W-:-:S02]  /*1480*/  FMNMX.FTZ R11, R9, 0.0099999997764825820923, !PT ;  /* 0x3c23d70a090b7809 */ /* 0x001fc40007810000 */
[----:B-----5:R-:W-:Y:S02]  /*1490*/  @P1 FMNMX.FTZ R9, R5, 0.0099999997764825820923, !PT ;  /* 0x3c23d70a05091809 */ /* 0x020fe40007810000 */
[----:B---3--:R-:W-:Y:S02]  /*14a0*/  FMNMX.FTZ R2, R2, 0.0099999997764825820923, !PT ;  /* 0x3c23d70a02027809 */ /* 0x008fe40007810000 */
[----:B------:R-:W-:Y:S02]  /*14b0*/  FMNMX.FTZ R3, R3, 0.0099999997764825820923, !PT ;  /* 0x3c23d70a03037809 */ /* 0x000fe40007810000 */
[----:B------:R-:W0:Y:S01]  /*14c0*/  @P1 MUFU.RCP R10, R9 ;  /* 0x00000009000a1308 */ /* 0x000e220000001000 */
[----:B--2---:R-:W-:Y:S02]  /*14d0*/  FMNMX.FTZ R4, R4, 0.0099999997764825820923, !PT ;  /* 0x3c23d70a04047809 */ /* 0x004fe40007810000 */
[----:B------:R-:W-:Y:S01]  /*14e0*/  FMNMX.FTZ R0, R0, 0.0099999997764825820923, !PT ;  /* 0x3c23d70a00007809 */ /* 0x000fe20007810000 */
[----:B------:R-:W-:Y:S01]  /*14f0*/  MUFU.RCP R2, R2 ;  /* 0x0000000200027308 */ /* 0x000fe20000001000 */
[----:B----4-:R-:W-:Y:S01]  /*1500*/  FMNMX.FTZ R6, R8, 0.0099999997764825820923, !PT ;  /* 0x3c23d70a08067809 */ /* 0x010fe20007810000 */
[----:B------:R-:W2:Y:S01]  /*1510*/  MUFU.RCP R3, R3 ;  /* 0x0000000300037308 */ /* 0x000ea20000001000 */
[----:B------:R-:W3:Y:S01]  /*1520*/  MUFU.RCP R4, R4 ;  /* 0x0000000400047308 */ /* 0x000ee20000001000 */
[----:B------:R-:W-:Y:S01]  /*1530*/  MUFU.RCP R8, R11 ;  /* 0x0000000b00087308 */ /* 0x000fe20000001000 */
[----:B------:R-:W-:Y:S02]  /*1540*/  MUFU.RCP R0, R0 ;  /* 0x0000000000007308 */ /* 0x000fe40000001000 */
[----:B------:R-:W4:Y:S01]  /*1550*/  MUFU.RCP R6, R6 ;  /* 0x0000000600067308 */ /* 0x000f220000001000 */
[----:B0-----:R0:W-:Y:S04]  /*1560*/  @P1 STL [R1+0x54], R10 ;  /* 0x0000540a01001387 */ /* 0x0011e80000100800 */
[----:B--2---:R0:W-:Y:S01]  /*1570*/  STL.64 [R1+0x30], R2 ;  /* 0x0000300201007387 */ /* 0x0041e20000100a00 */
[----:B---3--:R-:W-:-:S03]  /*1580*/  MOV R5, R4 ;  /* 0x0000000400057202 */ /* 0x008fc60000000f00 */
[----:B------:R0:W-:Y:S01]  /*1590*/  STL [R1+0x50], R4 ;  /* 0x0000500401007387 */ /* 0x0001e20000100800 */
[----:B----4-:R-:W-:-:S03]  /*15a0*/  IMAD.MOV.U32 R7, RZ, RZ, R6 ;  /* 0x000000ffff077224 */ /* 0x010fc600078e0006 */
[----:B------:R0:W-:Y:S04]  /*15b0*/  STL [R1+0x44], R8 ;  /* 0x0000440801007387 */ /* 0x0001e80000100800 */
[----:B------:R0:W-:Y:S04]  /*15c0*/  STL.64 [R1+0x48], R4 ;  /* 0x0000480401007387 */ /* 0x0001e80000100a00 */
[----:B------:R0:W-:Y:S04]  /*15d0*/  STL [R1+0x40], R6 ;  /* 0x0000400601007387 */ /* 0x0001e80000100800 */
[----:B------:R0:W-:Y:S04]  /*15e0*/  STL.64 [R1+0x38], R6 ;  /* 0x0000380601007387 */ /* 0x0001e80000100a00 */
[----:B------:R0:W-:Y:S02]  /*15f0*/  STL [R1+0x2c], R0 ;  /* 0x00002c0001007387 */ /* 0x0001e40000100800 */
.L_x_311:
[----:B------:R-:W-:-:S12]  /*1600*/  ISETP.GE.AND P0, PT, R12, RZ, PT ;  /* 0x000000ff0c00720c */ /* 0x000fd80003f06270 */
[----:B0-----:R-:W-:Y:S05]  /*1610*/  @!P0 BRA `(.L_x_308) ;  /* 0x000001a000008947 */ /* 0x001fea0003800000 */
[----:B0-----:R-:W-:Y:S01]  /*1620*/  IADD3 R0, R12, 0x1, RZ ;  /* 0x000000010c007810 */ /* 0x001fe20007ffe0ff */
[----:B------:R-:W-:Y:S01]  /*1630*/  IMAD.MOV.U32 R3, RZ, RZ, -0x1 ;  /* 0xffffffffff037424 */ /* 0x000fe200078e00ff */
[----:B------:R-:W-:Y:S02]  /*1640*/  PLOP3.LUT P0, PT, PT, PT, PT, 0x80, 0x0 ;  /* 0x000000000000781c */ /* 0x000fe40003f0f070 */
[----:B------:R-:W-:Y:S01]  /*1650*/  ISETP.GT.AND P2, PT, R0, 0x3, PT ;  /* 0x000000030000780c */ /* 0x000fe20003f44270 */
[----:B------:R-:W-:-:S04]  /*1660*/  IMAD R0, R29, R12, RZ ;  /* 0x0000000c1d007224 */ /* 0x000fc800078e02ff */
[----:B------:R-:W-:-:S07]  /*1670*/  IMAD R0, R0, 0x4, R21 ;  /* 0x0000000400007824 */ /* 0x000fce00078e0215 */
[----:B------:R-:W-:Y:S05]  /*1680*/  @!P2 BRA `(.L_x_309) ;  /* 0x000000a00000a947 */ /* 0x000fea0003800000 */
[----:B------:R-:W-:Y:S02]  /*1690*/  PLOP3.LUT P0, PT, PT, PT, PT, 0x8, 0x0 ;  /* 0x000000000000781c */ /* 0x000fe40003f0e170 */
[----:B------:R-:W-:-:S10]  /*16a0*/  IADD3 R2, R12, -0x3, RZ ;  /* 0xfffffffd0c027810 */ /* 0x000fd40007ffe0ff */
.L_x_310:
[----:B------:R-:W-:Y:S01]  /*16b0*/  IADD3 R3, R3, 0x4, RZ ;  /* 0x0000000403037810 */ /* 0x000fe20007ffe0ff */
[----:B------:R-:W-:Y:S03]  /*16c0*/  STL [R0], RZ ;  /* 0x000000ff00007387 */ /* 0x000fe60000100800 */
[----:B------:R-:W-:Y:S01]  /*16d0*/  ISETP.GE.AND P2, PT, R3, R2, PT ;  /* 0x000000020300720c */ /* 0x000fe20003f46270 */
[----:B------:R-:W-:Y:S04]  /*16e0*/  STL [R0+0x4], RZ ;  /* 0x000004ff00007387 */ /* 0x000fe80000100800 */
[----:B------:R-:W-:Y:S04]  /*16f0*/  STL [R0+0x8], RZ ;  /* 0x000008ff00007387 */ /* 0x000fe80000100800 */
[----:B------:R0:W-:Y:S02]  /*1700*/  STL [R0+0xc], RZ ;  /* 0x00000cff00007387 */ /* 0x0001e40000100800 */
[----:B0-----:R-:W-:Y:S01]  /*1710*/  IADD3 R0, R0, 0x10, RZ ;  /* 0x0000001000007810 */ /* 0x001fe20007ffe0ff */
[----:B------:R-:W-:Y:S07]  /*1720*/  @!P2 BRA `(.L_x_310) ;  /* 0xffffff800000a947 */ /* 0x000fee000383ffff */
.L_x_309:
[----:B------:R-:W-:-:S04]  /*1730*/  IADD3 R2, -R3, R12, RZ ;  /* 0x0000000c03027210 */ /* 0x000fc80007ffe1ff */
[----:B------:R-:W-:-:S12]  /*1740*/  ISETP.GT.AND P2, PT, R2, 0x1, PT ;  /* 0x000000010200780c */ /* 0x000fd80003f44270 */
[----:B------:R-:W-:Y:S01]  /*1750*/  @P2 PLOP3.LUT P0, PT, PT, PT, PT, 0x8, 0x0 ;  /* 0x000000000000281c */ /* 0x000fe20003f0e170 */
[----:B------:R-:W-:Y:S01]  /*1760*/  @P2 STL [R0], RZ ;  /* 0x000000ff00002387 */ /* 0x000fe20000100800 */
[----:B------:R-:W-:-:S03]  /*1770*/  @P2 IADD3 R3, R3, 0x2, RZ ;  /* 0x0000000203032810 */ /* 0x000fc60007ffe0ff */
[----:B------:R0:W-:Y:S07]  /*1780*/  @P2 STL [R0+0x4], RZ ;  /* 0x000004ff00002387 */ /* 0x0001ee0000100800 */
[----:B------:R-:W-:Y:S02]  /*1790*/  ISETP.LT.OR P0, PT, R3, R12, P0 ;  /* 0x0000000c0300720c */ /* 0x000fe40000701670 */
[----:B0-----:R-:W-:-:S10]  /*17a0*/  @P2 IADD3 R0, R0, 0x8, RZ ;  /* 0x0000000800002810 */ /* 0x001fd40007ffe0ff */
[----:B------:R0:W-:Y:S02]  /*17b0*/  @P0 STL [R0], RZ ;  /* 0x000000ff00000387 */ /* 0x0001e40000100800 */
.L_x_308:
[----:B------:R-:W-:-:S04]  /*17c0*/  IADD3 R12, R12, 0x1, RZ ;  /* 0x000000010c0c7810 */ /* 0x000fc80007ffe0ff */
[----:B------:R-:W-:-:S12]  /*17d0*/  ISETP.GE.AND P0, PT, R12, R29, PT ;  /* 0x0000001d0c00720c */ /* 0x000fd80003f06270 */
[----:B------:R-:W-:Y:S05]  /*17e0*/  @!P0 BRA `(.L_x_311) ;  /* 0xfffffe1000008947 */ /* 0x000fea000383ffff */
[----:B------:R-:W-:-:S12]  /*17f0*/  ISETP.GE.AND P0, PT, R30, 0x1, PT ;  /* 0x000000011e00780c */ /* 0x000fd80003f06270 */
[----:B------:R-:W-:Y:S05]  /*1800*/  @!P0 BRA `(.L_x_312) ;  /* 0x00000a1000008947 */ /* 0x000fea0003800000 */
[----:B0-----:R-:W-:Y:S01]  /*1810*/  IMAD.MOV.U32 R0, RZ, RZ, c[0x0][0x1a8] ;  /* 0x00006a00ff007624 */ /* 0x001fe200078e00ff */
[----:B------:R-:W-:Y:S02]  /*1820*/  IADD3 R18, -R26, R27, R17 ;  /* 0x0000001b1a127210 */ /* 0x000fe40007ffe111 */
[----:B------:R-:W-:Y:S02]  /*1830*/  IADD3 R2, R28, -c[0x0][0x194], RZ ;  /* 0x800065001c027a10 */ /* 0x000fe40007ffe0ff */
[----:B------:R-:W-:Y:S02]  /*1840*/  IADD3 R19, R27, -c[0x0][0x190], RZ ;  /* 0x800064001b137a10 */ /* 0x000fe40007ffe0ff */
[----:B------:R-:W-:Y:S02]  /*1850*/  SHF.R.S32.HI R3, RZ, 0x1f, R0 ;  /* 0x0000001fff037819 */ /* 0x000fe40000011400 */
[----:B------:R-:W-:Y:S01]  /*1860*/  SHF.R.S32.HI R33, RZ, 0x1f, R18 ;  /* 0x0000001fff217819 */ /* 0x000fe20000011412 */
[----:B------:R-:W-:Y:S01]  /*1870*/  IMAD R19, R17, R2, R19 ;  /* 0x0000000211137224 */ /* 0x000fe200078e0213 */
[----:B------:R-:W-:-:S02]  /*1880*/  MOV R31, RZ ;  /* 0x000000ff001f7202 */ /* 0x000fc40000000f00 */
[----:B------:R-:W-:Y:S02]  /*1890*/  SHF.L.U64.HI R32, R0, 0x2, R3 ;  /* 0x0000000200207819 */ /* 0x000fe40000010203 */
[----:B------:R-:W-:-:S08]  /*18a0*/  SHF.L.U64.HI R33, R18, 0x2, R33 ;  /* 0x0000000212217819 */ /* 0x000fd00000010221 */
.L_x_326:
[----:B------:R-:W-:Y:S01]  /*18b0*/  ISETP.GT.AND P0, PT, R25, R28, PT ;  /* 0x0000001c1900720c */ /* 0x000fe20003f04270 */
[----:B------:R-:W-:Y:S11]  /*18c0*/  BSSY B0, `(.L_x_313) ;  /* 0x0000092000007945 */ /* 0x000ff60003800000 */
[----:B012---:R-:W-:Y:S05]  /*18d0*/  @!P0 BRA `(.L_x_314) ;  /* 0x0000090000008947 */ /* 0x007fea0003800000 */
[----:B------:R-:W-:-:S04]  /*18e0*/  IMAD.MOV.U32 R17, RZ, RZ, 0x4 ;  /* 0x00000004ff117424 */ /* 0x000fc800078e00ff */
[----:B------:R-:W-:-:S10]  /*18f0*/  IMAD.WIDE R2, R31, R17, c[0x0][0x168] ;  /* 0x00005a001f027625 */ /* 0x000fd400078e0211 */
[----:B------:R-:W2:Y:S01]  /*1900*/  LDG.E.SYS R2, [R2+0x6c] ;  /* 0x00006c0002027381 */ /* 0x000ea200001ee900 */
[----:B------:R-:W-:Y:S01]  /*1910*/  IMAD R16, R31, c[0x0][0x1ac], R19 ;  /* 0x00006b001f107a24 */ /* 0x000fe200078e0213 */
[----:B------:R-:W-:-:S03]  /*1920*/  MOV R36, R28 ;  /* 0x0000001c00247202 */ /* 0x000fc60000000f00 */
[----:B------:R-:W-:Y:S01]  /*1930*/  IMAD.WIDE R16, R16, R17, c[0x0][0x160] ;  /* 0x0000580010107625 */ /* 0x000fe200078e0211 */
[----:B--2---:R0:W2:Y:S07]  /*1940*/  I2F R35, R2 ;  /* 0x0000000200237306 */ /* 0x0040ae0000201400 */
.L_x_325:
[----:B------:R-:W-:Y:S01]  /*1950*/  ISETP.GT.AND P0, PT, R26, R27, PT ;  /* 0x0000001b1a00720c */ /* 0x000fe20003f04270 */
[----:B------:R-:W-:Y:S11]  /*1960*/  BSSY B1, `(.L_x_315) ;  /* 0x0000082000017945 */ /* 0x000ff60003800000 */
[----:B012---:R-:W-:Y:S05]  /*1970*/  @!P0 BRA `(.L_x_316) ;  /* 0x0000080000008947 */ /* 0x007fea0003800000 */
[----:B------:R-:W-:-:S08]  /*1980*/  IMAD.MOV.U32 R37, RZ, RZ, R27 ;  /* 0x000000ffff257224 */ /* 0x000fd000078e001b */
.L_x_324:
[----:B0-----:R-:W-:Y:S01]  /*1990*/  LEA R2, P0, R0, R16, 0x2 ;  /* 0x0000001000027211 */ /* 0x001fe200078010ff */
[----:B------:R-:W-:Y:S01]  /*19a0*/  IMAD.MOV.U32 R15, RZ, RZ, 0x4 ;  /* 0x00000004ff0f7424 */ /* 0x000fe200078e00ff */
[----:B------:R-:W3:Y:S02]  /*19b0*/  LDG.E.CONSTANT.SYS R38, [R16] ;  /* 0x0000000010267381 */ /* 0x000ee400001e6900 */
[----:B------:R-:W-:-:S05]  /*19c0*/  IADD3.X R3, R17, R32, RZ, P0, !PT ;  /* 0x0000002011037210 */ /* 0x000fca00007fe4ff */
[----:B------:R-:W-:-:S03]  /*19d0*/  IMAD.WIDE R4, R15, c[0x0][0x1a8], R2 ;  /* 0x00006a000f047a25 */ /* 0x000fc600078e0202 */
[----:B------:R0:W4:Y:S05]  /*19e0*/  LDG.E.CONSTANT.SYS R43, [R2] ;  /* 0x00000000022b7381 */ /* 0x00012a00001e6900 */
[C---:B------:R-:W-:Y:S02]  /*19f0*/  IMAD.WIDE R6, R15.reuse, c[0x0][0x1a8], R4 ;  /* 0x00006a000f067a25 */ /* 0x040fe400078e0204 */
[----:B------:R-:W5:Y:S06]  /*1a00*/  LDG.E.CONSTANT.SYS R5, [R4] ;  /* 0x0000000004057381 */ /* 0x000f6c00001e6900 */
[----:B------:R-:W-:-:S02]  /*1a10*/  IMAD.WIDE R8, R15, c[0x0][0x1a8], R6 ;  /* 0x00006a000f087a25 */ /* 0x000fc400078e0206 */
[----:B--2---:R-:W2:Y:S06]  /*1a20*/  LDG.E.CONSTANT.SYS R7, [R6] ;  /* 0x0000000006077381 */ /* 0x004eac00001e6900 */
[C---:B------:R-:W-:Y:S02]  /*1a30*/  IMAD.WIDE R10, R15.reuse, c[0x0][0x1a8], R8 ;  /* 0x00006a000f0a7a25 */ /* 0x040fe400078e0208 */
[----:B------:R-:W2:Y:S06]  /*1a40*/  LDG.E.CONSTANT.SYS R9, [R8] ;  /* 0x0000000008097381 */ /* 0x000eac00001e6900 */
[----:B------:R-:W-:-:S02]  /*1a50*/  IMAD.WIDE R12, R15, c[0x0][0x1a8], R10 ;  /* 0x00006a000f0c7a25 */ /* 0x000fc400078e020a */
[----:B------:R-:W2:Y:S06]  /*1a60*/  LDG.E.CONSTANT.SYS R11, [R10] ;  /* 0x000000000a0b7381 */ /* 0x000eac00001e6900 */
[----:B------:R-:W-:Y:S02]  /*1a70*/  IMAD.WIDE R14, R15, c[0x0][0x1a8], R12 ;  /* 0x00006a000f0e7a25 */ /* 0x000fe400078e020c */
[----:B------:R-:W2:Y:S08]  /*1a80*/  LDG.E.CONSTANT.SYS R13, [R12] ;  /* 0x000000000c0d7381 */ /* 0x000eb000001e6900 */
[----:B------:R-:W2:Y:S01]  /*1a90*/  LDG.E.CONSTANT.SYS R15, [R14] ;  /* 0x000000000e0f7381 */ /* 0x000ea200001e6900 */
[----:B------:R-:W1:Y:S01]  /*1aa0*/  I2F R39, R36 ;  /* 0x0000002400277306 */ /* 0x000e620000201400 */
[----:B------:R-:W0:Y:S02]  /*1ab0*/  I2F R41, R37 ;  /* 0x0000002500297306 */ /* 0x000e240000201400 */
[----:B------:R0:W-:Y:S04]  /*1ac0*/  @P1 STS [R20+0x28], R35 ;  /* 0x0000282314001388 */ /* 0x0001e80000000800 */
[----:B-1----:R1:W-:Y:S04]  /*1ad0*/  STS [R20+0x4], R39 ;  /* 0x0000042714007388 */ /* 0x0023e80000000800 */
[----:B0-----:R1:W-:Y:S01]  /*1ae0*/  STS [R20], R41 ;  /* 0x0000002914007388 */ /* 0x0013e20000000800 */
[----:B------:R-:W-:-:S02]  /*1af0*/  IADD3 R37, R37, 0x1, RZ ;  /* 0x0000000125257810 */ /* 0x000fc40007ffe0ff */
[----:B------:R-:W-:Y:S02]  /*1b00*/  MOV R2, RZ ;  /* 0x000000ff00027202 */ /* 0x000fe40000000f00 */
[----:B------:R-:W-:Y:S01]  /*1b10*/  ISETP.GE.AND P2, PT, R37, R26, PT ;  /* 0x0000001a2500720c */ /* 0x000fe20003f46270 */
[----:B---3--:R-:W-:-:S08]  /*1b20*/  FADD.FTZ R3, |R38|, -RZ ;  /* 0x800000ff26037221 */ /* 0x008fd00000010200 */
[----:B------:R1:W-:Y:S04]  /*1b30*/  STS [R20+0x8], R3 ;  /* 0x0000080314007388 */ /* 0x0003e80000000800 */
[----:B----4-:R1:W-:Y:S04]  /*1b40*/  STS [R20+0xc], R43 ;  /* 0x00000c2b14007388 */ /* 0x0103e80000000800 */
[----:B-----5:R1:W-:Y:S04]  /*1b50*/  STS [R20+0x10], R5 ;  /* 0x0000100514007388 */ /* 0x0203e80000000800 */
[----:B--2---:R1:W-:Y:S04]  /*1b60*/  STS [R20+0x14], R7 ;  /* 0x0000140714007388 */ /* 0x0043e80000000800 */
[----:B------:R1:W-:Y:S04]  /*1b70*/  STS [R20+0x18], R9 ;  /* 0x0000180914007388 */ /* 0x0003e80000000800 */
[----:B------:R1:W-:Y:S04]  /*1b80*/  STS [R20+0x1c], R11 ;  /* 0x00001c0b14007388 */ /* 0x0003e80000000800 */
[----:B------:R1:W-:Y:S04]  /*1b90*/  STS [R20+0x20], R13 ;  /* 0x0000200d14007388 */ /* 0x0003e80000000800 */
[----:B------:R1:W-:Y:S02]  /*1ba0*/  STS [R20+0x24], R15 ;  /* 0x0000240f14007388 */ /* 0x0003e40000000800 */
.L_x_317:
[----:B-1----:R-:W-:-:S08]  /*1bb0*/  IMAD R3, R2, 0x4, R1 ;  /* 0x0000000402037824 */ /* 0x002fd000078e0201 */
[----:B------:R-:W2:Y:S01]  /*1bc0*/  LDL R6, [R3] ;  /* 0x0000000003067983 */ /* 0x000ea20000100800 */
[----:B0-----:R-:W-:Y:S01]  /*1bd0*/  IMAD R4, R24, 0xb, R2 ;  /* 0x0000000b18047824 */ /* 0x001fe200078e0202 */
[----:B------:R-:W-:-:S04]  /*1be0*/  IADD3 R2, R2, 0x1, RZ ;  /* 0x0000000102027810 */ /* 0x000fc80007ffe0ff */
[----:B------:R-:W-:-:S03]  /*1bf0*/  ISETP.GE.AND P0, PT, R2, R29, PT ;  /* 0x0000001d0200720c */ /* 0x000fc60003f06270 */
[----:B------:R-:W2:Y:S02]  /*1c00*/  LDS.U R5, [R4.X4] ;  /* 0x0000000004057984 */ /* 0x000ea40000005800 */
[----:B--2---:R-:W-:-:S08]  /*1c10*/  FADD.FTZ R5, R5, -R6 ;  /* 0x8000000605057221 */ /* 0x004fd00000010000 */
[----:B------:R0:W-:Y:S01]  /*1c20*/  STS [R4.X4], R5 ;  /* 0x0000000504007388 */ /* 0x0001e20000004800 */
[----:B------:R-:W-:Y:S05]  /*1c30*/  @!P0 BRA `(.L_x_317) ;  /* 0xffffff7000008947 */ /* 0x000fea000383ffff */
[----:B------:R-:W-:Y:S02]  /*1c40*/  MOV R3, RZ ;  /* 0x000000ff00037202 */ /* 0x000fe40000000f00 */
[----:B------:R-:W-:-:S03]  /*1c50*/  PLOP3.LUT P0, PT, PT, PT, PT, 0x80, 0x0 ;  /* 0x000000000000781c */ /* 0x000fc60003f0f070 */
[----:B------:R-:W-:-:S05]  /*1c60*/  IMAD.IADD R2, R29, 0x1, -R3 ;  /* 0x000000011d027824 */ /* 0x000fca00078e0a03 */
[----:B------:R-:W-:-:S12]  /*1c70*/  ISETP.GT.AND P3, PT, R2, 0x3, PT ;  /* 0x000000030200780c */ /* 0x000fd80003f64270 */
[----:B------:R-:W-:Y:S05]  /*1c80*/  @!P3 BRA `(.L_x_318) ;  /* 0x000001e00000b947 */ /* 0x000fea0003800000 */
[----:B------:R-:W-:Y:S02]  /*1c90*/  PLOP3.LUT P0, PT, PT, PT, PT, 0x8, 0x0 ;  /* 0x000000000000781c */ /* 0x000fe40003f0e170 */
[----:B------:R-:W-:-:S10]  /*1ca0*/  IADD3 R12, R29, -0x3, RZ ;  /* 0xfffffffd1d0c7810 */ /* 0x000fd40007ffe0ff */
.L_x_319:
[C---:B0-----:R-:W-:Y:S02]  /*1cb0*/  IADD3 R5, R3.reuse, 0x1, RZ ;  /* 0x0000000103057810 */ /* 0x041fe40007ffe0ff */
[C---:B------:R-:W-:Y:S02]  /*1cc0*/  IADD3 R9, R3.reuse, 0x3, RZ ;  /* 0x0000000303097810 */ /* 0x040fe40007ffe0ff */
[----:B------:R-:W-:Y:S01]  /*1cd0*/  IADD3 R7, R3, 0x2, RZ ;  /* 0x0000000203077810 */ /* 0x000fe20007ffe0ff */
[--C-:B------:R-:W-:Y:S01]  /*1ce0*/  IMAD R6, R5, 0x4, R22.reuse ;  /* 0x0000000405067824 */ /* 0x100fe200078e0216 */
[-C--:B------:R-:W-:Y:S01]  /*1cf0*/  LEA R2, R3, R22.reuse, 0x2 ;  /* 0x0000001603027211 */ /* 0x080fe200078e10ff */
[----:B------:R-:W-:Y:S01]  /*1d00*/  IMAD R10, R9, 0x4, R22 ;  /* 0x00000004090a7824 */ /* 0x000fe200078e0216 */
[----:B------:R-:W-:-:S05]  /*1d10*/  LEA R8, R7, R22, 0x2 ;  /* 0x0000001607087211 */ /* 0x000fca00078e10ff */
[----:B------:R-:W2:Y:S04]  /*1d20*/  LDL R6, [R6] ;  /* 0x0000000006067983 */ /* 0x000ea80000100800 */
[----:B------:R-:W3:Y:S04]  /*1d30*/  LDL R2, [R2] ;  /* 0x0000000002027983 */ /* 0x000ee80000100800 */
[----:B------:R-:W4:Y:S04]  /*1d40*/  LDL R8, [R8] ;  /* 0x0000000008087983 */ /* 0x000f280000100800 */
[----:B------:R-:W5:Y:S01]  /*1d50*/  LDL R10, [R10] ;  /* 0x000000000a0a7983 */ /* 0x000f620000100800 */
[----:B------:R-:W-:-:S08]  /*1d60*/  IMAD R4, R24, 0xb, R3 ;  /* 0x0000000b18047824 */ /* 0x000fd000078e0203 */
[----:B------:R-:W-:Y:S04]  /*1d70*/  LDS.U R5, [R4.X4] ;  /* 0x0000000004057984 */ /* 0x000fe80000005800 */
[----:B------:R-:W2:Y:S04]  /*1d80*/  LDS.U R7, [R4.X4+0x4] ;  /* 0x0000040004077984 */ /* 0x000ea80000005800 */
[----:B------:R-:W4:Y:S04]  /*1d90*/  LDS.U R9, [R4.X4+0x8] ;  /* 0x0000080004097984 */ /* 0x000f280000005800 */
[----:B------:R-:W5:Y:S01]  /*1da0*/  LDS.U R11, [R4.X4+0xc] ;  /* 0x00000c00040b7984 */ /* 0x000f620000005800 */
[----:B------:R-:W-:-:S04]  /*1db0*/  IADD3 R3, R3, 0x4, RZ ;  /* 0x0000000403037810 */ /* 0x000fc80007ffe0ff */
[----:B------:R-:W-:Y:S01]  /*1dc0*/  ISETP.GE.AND P3, PT, R3, R12, PT ;  /* 0x0000000c0300720c */ /* 0x000fe20003f66270 */
[----:B--2---:R-:W-:Y:S02]  /*1dd0*/  FMUL.FTZ R7, R7, R6 ;  /* 0x0000000607077220 */ /* 0x004fe40000410000 */
[----:B---3--:R-:W-:Y:S02]  /*1de0*/  FMUL.FTZ R5, R5, R2 ;  /* 0x0000000205057220 */ /* 0x008fe40000410000 */
[----:B----4-:R-:W-:Y:S02]  /*1df0*/  FMUL.FTZ R9, R9, R8 ;  /* 0x0000000809097220 */ /* 0x010fe40000410000 */
[----:B-----5:R-:W-:-:S04]  /*1e00*/  FMUL.FTZ R11, R11, R10 ;  /* 0x0000000a0b0b7220 */ /* 0x020fc80000410000 */
[----:B------:R0:W-:Y:S04]  /*1e10*/  STS [R4.X4], R5 ;  /* 0x0000000504007388 */ /* 0x0001e80000004800 */
[----:B------:R0:W-:Y:S04]  /*1e20*/  STS [R4.X4+0x4], R7 ;  /* 0x0000040704007388 */ /* 0x0001e80000004800 */
[----:B------:R0:W-:Y:S04]  /*1e30*/  STS [R4.X4+0x8], R9 ;  /* 0x0000080904007388 */ /* 0x0001e80000004800 */
[----:B------:R0:W-:Y:S01]  /*1e40*/  STS [R4.X4+0xc], R11 ;  /* 0x00000c0b04007388 */ /* 0x0001e20000004800 */
[----:B------:R-:W-:Y:S05]  /*1e50*/  @!P3 BRA `(.L_x_319) ;  /* 0xfffffe500000b947 */ /* 0x000fea000383ffff */
[----:B------:R-:W-:-:S08]  /*1e60*/  MOV R34, RZ ;  /* 0x000000ff00227202 */ /* 0x000fd00000000f00 */
.L_x_318:
[----:B------:R-:W-:-:S05]  /*1e70*/  IMAD.IADD R2, R29, 0x1, -R3 ;  /* 0x000000011d027824 */ /* 0x000fca00078e0a03 */
[----:B------:R-:W-:-:S12]  /*1e80*/  ISETP.GT.AND P3, PT, R2, 0x1, PT ;  /* 0x000000010200780c */ /* 0x000fd80003f64270 */
[----:B------:R-:W-:Y:S05]  /*1e90*/  @!P3 BRA `(.L_x_320) ;  /* 0x000000f00000b947 */ /* 0x000fea0003800000 */
[C---:B0-----:R-:W-:Y:S02]  /*1ea0*/  IADD3 R5, R3.reuse, 0x1, RZ ;  /* 0x0000000103057810 */ /* 0x041fe40007ffe0ff */
[----:B------:R-:W-:-:S03]  /*1eb0*/  LEA R2, R3, R22, 0x2 ;  /* 0x0000001603027211 */ /* 0x000fc600078e10ff */
[----:B------:R-:W-:-:S05]  /*1ec0*/  IMAD R6, R5, 0x4, R22 ;  /* 0x0000000405067824 */ /* 0x000fca00078e0216 */
[----:B------:R-:W2:Y:S04]  /*1ed0*/  LDL R2, [R2] ;  /* 0x0000000002027983 */ /* 0x000ea80000100800 */
[----:B------:R-:W3:Y:S01]  /*1ee0*/  LDL R6, [R6] ;  /* 0x0000000006067983 */ /* 0x000ee20000100800 */
[----:B------:R-:W-:Y:S01]  /*1ef0*/  IMAD R4, R24, 0xb, R3 ;  /* 0x0000000b18047824 */ /* 0x000fe200078e0203 */
[----:B------:R-:W-:Y:S02]  /*1f00*/  PLOP3.LUT P0, PT, PT, PT, PT, 0x8, 0x0 ;  /* 0x000000000000781c */ /* 0x000fe40003f0e170 */
[----:B------:R-:W-:Y:S02]  /*1f10*/  MOV R34, RZ ;  /* 0x000000ff00227202 */ /* 0x000fe40000000f00 */
[----:B------:R-:W-:-:S03]  /*1f20*/  IADD3 R3, R3, 0x2, RZ ;  /* 0x0000000203037810 */ /* 0x000fc60007ffe0ff */
[----:B------:R-:W2:Y:S04]  /*1f30*/  LDS.U R5, [R4.X4] ;  /* 0x0000000004057984 */ /* 0x000ea80000005800 */
[----:B------:R-:W3:Y:S01]  /*1f40*/  LDS.U R7, [R4.X4+0x4] ;  /* 0x0000040004077984 */ /* 0x000ee20000005800 */
[----:B--2---:R-:W-:Y:S02]  /*1f50*/  FMUL.FTZ R5, R5, R2 ;  /* 0x0000000205057220 */ /* 0x004fe40000410000 */
[----:B---3--:R-:W-:-:S06]  /*1f60*/  FMUL.FTZ R7, R7, R6 ;  /* 0x0000000607077220 */ /* 0x008fcc0000410000 */
[----:B------:R0:W-:Y:S04]  /*1f70*/  STS [R4.X4], R5 ;  /* 0x0000000504007388 */ /* 0x0001e80000004800 */
[----:B------:R0:W-:Y:S02]  /*1f80*/  STS [R4.X4+0x4], R7 ;  /* 0x0000040704007388 */ /* 0x0001e40000004800 */
.L_x_320:
[----:B------:R-:W-:-:S12]  /*1f90*/  ISETP.LT.OR P0, PT, R3, R29, P0 ;  /* 0x0000001d0300720c */ /* 0x000fd80000701670 */
[----:B------:R-:W-:Y:S05]  /*1fa0*/  @!P0 BRA `(.L_x_321) ;  /* 0x0000007000008947 */ /* 0x000fea0003800000 */
[----:B------:R-:W-:-:S08]  /*1fb0*/  IMAD R2, R3, 0x4, R22 ;  /* 0x0000000403027824 */ /* 0x000fd000078e0216 */
[----:B0-----:R-:W2:Y:S01]  /*1fc0*/  LDL R5, [R2] ;  /* 0x0000000002057983 */ /* 0x001ea20000100800 */
[----:B------:R-:W-:Y:S01]  /*1fd0*/  IMAD R3, R24, 0xb, R3 ;  /* 0x0000000b18037824 */ /* 0x000fe200078e0203 */
[----:B------:R-:W-:-:S07]  /*1fe0*/  MOV R34, RZ ;  /* 0x000000ff00227202 */ /* 0x000fce0000000f00 */
[----:B------:R-:W2:Y:S02]  /*1ff0*/  LDS.U R4, [R3.X4] ;  /* 0x0000000003047984 */ /* 0x000ea40000005800 */
[----:B--2---:R-:W-:-:S08]  /*2000*/  FMUL.FTZ R4, R4, R5 ;  /* 0x0000000504047220 */ /* 0x004fd00000410000 */
[----:B------:R0:W-:Y:S02]  /*2010*/  STS [R3.X4], R4 ;  /* 0x0000000403007388 */ /* 0x0001e40000004800 */
.L_x_321:
[----:B------:R-:W-:-:S12]  /*2020*/  ISETP.GE.AND P0, PT, R34, RZ, PT ;  /* 0x000000ff2200720c */ /* 0x000fd80003f06270 */
[----:B------:R-:W-:Y:S05]  /*2030*/  @!P0 BRA `(.L_x_322) ;  /* 0x000000e000008947 */ /* 0x000fea0003800000 */
[----:B------:R-:W-:Y:S02]  /*2040*/  IMAD R2, R24, 0xb, R34 ;  /* 0x0000000b18027824 */ /* 0x000fe400078e0222 */
[----:B------:R-:W-:Y:S02]  /*2050*/  IMAD R8, R29, R34, RZ ;  /* 0x000000221d087224 */ /* 0x000fe400078e02ff */
[----:B0-----:R-:W-:-:S04]  /*2060*/  IMAD.MOV.U32 R3, RZ, RZ, RZ ;  /* 0x000000ffff037224 */ /* 0x001fc800078e00ff */
[----:B------:R0:W1:Y:S04]  /*2070*/  LDS.U R6, [R2.X4] ;  /* 0x0000000002067984 */ /* 0x0000680000005800 */
.L_x_323:
[----:B0-----:R-:W-:-:S05]  /*2080*/  IADD3 R2, R8, R3, RZ ;  /* 0x0000000308027210 */ /* 0x001fca0007ffe0ff */
[----:B------:R-:W-:-:S08]  /*2090*/  IMAD R4, R2, 0x4, R21 ;  /* 0x0000000402047824 */ /* 0x000fd000078e0215 */
[----:B------:R-:W2:Y:S01]  /*20a0*/  LDL R5, [R4] ;  /* 0x0000000004057983 */ /* 0x000ea20000100800 */
[----:B------:R-:W-:Y:S01]  /*20b0*/  IMAD R2, R24, 0xb, R3 ;  /* 0x0000000b18027824 */ /* 0x000fe200078e0203 */
[C---:B------:R-:W-:Y:S02]  /*20c0*/  ISETP.GE.AND P0, PT, R3.reuse, R34, PT ;  /* 0x000000220300720c */ /* 0x040fe40003f06270 */
[----:B------:R-:W-:-:S05]  /*20d0*/  IADD3 R3, R3, 0x1, RZ ;  /* 0x0000000103037810 */ /* 0x000fca0007ffe0ff */
[----:B------:R-:W2:Y:S02]  /*20e0*/  LDS.U R2, [R2.X4] ;  /* 0x0000000002027984 */ /* 0x000ea40000005800 */
[----:B-12---:R-:W-:-:S08]  /*20f0*/  FFMA.FTZ R5, R6, R2, R5 ;  /* 0x0000000206057223 */ /* 0x006fd00000010005 */
[----:B------:R0:W-:Y:S01]  /*2100*/  STL [R4], R5 ;  /* 0x0000000504007387 */ /* 0x0001e20000100800 */
[----:B------:R-:W-:Y:S05]  /*2110*/  @!P0 BRA `(.L_x_323) ;  /* 0xffffff6000008947 */ /* 0x000fea000383ffff */
.L_x_322:
[----:B------:R-:W-:-:S04]  /*2120*/  IADD3 R34, R34, 0x1, RZ ;  /* 0x0000000122227810 */ /* 0x000fc80007ffe0ff */
[----:B------:R-:W-:-:S12]  /*2130*/  ISETP.GE.AND P0, PT, R34, R29, PT ;  /* 0x0000001d2200720c */ /* 0x000fd80003f06270 */
[----:B0-----:R-:W-:Y:S05]  /*2140*/  @!P0 BRA `(.L_x_321) ;  /* 0xfffffed000008947 */ /* 0x001fea000383ffff */
[----:B------:R-:W-:-:S04]  /*2150*/  IADD3 R16, P0, R16, 0x4, RZ ;  /* 0x0000000410107810 */ /* 0x000fc80007f1e0ff */
[----:B------:R-:W-:Y:S01]  /*2160*/  IADD3.X R17, RZ, R17, RZ, P0, !PT ;  /* 0x00000011ff117210 */ /* 0x000fe200007fe4ff */
[----:B------:R-:W-:Y:S07]  /*2170*/  @!P2 BRA `(.L_x_324) ;  /* 0xfffff8100000a947 */ /* 0x000fee000383ffff */
.L_x_316:
[----:B------:R-:W-:Y:S05]  /*2180*/  BSYNC B1 ;  /* 0x0000000000017941 */ /* 0x000fea0003800000 */
.L_x_315:
[----:B------:R-:W-:Y:S02]  /*2190*/  IADD3 R36, R36, 0x1, RZ ;  /* 0x0000000124247810 */ /* 0x000fe40007ffe0ff */
[----:B------:R-:W-:Y:S02]  /*21a0*/  LEA R16, P2, R18, R16, 0x2 ;  /* 0x0000001012107211 */ /* 0x000fe400078410ff */
[----:B------:R-:W-:-:S03]  /*21b0*/  ISETP.GE.AND P0, PT, R36, R25, PT ;  /* 0x000000192400720c */ /* 0x000fc60003f06270 */
[----:B------:R-:W-:-:S09]  /*21c0*/  IMAD.X R17, R33, 0x1, R17, P2 ;  /* 0x0000000121117824 */ /* 0x000fd200010e0611 */
[----:B------:R-:W-:Y:S05]  /*21d0*/  @!P0 BRA `(.L_x_325) ;  /* 0xfffff77000008947 */ /* 0x000fea000383ffff */
.L_x_314:
[----:B------:R-:W-:Y:S05]  /*21e0*/  BSYNC B0 ;  /* 0x0000000000007941 */ /* 0x000fea0003800000 */
.L_x_313:
[----:B------:R-:W-:-:S04]  /*21f0*/  IADD3 R31, R31, 0x1, RZ ;  /* 0x000000011f1f7810 */ /* 0x000fc80007ffe0ff */
[----:B------:R-:W-:-:S12]  /*2200*/  ISETP.GE.AND P0, PT, R31, R30, PT ;  /* 0x0000001e1f00720c */ /* 0x000fd80003f06270 */
[----:B------:R-:W-:Y:S05]  /*2210*/  @!P0 BRA `(.L_x_326) ;  /* 0xfffff69000008947 */ /* 0x000fea000383ffff */
.L_x_312:
[----:B0-----:R-:W-:Y:S01]  /*2220*/  IMAD R2, R29, UR5, RZ ;  /* 0x000000051d027c24 */ /* 0x001fe2000f8e02ff */
[----:B------:R-:W-:-:S08]  /*2230*/  MOV R0, RZ ;  /* 0x000000ff00007202 */ /* 0x000fd00000000f00 */
.L_x_330:
[----:B------:R-:W-:Y:S01]  /*2240*/  ISETP.GT.AND P1, PT, R29, 0x3, PT ;  /* 0x000000031d00780c */ /* 0x000fe20003f24270 */
[----:B------:R-:W-:Y:S01]  /*2250*/  IMAD R12, R2, R0, RZ ;  /* 0x00000000020c7224 */ /* 0x000fe200078e02ff */
[----:B------:R-:W-:Y:S01]  /*2260*/  PLOP3.LUT P0, PT, PT, PT, PT, 0x80, 0x0 ;  /* 0x000000000000781c */ /* 0x000fe20003f0f070 */
[----:B0-----:R-:W-:Y:S01]  /*2270*/  IMAD.MOV R3, RZ, RZ, -R0 ;  /* 0x000000ffff037224 */ /* 0x001fe200078e0a00 */
[----:B------:R-:W-:Y:S02]  /*2280*/  IADD3 R0, R0, 0x1, RZ ;  /* 0x0000000100007810 */ /* 0x000fe40007ffe0ff */
[----:B------:R-:W-:-:S06]  /*2290*/  MOV R14, RZ ;  /* 0x000000ff000e7202 */ /* 0x000fcc0000000f00 */
[----:B------:R-:W-:Y:S05]  /*22a0*/  @!P1 BRA `(.L_x_327) ;  /* 0x0000022000009947 */ /* 0x000fea0003800000 */
[----:B------:R-:W-:Y:S02]  /*22b0*/  PLOP3.LUT P0, PT, PT, PT, PT, 0x8, 0x0 ;  /* 0x000000000000781c */ /* 0x000fe40003f0e170 */
[----:B------:R-:W-:-:S10]  /*22c0*/  IADD3 R31, R29, -0x3, RZ ;  /* 0xfffffffd1d1f7810 */ /* 0x000fd40007ffe0ff */
.L_x_328:
[----:B0-----:R-:W-:Y:S02]  /*22d0*/  IADD3 R6, R12, UR5, RZ ;  /* 0x000000050c067c10 */ /* 0x001fe4000fffe0ff */
[----:B------:R-:W-:Y:S02]  /*22e0*/  IADD3 R4, R3, 0x1, RZ ;  /* 0x0000000103047810 */ /* 0x000fe40007ffe0ff */
[----:B------:R-:W-:Y:S01]  /*22f0*/  IADD3 R8, R6, UR5, RZ ;  /* 0x0000000506087c10 */ /* 0x000fe2000fffe0ff */
[C---:B------:R-:W-:Y:S01]  /*2300*/  IMAD.IADD R6, R23.reuse, 0x1, R6 ;  /* 0x0000000117067824 */ /* 0x040fe200078e0206 */
[----:B------:R-:W-:Y:S01]  /*2310*/  ISETP.EQ.AND P2, PT, R4, RZ, PT ;  /* 0x000000ff0400720c */ /* 0x000fe20003f42270 */
[----:B------:R-:W-:Y:S01]  /*2320*/  IMAD.IADD R4, R23, 0x1, R12 ;  /* 0x0000000117047824 */ /* 0x000fe200078e020c */
[----:B------:R-:W-:-:S02]  /*2330*/  IADD3 R12, R8, UR5, RZ ;  /* 0x00000005080c7c10 */ /* 0x000fc4000fffe0ff */
[----:B------:R-:W-:Y:S02]  /*2340*/  IADD3 R5, R3, 0x2, RZ ;  /* 0x0000000203057810 */ /* 0x000fe40007ffe0ff */
[----:B------:R-:W-:Y:S01]  /*2350*/  MOV R11, 0x4 ;  /* 0x00000004000b7802 */ /* 0x000fe20000000f00 */
[----:B------:R-:W-:Y:S01]  /*2360*/  IMAD.IADD R10, R23, 0x1, R12 ;  /* 0x00000001170a7824 */ /* 0x000fe200078e020c */
[----:B------:R-:W-:Y:S02]  /*2370*/  IADD3 R7, R3, 0x3, RZ ;  /* 0x0000000303077810 */ /* 0x000fe40007ffe0ff */
[----:B------:R-:W-:Y:S02]  /*2380*/  IADD3 R8, R23, R8, RZ ;  /* 0x0000000817087210 */ /* 0x000fe40007ffe0ff */
[----:B------:R-:W-:Y:S02]  /*2390*/  ISETP.EQ.AND P1, PT, R3, RZ, PT ;  /* 0x000000ff0300720c */ /* 0x000fe40003f22270 */
[----:B------:R-:W-:Y:S01]  /*23a0*/  ISETP.EQ.AND P3, PT, R5, RZ, PT ;  /* 0x000000ff0500720c */ /* 0x000fe20003f62270 */
[-C--:B------:R-:W-:Y:S01]  /*23b0*/  IMAD.WIDE R4, R4, R11.reuse, c[0x0][0x170] ;  /* 0x00005c0004047625 */ /* 0x080fe200078e020b */
[----:B------:R-:W-:Y:S01]  /*23c0*/  ISETP.EQ.AND P4, PT, R7, RZ, PT ;  /* 0x000000ff0700720c */ /* 0x000fe20003f82270 */
[-C--:B------:R-:W-:Y:S01]  /*23d0*/  IMAD.WIDE R6, R6, R11.reuse, c[0x0][0x170] ;  /* 0x00005c0006067625 */ /* 0x080fe200078e020b */
[----:B------:R-:W-:Y:S01]  /*23e0*/  SEL R13, RZ, 0x3f800000, !P1 ;  /* 0x3f800000ff0d7807 */ /* 0x000fe20004800000 */
[-C--:B------:R-:W-:Y:S01]  /*23f0*/  IMAD.WIDE R8, R8, R11.reuse, c[0x0][0x170] ;  /* 0x00005c0008087625 */ /* 0x080fe200078e020b */
[----:B------:R-:W-:Y:S01]  /*2400*/  SEL R15, RZ, 0x3f800000, !P2 ;  /* 0x3f800000ff0f7807 */ /* 0x000fe20005000000 */
[----:B------:R-:W-:Y:S01]  /*2410*/  IMAD.WIDE R10, R10, R11, c[0x0][0x170] ;  /* 0x00005c000a0a7625 */ /* 0x000fe200078e020b */
[----:B------:R-:W-:-:S02]  /*2420*/  SEL R17, RZ, 0x3f800000, !P3 ;  /* 0x3f800000ff117807 */ /* 0x000fc40005800000 */
[----:B------:R-:W-:Y:S02]  /*2430*/  SEL R19, RZ, 0x3f800000, !P4 ;  /* 0x3f800000ff137807 */ /* 0x000fe40006000000 */
[----:B------:R0:W-:Y:S01]  /*2440*/  STG.E.SYS [R4], R13 ;  /* 0x0000000d04007386 */ /* 0x0001e2000010e900 */
[----:B------:R-:W-:Y:S02]  /*2450*/  IADD3 R14, R14, 0x4, RZ ;  /* 0x000000040e0e7810 */ /* 0x000fe40007ffe0ff */
[----:B------:R-:W-:Y:S01]  /*2460*/  IADD3 R12, R12, UR5, RZ ;  /* 0x000000050c0c7c10 */ /* 0x000fe2000fffe0ff */
[----:B------:R0:W-:Y:S01]  /*2470*/  STG.E.SYS [R6], R15 ;  /* 0x0000000f06007386 */ /* 0x0001e2000010e900 */
[----:B------:R-:W-:Y:S02]  /*2480*/  ISETP.GE.AND P1, PT, R14, R31, PT ;  /* 0x0000001f0e00720c */ /* 0x000fe40003f26270 */
[----:B------:R-:W-:Y:S01]  /*2490*/  IADD3 R3, R3, 0x4, RZ ;  /* 0x0000000403037810 */ /* 0x000fe20007ffe0ff */
[----:B------:R0:W-:Y:S04]  /*24a0*/  STG.E.SYS [R8], R17 ;  /* 0x0000001108007386 */ /* 0x0001e8000010e900 */
[----:B------:R0:W-:Y:S05]  /*24b0*/  STG.E.SYS [R10], R19 ;  /* 0x000000130a007386 */ /* 0x0001ea000010e900 */
[----:B------:R-:W-:Y:S05]  /*24c0*/  @!P1 BRA `(.L_x_328) ;  /* 0xfffffe0000009947 */ /* 0x000fea000383ffff */
.L_x_327:
[----:B0-----:R-:W-:Y:S02]  /*24d0*/  IADD3 R4, R29, -R14, RZ ;  /* 0x8000000e1d047210 */ /* 0x001fe40007ffe0ff */
[----:B------:R-:W-:-:S02]  /*24e0*/  ISETP.GE.AND P1, PT, R0, R29, PT ;  /* 0x0000001d0000720c */ /* 0x000fc40003f26270 */
[----:B------:R-:W-:-:S12]  /*24f0*/  ISETP.GT.AND P2, PT, R4, 0x1, PT ;  /* 0x000000010400780c */ /* 0x000fd80003f44270 */
[----:B------:R-:W-:Y:S05]  /*2500*/  @!P2 BRA `(.L_x_329) ;  /* 0x000001100000a947 */ /* 0x000fea0003800000 */
[----:B------:R-:W-:Y:S01]  /*2510*/  IADD3 R8, R12, UR5, RZ ;  /* 0x000000050c087c10 */ /* 0x000fe2000fffe0ff */
[----:B------:R-:W-:Y:S01]  /*2520*/  IMAD.IADD R4, R23, 0x1, R12 ;  /* 0x0000000117047824 */ /* 0x000fe200078e020c */
[----:B------:R-:W-:Y:S02]  /*2530*/  MOV R7, 0x4 ;  /* 0x0000000400077802 */ /* 0x000fe40000000f00 */
[----:B------:R-:W-:Y:S01]  /*2540*/  IADD3 R5, R3, 0x1, RZ ;  /* 0x0000000103057810 */ /* 0x000fe20007ffe0ff */
[----:B------:R-:W-:Y:S01]  /*2550*/  IMAD.IADD R6, R23, 0x1, R8 ;  /* 0x0000000117067824 */ /* 0x000fe200078e0208 */
[----:B------:R-:W-:Y:S02]  /*2560*/  ISETP.EQ.AND P0, PT, R3, RZ, PT ;  /* 0x000000ff0300720c */ /* 0x000fe40003f02270 */
[----:B------:R-:W-:Y:S01]  /*2570*/  ISETP.EQ.AND P2, PT, R5, RZ, PT ;  /* 0x000000ff0500720c */ /* 0x000fe20003f42270 */
[-C--:B------:R-:W-:Y:S01]  /*2580*/  IMAD.WIDE R4, R4, R7.reuse, c[0x0][0x170] ;  /* 0x00005c0004047625 */ /* 0x080fe200078e0207 */
[----:B------:R-:W-:Y:S01]  /*2590*/  SEL R9, RZ, 0x3f800000, !P0 ;  /* 0x3f800000ff097807 */ /* 0x000fe20004000000 */
[----:B------:R-:W-:Y:S01]  /*25a0*/  IMAD.WIDE R6, R6, R7, c[0x0][0x170] ;  /* 0x00005c0006067625 */ /* 0x000fe200078e0207 */
[----:B------:R-:W-:-:S02]  /*25b0*/  SEL R11, RZ, 0x3f800000, !P2 ;  /* 0x3f800000ff0b7807 */ /* 0x000fc40005000000 */
[----:B------:R-:W-:Y:S02]  /*25c0*/  PLOP3.LUT P0, PT, PT, PT, PT, 0x8, 0x0 ;  /* 0x000000000000781c */ /* 0x000fe40003f0e170 */
[----:B------:R-:W-:Y:S02]  /*25d0*/  IADD3 R14, R14, 0x2, RZ ;  /* 0x000000020e0e7810 */ /* 0x000fe40007ffe0ff */
[----:B------:R-:W-:Y:S01]  /*25e0*/  IADD3 R3, R3, 0x2, RZ ;  /* 0x0000000203037810 */ /* 0x000fe20007ffe0ff */
[----:B------:R0:W-:Y:S01]  /*25f0*/  STG.E.SYS [R4], R9 ;  /* 0x0000000904007386 */ /* 0x0001e2000010e900 */
[----:B------:R-:W-:-:S03]  /*2600*/  IADD3 R12, R8, UR5, RZ ;  /* 0x00000005080c7c10 */ /* 0x000fc6000fffe0ff */
[----:B------:R0:W-:Y:S05]  /*2610*/  STG.E.SYS [R6], R11 ;  /* 0x0000000b06007386 */ /* 0x0001ea000010e900 */
.L_x_329:
[----:B------:R-:W-:-:S12]  /*2620*/  ISETP.LT.OR P0, PT, R14, R29, P0 ;  /* 0x0000001d0e00720c */ /* 0x000fd80000701670 */
[----:B0-----:R-:W-:Y:S01]  /*2630*/  @P0 IADD3 R4, R23, R12, RZ ;  /* 0x0000000c17040210 */ /* 0x001fe20007ffe0ff */
[----:B------:R-:W-:Y:S01]  /*2640*/  @P0 IMAD.MOV.U32 R5, RZ, RZ, 0x4 ;  /* 0x00000004ff050424 */ /* 0x000fe200078e00ff */
[----:B------:R-:W-:-:S03]  /*2650*/  @P0 ISETP.EQ.AND P2, PT, R3, RZ, PT ;  /* 0x000000ff0300020c */ /* 0x000fc60003f42270 */
[----:B------:R-:W-:Y:S01]  /*2660*/  @P0 IMAD.WIDE R4, R4, R5, c[0x0][0x170] ;  /* 0x00005c0004040625 */ /* 0x000fe200078e0205 */
[----:B------:R-:W-:-:S09]  /*2670*/  @P0 SEL R3, RZ, 0x3f800000, !P2 ;  /* 0x3f800000ff030807 */ /* 0x000fd20005000000 */
[----:B------:R0:W-:Y:S01]  /*2680*/  @P0 STG.E.SYS [R4], R3 ;  /* 0x0000000304000386 */ /* 0x0001e2000010e900 */
[----:B------:R-:W-:Y:S05]  /*2690*/  @!P1 BRA `(.L_x_330) ;  /* 0xfffffba000009947 */ /* 0x000fea000383ffff */
[----:B0-----:R-:W-:Y:S01]  /*26a0*/  IMAD R3, R29, R29, RZ ;  /* 0x0000001d1d037224 */ /* 0x001fe200078e02ff */
[----:B------:R-:W-:Y:S01]  /*26b0*/  MOV R0, 0x1 ;  /* 0x0000000100007802 */ /* 0x000fe20000000f00 */
[----:B------:R-:W-:-:S04]  /*26c0*/  IMAD.MOV.U32 R4, RZ, RZ, RZ ;  /* 0x000000ffff047224 */ /* 0x000fc800078e00ff */
[----:B------:R-:W0:Y:S04]  /*26d0*/  I2F R3, R3 ;  /* 0x0000000300037306 */ /* 0x000e280000201400 */
.L_x_335:
[----:B------:R-:W-:-:S12]  /*26e0*/  ISETP.GE.AND P0, PT, R0, 0x1, PT ;  /* 0x000000010000780c */ /* 0x000fd80003f06270 */
[----:B--2---:R-:W-:Y:S05]  /*26f0*/  @!P0 BRA `(.L_x_331) ;  /* 0x0000022000008947 */ /* 0x004fea0003800000 */
[----:B------:R-:W-:Y:S01]  /*2700*/  ISETP.GT.AND P1, PT, R0, 0x3, PT ;  /* 0x000000030000780c */ /* 0x000fe20003f24270 */
[----:B------:R-:W-:Y:S01]  /*2710*/  IMAD R6, R29, R0, RZ ;  /* 0x000000001d067224 */ /* 0x000fe200078e02ff */
[----:B------:R-:W-:Y:S02]  /*2720*/  PLOP3.LUT P0, PT, PT, PT, PT, 0x80, 0x0 ;  /* 0x000000000000781c */ /* 0x000fe40003f0f070 */
[----:B------:R-:W-:Y:S01]  /*2730*/  MOV R5, RZ ;  /* 0x000000ff00057202 */ /* 0x000fe20000000f00 */
[----:B------:R-:W-:-:S07]  /*2740*/  IMAD R8, R6, 0x4, R21 ;  /* 0x0000000406087824 */ /* 0x000fce00078e0215 */
[----:B------:R-:W-:Y:S05]  /*2750*/  @!P1 BRA `(.L_x_332) ;  /* 0x000000e000009947 */ /* 0x000fea0003800000 */
[----:B------:R-:W-:Y:S02]  /*2760*/  PLOP3.LUT P0, PT, PT, PT, PT, 0x8, 0x0 ;  /* 0x000000000000781c */ /* 0x000fe40003f0e170 */
[----:B------:R-:W-:-:S10]  /*2770*/  IADD3 R10, R0, -0x3, RZ ;  /* 0xfffffffd000a7810 */ /* 0x000fd40007ffe0ff */
.L_x_333:
[----:B------:R3:W4:Y:S04]  /*2780*/  LDL R7, [R8] ;  /* 0x0000000008077983 */ /* 0x0007280000100800 */
[----:B------:R3:W5:Y:S04]  /*2790*/  LDL R6, [R8+0x4] ;  /* 0x0000040008067983 */ /* 0x0007680000100800 */
[----:B--2---:R3:W2:Y:S04]  /*27a0*/  LDL R9, [R8+0x8] ;  /* 0x0000080008097983 */ /* 0x0046a80000100800 */
[----:B------:R3:W2:Y:S01]  /*27b0*/  LDL R11, [R8+0xc] ;  /* 0x00000c00080b7983 */ /* 0x0006a20000100800 */
[----:B------:R-:W-:-:S04]  /*27c0*/  IADD3 R5, R5, 0x4, RZ ;  /* 0x0000000405057810 */ /* 0x000fc80007ffe0ff */
[----:B------:R-:W-:Y:S02]  /*27d0*/  ISETP.GE.AND P1, PT, R5, R10, PT ;  /* 0x0000000a0500720c */ /* 0x000fe40003f26270 */
[----:B---3--:R-:W-:Y:S01]  /*27e0*/  IADD3 R8, R8, 0x10, RZ ;  /* 0x0000001008087810 */ /* 0x008fe20007ffe0ff */
[----:B----4-:R-:W-:-:S04]  /*27f0*/  FADD.FTZ R7, |R7|, R4 ;  /* 0x0000000407077221 */ /* 0x010fc80000010200 */
[----:B-----5:R-:W-:-:S04]  /*2800*/  FADD.FTZ R6, R7, |R6| ;  /* 0x4000000607067221 */ /* 0x020fc80000010000 */
[----:B--2---:R-:W-:-:S04]  /*2810*/  FADD.FTZ R6, R6, |R9| ;  /* 0x4000000906067221 */ /* 0x004fc80000010000 */
[----:B------:R-:W-:Y:S01]  /*2820*/  FADD.FTZ R4, R6, |R11| ;  /* 0x4000000b06047221 */ /* 0x000fe20000010000 */
[----:B------:R-:W-:Y:S07]  /*2830*/  @!P1 BRA `(.L_x_333) ;  /* 0xffffff4000009947 */ /* 0x000fee000383ffff */
.L_x_332:
[----:B------:R-:W-:-:S05]  /*2840*/  IMAD.IADD R6, R0, 0x1, -R5 ;  /* 0x0000000100067824 */ /* 0x000fca00078e0a05 */
[----:B------:R-:W-:-:S12]  /*2850*/  ISETP.GT.AND P1, PT, R6, 0x1, PT ;  /* 0x000000010600780c */ /* 0x000fd80003f24270 */
[----:B------:R-:W-:Y:S05]  /*2860*/  @!P1 BRA `(.L_x_334) ;  /* 0x0000007000009947 */ /* 0x000fea0003800000 */
[----:B------:R3:W4:Y:S04]  /*2870*/  LDL R7, [R8] ;  /* 0x0000000008077983 */ /* 0x0007280000100800 */
[----:B------:R3:W5:Y:S01]  /*2880*/  LDL R9, [R8+0x4] ;  /* 0x0000040008097983 */ /* 0x0007620000100800 */
[----:B------:R-:W-:Y:S02]  /*2890*/  PLOP3.LUT P0, PT, PT, PT, PT, 0x8, 0x0 ;  /* 0x000000000000781c */ /* 0x000fe40003f0e170 */
[----:B------:R-:W-:Y:S02]  /*28a0*/  IADD3 R5, R5, 0x2, RZ ;  /* 0x0000000205057810 */ /* 0x000fe40007ffe0ff */
[----:B---3--:R-:W-:Y:S01]  /*28b0*/  IADD3 R8, R8, 0x8, RZ ;  /* 0x0000000808087810 */ /* 0x008fe20007ffe0ff */
[----:B----4-:R-:W-:-:S04]  /*28c0*/  FADD.FTZ R4, R4, |R7| ;  /* 0x4000000704047221 */ /* 0x010fc80000010000 */
[----:B-----5:R-:W-:-:S08]  /*28d0*/  FADD.FTZ R4, R4, |R9| ;  /* 0x4000000904047221 */ /* 0x020fd00000010000 */
.L_x_334:
[----:B------:R-:W-:-:S12]  /*28e0*/  ISETP.LT.OR P0, PT, R5, R0, P0 ;  /* 0x000000000500720c */ /* 0x000fd80000701670 */
[----:B------:R-:W-:Y:S05]  /*28f0*/  @!P0 BRA `(.L_x_331) ;  /* 0x0000002000008947 */ /* 0x000fea0003800000 */
[----:B------:R-:W3:Y:S02]  /*2900*/  LDL R5, [R8] ;  /* 0x0000000008057983 */ /* 0x000ee40000100800 */
[----:B---3--:R-:W-:-:S08]  /*2910*/  FADD.FTZ R4, R4, |R5| ;  /* 0x4000000504047221 */ /* 0x008fd00000010000 */
.L_x_331:
[----:B------:R-:W-:-:S04]  /*2920*/  IADD3 R0, R0, 0x1, RZ ;  /* 0x0000000100007810 */ /* 0x000fc80007ffe0ff */
[----:B------:R-:W-:-:S12]  /*2930*/  ISETP.GE.AND P0, PT, R0, R29, PT ;  /* 0x0000001d0000720c */ /* 0x000fd80003f06270 */
[----:B------:R-:W-:Y:S05]  /*2940*/  @!P0 BRA `(.L_x_335) ;  /* 0xfffffd9000008947 */ /* 0x000fea000383ffff */
[----:B------:R-:W-:Y:S01]  /*2950*/  FSETP.GEU.FTZ.AND P0, PT, R4, 1.0000000116860974231e-07, PT ;  /* 0x33d6bf950400780b */ /* 0x000fe20003f1e000 */
[----:B------:R-:W-:Y:S11]  /*2960*/  BSSY B0, `(.L_x_336) ;  /* 0x0000827000007945 */ /* 0x000ff60003800000 */
[----:B------:R-:W-:Y:S05]  /*2970*/  @!P0 BRA `(.L_x_337) ;  /* 0x0000825000008947 */ /* 0x000fea0003800000 */
[----:B0-----:R-:W0:Y:S01]  /*2980*/  MUFU.RCP R6, R3 ;  /* 0x0000000300067308 */ /* 0x001e220000001000 */
[----:B------:R-:W-:Y:S01]  /*2990*/  FMUL.FTZ R11, R4, 0.20000000298023223877 ;  /* 0x3e4ccccd040b7820 */ /* 0x000fe20000410000 */
[----:B------:R-:W-:-:S02]  /*29a0*/  IADD3 R0, R1, 0x5c, RZ ;  /* 0x0000005c01007810 */ /* 0x000fc40007ffe0ff */
[----:B------:R-:W-:Y:S01]  /*29b0*/  MOV R4, 0x1 ;  /* 0x0000000100047802 */ /* 0x000fe20000000f00 */
[----:B0-----:R-:W-:-:S08]  /*29c0*/  FMUL.FTZ R11, R11, R6 ;  /* 0x000000060b0b7220 */ /* 0x001fd00000410000 */
.L_x_353:
[----:B------:R-:W-:-:S12]  /*29d0*/  ISETP.GE.AND P0, PT, R4, 0x1, PT ;  /* 0x000000010400780c */ /* 0x000fd80003f06270 */
[----:B0-2---:R-:W-:Y:S05]  /*29e0*/  @!P0 BRA `(.L_x_338) ;  /* 0x00000ce000008947 */ /* 0x005fea0003800000 */
[----:B------:R-:W-:Y:S01]  /*29f0*/  IADD3 R10, R4, 0x1, RZ ;  /* 0x00000001040a7810 */ /* 0x000fe20007ffe0ff */
[----:B------:R-:W-:Y:S01]  /*2a00*/  IMAD R9, R29, R4, RZ ;  /* 0x000000041d097224 */ /* 0x000fe200078e02ff */
[----:B------:R-:W-:-:S03]  /*2a10*/  MOV R8, RZ ;  /* 0x000000ff00087202 */ /* 0x000fc60000000f00 */
[----:B------:R-:W-:Y:S02]  /*2a20*/  IMAD R7, R29, R10, RZ ;  /* 0x0000000a1d077224 */ /* 0x000fe400078e02ff */
[C---:B------:R-:W-:Y:S02]  /*2a30*/  IMAD.IADD R12, R9.reuse, 0x1, R4 ;  /* 0x00000001090c7824 */ /* 0x040fe400078e0204 */
[--C-:B------:R-:W-:Y:S01]  /*2a40*/  IMAD R6, R9, 0x4, R21.reuse ;  /* 0x0000000409067824 */ /* 0x100fe200078e0215 */
[----:B------:R-:W-:Y:S01]  /*2a50*/  IADD3 R13, R7, R4, RZ ;  /* 0x00000004070d7210 */ /* 0x000fe20007ffe0ff */
[----:B------:R-:W-:Y:S02]  /*2a60*/  IMAD R5, R9, UR5, RZ ;  /* 0x0000000509057c24 */ /* 0x000fe4000f8e02ff */
[----:B------:R-:W-:-:S08]  /*2a70*/  IMAD R12, R12, 0x4, R21 ;  /* 0x000000040c0c7824 */ /* 0x000fd000078e0215 */
.L_x_352:
[----:B------:R-:W-:-:S05]  /*2a80*/  IMAD.IADD R14, R9, 0x1, R8 ;  /* 0x00000001090e7824 */ /* 0x000fca00078e0208 */
[----:B0-----:R-:W-:-:S08]  /*2a90*/  LEA R18, R14, R21, 0x2 ;  /* 0x000000150e127211 */ /* 0x001fd000078e10ff */
[----:B------:R-:W3:Y:S01]  /*2aa0*/  LDL R32, [R18] ;  /* 0x0000000012207983 */ /* 0x000ee20000100800 */
[----:B------:R-:W-:Y:S01]  /*2ab0*/  BSSY B1, `(.L_x_339) ;  /* 0x00000be000017945 */ /* 0x000fe20003800000 */
[C---:B---3--:R-:W-:Y:S02]  /*2ac0*/  FSETP.NEU.FTZ.AND P0, PT, R32.reuse, RZ, PT ;  /* 0x000000ff2000720b */ /* 0x048fe40003f1d000 */
[----:B------:R-:W-:-:S04]  /*2ad0*/  FSETP.GEU.FTZ.AND P1, PT, |R32|, R11, PT ;  /* 0x0000000b2000720b */ /* 0x000fc80003f3e200 */
[----:B------:R-:W-:-:S12]  /*2ae0*/  PLOP3.LUT P0, PT, P0, P1, PT, 0x2a, 0x0 ;  /* 0x000000000000781c */ /* 0x000fd80000702572 */
[----:B--2---:R-:W-:Y:S05]  /*2af0*/  @P0 BRA `(.L_x_340) ;  /* 0x00000b9000000947 */ /* 0x004fea0003800000 */
[----:B------:R-:W-:Y:S01]  /*2b00*/  IMAD R14, R29, R8, RZ ;  /* 0x000000081d0e7224 */ /* 0x000fe200078e02ff */
[----:B------:R-:W3:Y:S03]  /*2b10*/  LDL R31, [R12] ;  /* 0x000000000c1f7983 */ /* 0x000ee60000100800 */
[----:B------:R-:W-:-:S05]  /*2b20*/  IMAD.IADD R16, R14, 0x1, R8 ;  /* 0x000000010e107824 */ /* 0x000fca00078e0208 */
[----:B------:R-:W-:-:S08]  /*2b30*/  LEA R19, R16, R21, 0x2 ;  /* 0x0000001510137211 */ /* 0x000fd000078e10ff */
[----:B------:R-:W3:Y:S01]  /*2b40*/  LDL R15, [R19] ;  /* 0x00000000130f7983 */ /* 0x000ee20000100800 */
[----:B------:R-:W-:Y:S01]  /*2b50*/  BSSY B2, `(.L_x_341) ;  /* 0x0000010000027945 */ /* 0x000fe20003800000 */
[----:B---3--:R-:W-:-:S04]  /*2b60*/  FADD.FTZ R17, R31, -R15 ;  /* 0x8000000f1f117221 */ /* 0x008fc80000010000 */
[----:B------:R-:W-:-:S05]  /*2b70*/  FMUL.FTZ R15, |R17|, 9.9999997171806853657e-10 ;  /* 0x3089705f110f7820 */ /* 0x000fca0000410200 */
[----:B------:R-:W-:-:S12]  /*2b80*/  FSETP.GT.FTZ.AND P0, PT, |R32|, R15, PT ;  /* 0x0000000f2000720b */ /* 0x000fd80003f14200 */
[----:B------:R-:W0:Y:S02]  /*2b90*/  @!P0 MUFU.RCP R20, R17 ;  /* 0x0000001100148308 */ /* 0x000e240000001000 */
[----:B0-----:R-:W-:Y:S01]  /*2ba0*/  @!P0 FMUL.FTZ R20, R32, R20 ;  /* 0x0000001420148220 */ /* 0x001fe20000410000 */
[----:B------:R-:W-:Y:S07]  /*2bb0*/  @!P0 BRA `(.L_x_342) ;  /* 0x0000009000008947 */ /* 0x000fee0003800000 */
[----:B------:R-:W0:Y:S01]  /*2bc0*/  MUFU.RCP R16, R32 ;  /* 0x0000002000107308 */ /* 0x000e220000001000 */
[----:B------:R-:W-:-:S04]  /*2bd0*/  FMUL.FTZ R15, R17, 0.5 ;  /* 0x3f000000110f7820 */ /* 0x000fc80000410000 */
[----:B0-----:R-:W-:-:S04]  /*2be0*/  FMUL.FTZ R15, R15, R16 ;  /* 0x000000100f0f7220 */ /* 0x001fc80000410000 */
[C---:B------:R-:W-:Y:S01]  /*2bf0*/  FFMA.FTZ R16, R15.reuse, R15, 1 ;  /* 0x3f8000000f107423 */ /* 0x040fe2000001000f */
[----:B------:R-:W-:-:S05]  /*2c00*/  FSETP.GEU.FTZ.AND P0, PT, R15, RZ, PT ;  /* 0x000000ff0f00720b */ /* 0x000fca0003f1e000 */
[----:B------:R-:W0:Y:S02]  /*2c10*/  MUFU.SQRT R16, R16 ;  /* 0x0000001000107308 */ /* 0x000e240000002000 */
[----:B0-----:R-:W-:-:S06]  /*2c20*/  FADD.FTZ R17, |R15|, R16 ;  /* 0x000000100f117221 */ /* 0x001fcc0000010200 */
[----:B------:R-:W0:Y:S02]  /*2c30*/  MUFU.RCP R20, R17 ;  /* 0x0000001100147308 */ /* 0x000e240000001000 */
[----:B0-----:R-:W-:-:S08]  /*2c40*/  @!P0 FADD.FTZ R20, -R20, -RZ ;  /* 0x800000ff14148221 */ /* 0x001fd00000010100 */
.L_x_342:
[----:B------:R-:W-:Y:S05]  /*2c50*/  BSYNC B2 ;  /* 0x0000000000027941 */ /* 0x000fea0003800000 */
.L_x_341:
[----:B------:R-:W-:-:S08]  /*2c60*/  FFMA.FTZ R17, R32, R20, R31 ;  /* 0x0000001420117223 */ /* 0x000fd0000001001f */
[----:B------:R0:W-:Y:S04]  /*2c70*/  STL [R12], R17 ;  /* 0x000000110c007387 */ /* 0x0001e80000100800 */
[----:B------:R-:W3:Y:S01]  /*2c80*/  LDL R31, [R19] ;  /* 0x00000000131f7983 */ /* 0x000ee20000100800 */
[----:B------:R-:W-:Y:S01]  /*2c90*/  FFMA.FTZ R24, R20, R20, 1 ;  /* 0x3f80000014187423 */ /* 0x000fe20000010014 */
[----:B------:R-:W-:Y:S01]  /*2ca0*/  ISETP.GE.AND P0, PT, R8, 0x1, PT ;  /* 0x000000010800780c */ /* 0x000fe20003f06270 */
[----:B------:R-:W-:-:S04]  /*2cb0*/  IMAD.MOV.U32 R16, RZ, RZ, RZ ;  /* 0x000000ffff107224 */ /* 0x000fc800078e00ff */
[----:B------:R-:W4:Y:S01]  /*2cc0*/  MUFU.RSQ R15, R24 ;  /* 0x00000018000f7308 */ /* 0x000f220000001400 */
[-C--:B---3--:R-:W-:Y:S02]  /*2cd0*/  FFMA.FTZ R32, -R32, R20.reuse, R31 ;  /* 0x0000001420207223 */ /* 0x088fe4000001011f */
[C---:B----4-:R-:W-:Y:S02]  /*2ce0*/  FADD.FTZ R31, R15.reuse, 1 ;  /* 0x3f8000000f1f7421 */ /* 0x050fe40000010000 */
[----:B------:R-:W-:-:S04]  /*2cf0*/  FMUL.FTZ R15, R15, R20 ;  /* 0x000000140f0f7220 */ /* 0x000fc80000410000 */
[----:B------:R3:W-:Y:S01]  /*2d00*/  STL [R19], R32 ;  /* 0x0000002013007387 */ /* 0x0007e20000100800 */
[----:B------:R-:W0:Y:S03]  /*2d10*/  MUFU.RCP R34, R31 ;  /* 0x0000001f00227308 */ /* 0x000e260000001000 */
[----:B------:R3:W-:Y:S01]  /*2d20*/  STL [R18], RZ ;  /* 0x000000ff12007387 */ /* 0x0007e20000100800 */
[----:B0-----:R-:W-:Y:S01]  /*2d30*/  FMUL.FTZ R17, R15, R34 ;  /* 0x000000220f117220 */ /* 0x001fe20000410000 */
[----:B------:R-:W-:Y:S07]  /*2d40*/  @!P0 BRA `(.L_x_343) ;  /* 0x0000055000008947 */ /* 0x000fee0003800000 */
[----:B---3--:R-:W-:Y:S01]  /*2d50*/  ISETP.GT.AND P1, PT, R8, 0x3, PT ;  /* 0x000000030800780c */ /* 0x008fe20003f24270 */
[----:B------:R-:W-:Y:S01]  /*2d60*/  IMAD R19, R14, 0x4, R21 ;  /* 0x000000040e137824 */ /* 0x000fe200078e0215 */
[----:B------:R-:W-:Y:S01]  /*2d70*/  PLOP3.LUT P0, PT, PT, PT, PT, 0x80, 0x0 ;  /* 0x000000000000781c */ /* 0x000fe20003f0f070 */
[----:B------:R-:W-:Y:S01]  /*2d80*/  IMAD.MOV.U32 R18, RZ, RZ, R6 ;  /* 0x000000ffff127224 */ /* 0x000fe200078e0006 */
[----:B------:R-:W-:-:S08]  /*2d90*/  MOV R31, RZ ;  /* 0x000000ff001f7202 */ /* 0x000fd00000000f00 */
[----:B------:R-:W-:Y:S05]  /*2da0*/  @!P1 BRA `(.L_x_344) ;  /* 0x000002b000009947 */ /* 0x000fea0003800000 */
[----:B------:R-:W-:Y:S02]  /*2db0*/  PLOP3.LUT P0, PT, PT, PT, PT, 0x8, 0x0 ;  /* 0x000000000000781c */ /* 0x000fe40003f0e170 */
[----:B------:R-:W-:-:S10]  /*2dc0*/  IADD3 R36, R8, -0x3, RZ ;  /* 0xfffffffd08247810 */ /* 0x000fd40007ffe0ff */
.L_x_345:
[----:B------:R-:W3:Y:S04]  /*2dd0*/  LDL R20, [R19] ;  /* 0x0000000013147983 */ /* 0x000ee80000100800 */
[----:B------:R-:W3:Y:S02]  /*2de0*/  LDL R24, [R18] ;  /* 0x0000000012187983 */ /* 0x000ee40000100800 */
[----:B---3--:R-:W-:-:S04]  /*2df0*/  FFMA.FTZ R32, R17, R20, R24 ;  /* 0x0000001411207223 */ /* 0x008fc80000010018 */
[----:B------:R-:W-:-:S08]  /*2e00*/  FFMA.FTZ R32, -R15, R32, R20 ;  /* 0x000000200f207223 */ /* 0x000fd00000010114 */
[----:B------:R0:W-:Y:S04]  /*2e10*/  STL [R19], R32 ;  /* 0x0000002013007387 */ /* 0x0001e80000100800 */
[----:B------:R-:W3:Y:S01]  /*2e20*/  LDL R33, [R18] ;  /* 0x0000000012217983 */ /* 0x000ee20000100800 */
[----:B------:R-:W-:-:S03]  /*2e30*/  FFMA.FTZ R20, -R17, R24, R20 ;  /* 0x0000001811147223 */ /* 0x000fc60000010114 */
[----:B------:R-:W4:Y:S01]  /*2e40*/  LDL R24, [R18+0x4] ;  /* 0x0000040012187983 */ /* 0x000f220000100800 */
[----:B---3--:R-:W-:-:S08]  /*2e50*/  FFMA.FTZ R33, R15, R20, R33 ;  /* 0x000000140f217223 */ /* 0x008fd00000010021 */
[----:B------:R3:W-:Y:S04]  /*2e60*/  STL [R18], R33 ;  /* 0x0000002112007387 */ /* 0x0007e80000100800 */
[----:B------:R-:W4:Y:S02]  /*2e70*/  LDL R20, [R19+0x4] ;  /* 0x0000040013147983 */ /* 0x000f240000100800 */
[----:B----4-:R-:W-:-:S04]  /*2e80*/  FFMA.FTZ R34, R17, R20, R24 ;  /* 0x0000001411227223 */ /* 0x010fc80000010018 */
[----:B------:R-:W-:-:S08]  /*2e90*/  FFMA.FTZ R34, -R15, R34, R20 ;  /* 0x000000220f227223 */ /* 0x000fd00000010114 */
[----:B------:R4:W-:Y:S04]  /*2ea0*/  STL [R19+0x4], R34 ;  /* 0x0000042213007387 */ /* 0x0009e80000100800 */
[----:B--2---:R-:W2:Y:S01]  /*2eb0*/  LDL R35, [R18+0x4] ;  /* 0x0000040012237983 */ /* 0x004ea20000100800 */
[----:B------:R-:W-:-:S03]  /*2ec0*/  FFMA.FTZ R20, -R17, R24, R20 ;  /* 0x0000001811147223 */ /* 0x000fc60000010114 */
[----:B------:R-:W0:Y:S01]  /*2ed0*/  LDL R24, [R18+0x8] ;  /* 0x0000080012187983 */ /* 0x000e220000100800 */
[----:B--2---:R-:W-:-:S08]  /*2ee0*/  FFMA.FTZ R35, R15, R20, R35 ;  /* 0x000000140f237223 */ /* 0x004fd00000010023 */
[----:B------:R2:W-:Y:S04]  /*2ef0*/  STL [R18+0x4], R35 ;  /* 0x0000042312007387 */ /* 0x0005e80000100800 */
[----:B------:R-:W0:Y:S02]  /*2f00*/  LDL R20, [R19+0x8] ;  /* 0x0000080013147983 */ /* 0x000e240000100800 */
[----:B0-----:R-:W-:-:S04]  /*2f10*/  FFMA.FTZ R32, R17, R20, R24 ;  /* 0x0000001411207223 */ /* 0x001fc80000010018 */
[----:B------:R-:W-:-:S08]  /*2f20*/  FFMA.FTZ R32, -R15, R32, R20 ;  /* 0x000000200f207223 */ /* 0x000fd00000010114 */
[----:B------:R-:W-:Y:S04]  /*2f30*/  STL [R19+0x8], R32 ;  /* 0x0000082013007387 */ /* 0x000fe80000100800 */
[----:B---3--:R-:W3:Y:S01]  /*2f40*/  LDL R33, [R18+0x8] ;  /* 0x0000080012217983 */ /* 0x008ee20000100800 */
[----:B------:R-:W-:-:S03]  /*2f50*/  FFMA.FTZ R20, -R17, R24, R20 ;  /* 0x0000001811147223 */ /* 0x000fc60000010114 */
[----:B------:R-:W4:Y:S01]  /*2f60*/  LDL R24, [R18+0xc] ;  /* 0x00000c0012187983 */ /* 0x000f220000100800 */
[----:B---3--:R-:W-:-:S08]  /*2f70*/  FFMA.FTZ R33, R15, R20, R33 ;  /* 0x000000140f217223 */ /* 0x008fd00000010021 */
[----:B------:R-:W-:Y:S04]  /*2f80*/  STL [R18+0x8], R33 ;  /* 0x0000082112007387 */ /* 0x000fe80000100800 */
[----:B------:R-:W4:Y:S02]  /*2f90*/  LDL R20, [R19+0xc] ;  /* 0x00000c0013147983 */ /* 0x000f240000100800 */
[----:B----4-:R-:W-:-:S04]  /*2fa0*/  FFMA.FTZ R34, R17, R20, R24 ;  /* 0x0000001411227223 */ /* 0x010fc80000010018 */
[----:B------:R-:W-:-:S08]  /*2fb0*/  FFMA.FTZ R34, -R15, R34, R20 ;  /* 0x000000220f227223 */ /* 0x000fd00000010114 */
[----:B------:R0:W-:Y:S04]  /*2fc0*/  STL [R19+0xc], R34 ;  /* 0x00000c2213007387 */ /* 0x0001e80000100800 */
[----:B--2---:R-:W2:Y:S01]  /*2fd0*/  LDL R35, [R18+0xc] ;  /* 0x00000c0012237983 */ /* 0x004ea20000100800 */
[----:B------:R-:W-:Y:S01]  /*2fe0*/  IADD3 R31, R31, 0x4, RZ ;  /* 0x000000041f1f7810 */ /* 0x000fe20007ffe0ff */
[----:B------:R-:W-:-:S03]  /*2ff0*/  FFMA.FTZ R20, -R17, R24, R20 ;  /* 0x0000001811147223 */ /* 0x000fc60000010114 */
[----:B------:R-:W-:Y:S02]  /*3000*/  ISETP.GE.AND P1, PT, R31, R36, PT ;  /* 0x000000241f00720c */ /* 0x000fe40003f26270 */
[----:B0-----:R-:W-:Y:S01]  /*3010*/  IADD3 R19, R19, 0x10, RZ ;  /* 0x0000001013137810 */ /* 0x001fe20007ffe0ff */
[----:B--2---:R-:W-:-:S08]  /*3020*/  FFMA.FTZ R35, R15, R20, R35 ;  /* 0x000000140f237223 */ /* 0x004fd00000010023 */
[----:B------:R0:W-:Y:S02]  /*3030*/  STL [R18+0xc], R35 ;  /* 0x00000c2312007387 */ /* 0x0001e40000100800 */
[----:B0-----:R-:W-:Y:S01]  /*3040*/  IADD3 R18, R18, 0x10, RZ ;  /* 0x0000001012127810 */ /* 0x001fe20007ffe0ff */
[----:B------:R-:W-:Y:S07]  /*3050*/  @!P1 BRA `(.L_x_345) ;  /* 0xfffffd7000009947 */ /* 0x000fee000383ffff */
.L_x_344:
[----:B------:R-:W-:-:S04]  /*3060*/  IADD3 R20, -R31, R8, RZ ;  /* 0x000000081f147210 */ /* 0x000fc80007ffe1ff */
[----:B------:R-:W-:-:S12]  /*3070*/  ISETP.GT.AND P1, PT, R20, 0x1, PT ;  /* 0x000000011400780c */ /* 0x000fd80003f24270 */
[----:B------:R-:W-:Y:S05]  /*3080*/  @!P1 BRA `(.L_x_346) ;  /* 0x0000016000009947 */ /* 0x000fea0003800000 */
[----:B------:R-:W3:Y:S04]  /*3090*/  LDL R20, [R19] ;  /* 0x0000000013147983 */ /* 0x000ee80000100800 */
[----:B------:R-:W3:Y:S02]  /*30a0*/  LDL R24, [R18] ;  /* 0x0000000012187983 */ /* 0x000ee40000100800 */
[----:B---3--:R-:W-:-:S04]  /*30b0*/  FFMA.FTZ R32, R17, R20, R24 ;  /* 0x0000001411207223 */ /* 0x008fc80000010018 */
[----:B------:R-:W-:-:S08]  /*30c0*/  FFMA.FTZ R32, -R15, R32, R20 ;  /* 0x000000200f207223 */ /* 0x000fd00000010114 */
[----:B------:R-:W-:Y:S04]  /*30d0*/  STL [R19], R32 ;  /* 0x0000002013007387 */ /* 0x000fe80000100800 */
[----:B------:R-:W3:Y:S01]  /*30e0*/  LDL R33, [R18] ;  /* 0x0000000012217983 */ /* 0x000ee20000100800 */
[----:B------:R-:W-:-:S03]  /*30f0*/  FFMA.FTZ R20, -R17, R24, R20 ;  /* 0x0000001811147223 */ /* 0x000fc60000010114 */
[----:B------:R-:W4:Y:S01]  /*3100*/  LDL R24, [R18+0x4] ;  /* 0x0000040012187983 */ /* 0x000f220000100800 */
[----:B---3--:R-:W-:-:S08]  /*3110*/  FFMA.FTZ R33, R15, R20, R33 ;  /* 0x000000140f217223 */ /* 0x008fd00000010021 */
[----:B------:R-:W-:Y:S04]  /*3120*/  STL [R18], R33 ;  /* 0x0000002112007387 */ /* 0x000fe80000100800 */
[----:B------:R-:W4:Y:S02]  /*3130*/  LDL R20, [R19+0x4] ;  /* 0x0000040013147983 */ /* 0x000f240000100800 */
[----:B----4-:R-:W-:-:S04]  /*3140*/  FFMA.FTZ R34, R17, R20, R24 ;  /* 0x0000001411227223 */ /* 0x010fc80000010018 */
[----:B------:R-:W-:-:S08]  /*3150*/  FFMA.FTZ R34, -R15, R34, R20 ;  /* 0x000000220f227223 */ /* 0x000fd00000010114 */
[----:B------:R0:W-:Y:S04]  /*3160*/  STL [R19+0x4], R34 ;  /* 0x0000042213007387 */ /* 0x0001e80000100800 */
[----:B--2---:R-:W2:Y:S01]  /*3170*/  LDL R35, [R18+0x4] ;  /* 0x0000040012237983 */ /* 0x004ea20000100800 */
[----:B------:R-:W-:Y:S01]  /*3180*/  FFMA.FTZ R20, -R17, R24, R20 ;  /* 0x0000001811147223 */ /* 0x000fe20000010114 */
[----:B------:R-:W-:Y:S02]  /*3190*/  PLOP3.LUT P0, PT, PT, PT, PT, 0x8, 0x0 ;  /* 0x000000000000781c */ /* 0x000fe40003f0e170 */
[----:B------:R-:W-:Y:S02]  /*31a0*/  IADD3 R31, R31, 0x2, RZ ;  /* 0x000000021f1f7810 */ /* 0x000fe40007ffe0ff */
[----:B0-----:R-:W-:Y:S01]  /*31b0*/  IADD3 R19, R19, 0x8, RZ ;  /* 0x0000000813137810 */ /* 0x001fe20007ffe0ff */
[----:B--2---:R-:W-:-:S08]  /*31c0*/  FFMA.FTZ R35, R15, R20, R35 ;  /* 0x000000140f237223 */ /* 0x004fd00000010023 */
[----:B------:R0:W-:Y:S02]  /*31d0*/  STL [R18+0x4], R35 ;  /* 0x0000042312007387 */ /* 0x0001e40000100800 */
[----:B0-----:R-:W-:-:S08]  /*31e0*/  IADD3 R18, R18, 0x8, RZ ;  /* 0x0000000812127810 */ /* 0x001fd00007ffe0ff */
.L_x_346:
[----:B------:R-:W-:-:S12]  /*31f0*/  ISETP.LT.OR P0, PT, R31, R8, P0 ;  /* 0x000000081f00720c */ /* 0x000fd80000701670 */
[----:B------:R-:W-:Y:S05]  /*3200*/  @!P0 BRA `(.L_x_343) ;  /* 0x0000009000008947 */ /* 0x000fea0003800000 */
[----:B------:R-:W3:Y:S04]  /*3210*/  LDL R20, [R19] ;  /* 0x0000000013147983 */ /* 0x000ee80000100800 */
[----:B------:R-:W3:Y:S02]  /*3220*/  LDL R24, [R18] ;  /* 0x0000000012187983 */ /* 0x000ee40000100800 */
[----:B---3--:R-:W-:-:S04]  /*3230*/  FFMA.FTZ R31, R17, R20, R24 ;  /* 0x00000014111f7223 */ /* 0x008fc80000010018 */
[----:B------:R-:W-:-:S08]  /*3240*/  FFMA.FTZ R32, -R15, R31, R20 ;  /* 0x0000001f0f207223 */ /* 0x000fd00000010114 */
[----:B------:R0:W-:Y:S04]  /*3250*/  STL [R19], R32 ;  /* 0x0000002013007387 */ /* 0x0001e80000100800 */
[----:B------:R-:W3:Y:S01]  /*3260*/  LDL R31, [R18] ;  /* 0x00000000121f7983 */ /* 0x000ee20000100800 */
[----:B------:R-:W-:-:S04]  /*3270*/  FFMA.FTZ R20, -R17, R24, R20 ;  /* 0x0000001811147223 */ /* 0x000fc80000010114 */
[----:B---3--:R-:W-:-:S08]  /*3280*/  FFMA.FTZ R31, R15, R20, R31 ;  /* 0x000000140f1f7223 */ /* 0x008fd0000001001f */
[----:B------:R0:W-:Y:S02]  /*3290*/  STL [R18], R31 ;  /* 0x0000001f12007387 */ /* 0x0001e40000100800 */
.L_x_343:
[----:B0--3--:R-:W-:Y:S02]  /*32a0*/  IADD3 R19, R8, 0x1, RZ ;  /* 0x0000000108137810 */ /* 0x009fe40007ffe0ff */
[----:B------:R-:W-:Y:S02]  /*32b0*/  ISETP.GE.AND P1, PT, R10, R29, PT ;  /* 0x0000001d0a00720c */ /* 0x000fe40003f26270 */
[----:B------:R-:W-:-:S12]  /*32c0*/  ISETP.GE.AND P0, PT, R19, R4, PT ;  /* 0x000000041300720c */ /* 0x000fd80003f06270 */
[----:B------:R-:W-:Y:S05]  /*32d0*/  @P0 BRA `(.L_x_347) ;  /* 0x0000012000000947 */ /* 0x000fea0003800000 */
[--C-:B--2---:R-:W-:Y:S02]  /*32e0*/  IMAD.IADD R35, R9, 0x1, R8.reuse ;  /* 0x0000000109237824 */ /* 0x104fe400078e0208 */
[----:B------:R-:W-:Y:S02]  /*32f0*/  IMAD R18, R29, R19, R8 ;  /* 0x000000131d127224 */ /* 0x000fe400078e0208 */
[----:B------:R-:W-:-:S08]  /*3300*/  IMAD R35, R35, 0x4, R0 ;  /* 0x0000000423237824 */ /* 0x000fd000078e0200 */
.L_x_348:
[----:B------:R-:W-:Y:S01]  /*3310*/  LEA R20, R18, R21, 0x2 ;  /* 0x0000001512147211 */ /* 0x000fe200078e10ff */
[----:B------:R-:W2:Y:S07]  /*3320*/  LDL R31, [R35] ;  /* 0x00000000231f7983 */ /* 0x000eae0000100800 */
[----:B------:R-:W2:Y:S02]  /*3330*/  LDL R24, [R20] ;  /* 0x0000000014187983 */ /* 0x000ea40000100800 */
[----:B--2---:R-:W-:-:S04]  /*3340*/  FFMA.FTZ R32, R17, R24, R31 ;  /* 0x0000001811207223 */ /* 0x004fc8000001001f */
[----:B------:R-:W-:-:S08]  /*3350*/  FFMA.FTZ R33, -R15, R32, R24 ;  /* 0x000000200f217223 */ /* 0x000fd00000010118 */
[----:B------:R-:W-:Y:S04]  /*3360*/  STL [R20], R33 ;  /* 0x0000002114007387 */ /* 0x000fe80000100800 */
[----:B------:R-:W2:Y:S01]  /*3370*/  LDL R32, [R35] ;  /* 0x0000000023207983 */ /* 0x000ea20000100800 */
[----:B------:R-:W-:Y:S01]  /*3380*/  IADD3 R19, R19, 0x1, RZ ;  /* 0x0000000113137810 */ /* 0x000fe20007ffe0ff */
[----:B------:R-:W-:Y:S02]  /*3390*/  FFMA.FTZ R24, -R17, R31, R24 ;  /* 0x0000001f11187223 */ /* 0x000fe40000010118 */
[----:B------:R-:W-:Y:S01]  /*33a0*/  IMAD.IADD R18, R29, 0x1, R18 ;  /* 0x000000011d127824 */ /* 0x000fe200078e0212 */
[----:B------:R-:W-:Y:S01]  /*33b0*/  ISETP.GE.AND P0, PT, R19, R4, PT ;  /* 0x000000041300720c */ /* 0x000fe20003f06270 */
[----:B--2---:R-:W-:-:S08]  /*33c0*/  FFMA.FTZ R24, R15, R24, R32 ;  /* 0x000000180f187223 */ /* 0x004fd00000010020 */
[----:B------:R0:W-:Y:S02]  /*33d0*/  STL [R35], R24 ;  /* 0x0000001823007387 */ /* 0x0001e40000100800 */
[----:B0-----:R-:W-:Y:S01]  /*33e0*/  IADD3 R35, R35, 0x4, RZ ;  /* 0x0000000423237810 */ /* 0x001fe20007ffe0ff */
[----:B------:R-:W-:Y:S07]  /*33f0*/  @!P0 BRA `(.L_x_348) ;  /* 0xffffff1000008947 */ /* 0x000fee000383ffff */
.L_x_347:
[----:B------:R-:W-:Y:S05]  /*3400*/  @P1 BRA `(.L_x_349) ;  /* 0x0000013000001947 */ /* 0x000fea0003800000 */
[----:B------:R-:W-:Y:S01]  /*3410*/  IADD3 R18, R7, R8, RZ ;  /* 0x0000000807127210 */ /* 0x000fe20007ffe0ff */
[----:B------:R-:W-:Y:S01]  /*3420*/  IMAD.MOV.U32 R20, RZ, RZ, R13 ;  /* 0x000000ffff147224 */ /* 0x000fe200078e000d */
[----:B------:R-:W-:-:S08]  /*3430*/  MOV R24, R10 ;  /* 0x0000000a00187202 */ /* 0x000fd00000000f00 */
.L_x_350:
[----:B0-----:R-:W-:Y:S01]  /*3440*/  IMAD R19, R18, 0x4, R21 ;  /* 0x0000000412137824 */ /* 0x001fe200078e0215 */
[----:B------:R-:W-:-:S07]  /*3450*/  LEA R31, R20, R21, 0x2 ;  /* 0x00000015141f7211 */ /* 0x000fce00078e10ff */
[----:B------:R-:W3:Y:S04]  /*3460*/  LDL R32, [R19] ;  /* 0x0000000013207983 */ /* 0x000ee80000100800 */
[----:B------:R-:W3:Y:S02]  /*3470*/  LDL R33, [R31] ;  /* 0x000000001f217983 */ /* 0x000ee40000100800 */
[----:B---3--:R-:W-:-:S04]  /*3480*/  FFMA.FTZ R34, R17, R32, R33 ;  /* 0x0000002011227223 */ /* 0x008fc80000010021 */
[----:B------:R-:W-:-:S08]  /*3490*/  FFMA.FTZ R34, -R15, R34, R32 ;  /* 0x000000220f227223 */ /* 0x000fd00000010120 */
[----:B------:R0:W-:Y:S04]  /*34a0*/  STL [R19], R34 ;  /* 0x0000002213007387 */ /* 0x0001e80000100800 */
[----:B--2---:R-:W2:Y:S01]  /*34b0*/  LDL R35, [R31] ;  /* 0x000000001f237983 */ /* 0x004ea20000100800 */
[----:B------:R-:W-:Y:S01]  /*34c0*/  FFMA.FTZ R32, -R17, R33, R32 ;  /* 0x0000002111207223 */ /* 0x000fe20000010120 */
[----:B------:R-:W-:Y:S01]  /*34d0*/  IADD3 R24, R24, 0x1, RZ ;  /* 0x0000000118187810 */ /* 0x000fe20007ffe0ff */
[C---:B------:R-:W-:Y:S01]  /*34e0*/  IMAD.IADD R18, R29.reuse, 0x1, R18 ;  /* 0x000000011d127824 */ /* 0x040fe200078e0212 */
[----:B------:R-:W-:Y:S02]  /*34f0*/  IADD3 R20, R29, R20, RZ ;  /* 0x000000141d147210 */ /* 0x000fe40007ffe0ff */
[----:B------:R-:W-:Y:S01]  /*3500*/  ISETP.GE.AND P0, PT, R24, R29, PT ;  /* 0x0000001d1800720c */ /* 0x000fe20003f06270 */
[----:B--2---:R-:W-:-:S08]  /*3510*/  FFMA.FTZ R32, R15, R32, R35 ;  /* 0x000000200f207223 */ /* 0x004fd00000010023 */
[----:B------:R0:W-:Y:S03]  /*3520*/  STL [R31], R32 ;  /* 0x000000201f007387 */ /* 0x0001e60000100800 */
[----:B------:R-:W-:Y:S05]  /*3530*/  @!P0 BRA `(.L_x_350) ;  /* 0xffffff0000008947 */ /* 0x000fea000383ffff */
.L_x_349:
[----:B------:R-:W-:Y:S02]  /*3540*/  IMAD.MOV.U32 R20, RZ, RZ, R5 ;  /* 0x000000ffff147224 */ /* 0x000fe400078e0005 */
[----:B------:R-:W-:-:S08]  /*3550*/  IMAD R14, R14, UR5, RZ ;  /* 0x000000050e0e7c24 */ /* 0x000fd0000f8e02ff */
.L_x_351:
[C---:B0-----:R-:W-:Y:S01]  /*3560*/  IADD3 R18, R23.reuse, R14, RZ ;  /* 0x0000000e17127210 */ /* 0x041fe20007ffe0ff */
[----:B------:R-:W-:Y:S01]  /*3570*/  IMAD.MOV.U32 R33, RZ, RZ, 0x4 ;  /* 0x00000004ff217424 */ /* 0x000fe200078e00ff */
[----:B0-----:R-:W-:-:S03]  /*3580*/  IADD3 R32, R23, R20, RZ ;  /* 0x0000001417207210 */ /* 0x001fc60007ffe0ff */
[-C--:B------:R-:W-:Y:S02]  /*3590*/  IMAD.WIDE R18, R18, R33.reuse, c[0x0][0x170] ;  /* 0x00005c0012127625 */ /* 0x080fe400078e0221 */
[----:B------:R-:W-:-:S08]  /*35a0*/  IMAD.WIDE R32, R32, R33, c[0x0][0x170] ;  /* 0x00005c0020207625 */ /* 0x000fd000078e0221 */
[----:B------:R-:W3:Y:S04]  /*35b0*/  LDG.E.SYS R24, [R18] ;  /* 0x0000000012187381 */ /* 0x000ee800001ee900 */
[----:B------:R-:W3:Y:S02]  /*35c0*/  LDG.E.SYS R31, [R32] ;  /* 0x00000000201f7381 */ /* 0x000ee400001ee900 */
[----:B---3--:R-:W-:-:S04]  /*35d0*/  FFMA.FTZ R34, R17, R24, R31 ;  /* 0x0000001811227223 */ /* 0x008fc8000001001f */
[----:B--2---:R-:W-:-:S08]  /*35e0*/  FFMA.FTZ R35, -R15, R34, R24 ;  /* 0x000000220f237223 */ /* 0x004fd00000010118 */
[----:B------:R0:W-:Y:S04]  /*35f0*/  STG.E.SYS [R18], R35 ;  /* 0x0000002312007386 */ /* 0x0001e8000010e900 */
[----:B------:R-:W2:Y:S01]  /*3600*/  LDG.E.SYS R34, [R32] ;  /* 0x0000000020227381 */ /* 0x000ea200001ee900 */
[----:B------:R-:W-:Y:S01]  /*3610*/  FFMA.FTZ R24, -R17, R31, R24 ;  /* 0x0000001f11187223 */ /* 0x000fe20000010118 */
[----:B------:R-:W-:Y:S02]  /*3620*/  IADD3 R16, R16, 0x1, RZ ;  /* 0x0000000110107810 */ /* 0x000fe40007ffe0ff */
[----:B------:R-:W-:Y:S02]  /*3630*/  IADD3 R14, R14, UR5, RZ ;  /* 0x000000050e0e7c10 */ /* 0x000fe4000fffe0ff */
[----:B------:R-:W-:-:S02]  /*3640*/  ISETP.GE.AND P0, PT, R16, R29, PT ;  /* 0x0000001d1000720c */ /* 0x000fc40003f06270 */
[----:B------:R-:W-:Y:S01]  /*3650*/  IADD3 R20, R20, UR5, RZ ;  /* 0x0000000514147c10 */ /* 0x000fe2000fffe0ff */
[----:B--2---:R-:W-:-:S08]  /*3660*/  FFMA.FTZ R31, R15, R24, R34 ;  /* 0x000000180f1f7223 */ /* 0x004fd00000010022 */
[----:B------:R0:W-:Y:S01]  /*3670*/  STG.E.SYS [R32], R31 ;  /* 0x0000001f20007386 */ /* 0x0001e2000010e900 */
[----:B------:R-:W-:Y:S05]  /*3680*/  @!P0 BRA `(.L_x_351) ;  /* 0xfffffed000008947 */ /* 0x000fea000383ffff */
.L_x_340:
[----:B------:R-:W-:Y:S05]  /*3690*/  BSYNC B1 ;  /* 0x0000000000017941 */ /* 0x000fea0003800000 */
.L_x_339:
[----:B------:R-:W-:-:S04]  /*36a0*/  IADD3 R8, R8, 0x1, RZ ;  /* 0x0000000108087810 */ /* 0x000fc80007ffe0ff */
[----:B------:R-:W-:-:S12]  /*36b0*/  ISETP.GE.AND P0, PT, R8, R4, PT ;  /* 0x000000040800720c */ /* 0x000fd80003f06270 */
[----:B------:R-:W-:Y:S05]  /*36c0*/  @!P0 BRA `(.L_x_352) ;  /* 0xfffff3b000008947 */ /* 0x000fea000383ffff */
.L_x_338:
[----:B------:R-:W-:-:S04]  /*36d0*/  IADD3 R4, R4, 0x1, RZ ;  /* 0x0000000104047810 */ /* 0x000fc80007ffe0ff */
[----:B------:R-:W-:-:S12]  /*36e0*/  ISETP.GE.AND P0, PT, R4, R29, PT ;  /* 0x0000001d0400720c */ /* 0x000fd80003f06270 */
[----:B------:R-:W-:Y:S05]  /*36f0*/  @!P0 BRA `(.L_x_353) ;  /* 0xfffff2d000008947 */ /* 0x000fea000383ffff */
[----:B------:R-:W-:Y:S01]  /*3700*/  IMAD.MOV.U32 R4, RZ, RZ, 0x1 ;  /* 0x00000001ff047424 */ /* 0x000fe200078e00ff */
[----:B------:R-:W-:-:S08]  /*3710*/  MOV R5, RZ ;  /* 0x000000ff00057202 */ /* 0x000fd00000000f00 */
.L_x_358:
[----:B------:R-:W-:-:S12]  /*3720*/  ISETP.GE.AND P0, PT, R4, 0x1, PT ;  /* 0x000000010400780c */ /* 0x000fd80003f06270 */
[----:B--2---:R-:W-:Y:S05]  /*3730*/  @!P0 BRA `(.L_x_354) ;  /* 0x0000022000008947 */ /* 0x004fea0003800000 */
[----:B------:R-:W-:Y:S01]  /*3740*/  ISETP.GT.AND P1, PT, R4, 0x3, PT ;  /* 0x000000030400780c */ /* 0x000fe20003f24270 */
[----:B------:R-:W-:Y:S01]  /*3750*/  IMAD R6, R29, R4, RZ ;  /* 0x000000041d067224 */ /* 0x000fe200078e02ff */
[----:B------:R-:W-:Y:S01]  /*3760*/  PLOP3.LUT P0, PT, PT, PT, PT, 0x80, 0x0 ;  /* 0x000000000000781c */ /* 0x000fe20003f0f070 */
[----:B------:R-:W-:Y:S02]  /*3770*/  IMAD.MOV.U32 R7, RZ, RZ, RZ ;  /* 0x000000ffff077224 */ /* 0x000fe400078e00ff */
[----:B------:R-:W-:-:S07]  /*3780*/  IMAD R10, R6, 0x4, R21 ;  /* 0x00000004060a7824 */ /* 0x000fce00078e0215 */
[----:B------:R-:W-:Y:S05]  /*3790*/  @!P1 BRA `(.L_x_355) ;  /* 0x000000e000009947 */ /* 0x000fea0003800000 */
[----:B------:R-:W-:Y:S02]  /*37a0*/  PLOP3.LUT P0, PT, PT, PT, PT, 0x8, 0x0 ;  /* 0x000000000000781c */ /* 0x000fe40003f0e170 */
[----:B------:R-:W-:-:S10]  /*37b0*/  IADD3 R8, R4, -0x3, RZ ;  /* 0xfffffffd04087810 */ /* 0x000fd40007ffe0ff */
.L_x_356:
        /* <DEDUP_REMOVED lines=12> */
.L_x_355:
[----:B------:R-:W-:-:S04]  /*3880*/  IADD3 R6, -R7, R4, RZ ;  /* 0x0000000407067210 */ /* 0x000fc80007ffe1ff */
        /* <DEDUP_REMOVED lines=9> */
.L_x_357:
[----:B------:R-:W-:-:S12]  /*3920*/  ISETP.LT.OR P0, PT, R7, R4, P0 ;  /* 0x000000040700720c */ /* 0x000fd80000701670 */
[----:B------:R-:W-:Y:S05]  /*3930*/  @!P0 BRA `(.L_x_354) ;  /* 0x0000002000008947 */ /* 0x000fea0003800000 */
[----:B------:R-:W3:Y:S02]  /*3940*/  LDL R6, [R10] ;  /* 0x000000000a067983 */ /* 0x000ee40000100800 */
[----:B---3--:R-:W-:-:S08]  /*3950*/  FADD.FTZ R5, R5, |R6| ;  /* 0x4000000605057221 */ /* 0x008fd00000010000 */
.L_x_354:
[----:B------:R-:W-:-:S04]  /*3960*/  IADD3 R4, R4, 0x1, RZ ;  /* 0x0000000104047810 */ /* 0x000fc80007ffe0ff */
[----:B------:R-:W-:-:S12]  /*3970*/  ISETP.GE.AND P0, PT, R4, R29, PT ;  /* 0x0000001d0400720c */ /* 0x000fd80003f06270 */
[----:B------:R-:W-:Y:S05]  /*3980*/  @!P0 BRA `(.L_x_358) ;  /* 0xfffffd9000008947 */ /* 0x000fea000383ffff */
[----:B------:R-:W-:-:S12]  /*3990*/  FSETP.GEU.FTZ.AND P0, PT, R5, 1.0000000116860974231e-07, PT ;  /* 0x33d6bf950500780b */ /* 0x000fd80003f1e000 */
[----:B------:R-:W-:Y:S05]  /*39a0*/  @!P0 BRA `(.L_x_337) ;  /* 0x0000722000008947 */ /* 0x000fea0003800000 */
[----:B------:R-:W3:Y:S01]  /*39b0*/  MUFU.RCP R6, R3 ;  /* 0x0000000300067308 */ /* 0x000ee20000001000 */
[----:B------:R-:W-:Y:S02]  /*39c0*/  FMUL.FTZ R11, R5, 0.20000000298023223877 ;  /* 0x3e4ccccd050b7820 */ /* 0x000fe40000410000 */
[----:B------:R-:W-:Y:S02]  /*39d0*/  IMAD.MOV.U32 R4, RZ, RZ, 0x1 ;  /* 0x00000001ff047424 */ /* 0x000fe400078e00ff */
[----:B---3--:R-:W-:-:S08]  /*39e0*/  FMUL.FTZ R11, R11, R6 ;  /* 0x000000060b0b7220 */ /* 0x008fd00000410000 */
.L_x_374:
[----:B------:R-:W-:-:S12]  /*39f0*/  ISETP.GE.AND P0, PT, R4, 0x1, PT ;  /* 0x000000010400780c */ /* 0x000fd80003f06270 */
[----:B0-2---:R-:W-:Y:S05]  /*3a00*/  @!P0 BRA `(.L_x_359) ;  /* 0x00000ce000008947 */ /* 0x005fea0003800000 */
[-C--:B------:R-:W-:Y:S01]  /*3a10*/  IMAD R9, R29, R4.reuse, RZ ;  /* 0x000000041d097224 */ /* 0x080fe200078e02ff */
[----:B------:R-:W-:Y:S01]  /*3a20*/  IADD3 R10, R4, 0x1, RZ ;  /* 0x00000001040a7810 */ /* 0x000fe20007ffe0ff */
[----:B------:R-:W-:Y:S02]  /*3a30*/  IMAD.MOV.U32 R8, RZ, RZ, RZ ;  /* 0x000000ffff087224 */ /* 0x000fe400078e00ff */
[C---:B------:R-:W-:Y:S01]  /*3a40*/  IMAD R6, R9.reuse, 0x4, R21 ;  /* 0x0000000409067824 */ /* 0x040fe200078e0215 */
[----:B------:R-:W-:Y:S01]  /*3a50*/  IADD3 R12, R9, R4, RZ ;  /* 0x00000004090c7210 */ /* 0x000fe20007ffe0ff */
[----:B------:R-:W-:Y:S02]  /*3a60*/  IMAD R7, R29, R10, RZ ;  /* 0x0000000a1d077224 */ /* 0x000fe400078e02ff */
[----:B------:R-:W-:Y:S01]  /*3a70*/  IMAD R5, R9, UR5, RZ ;  /* 0x0000000509057c24 */ /* 0x000fe2000f8e02ff */
[----:B------:R-:W-:Y:S01]  /*3a80*/  LEA R12, R12, R21, 0x2 ;  /* 0x000000150c0c7211 */ /* 0x000fe200078e10ff */
[----:B------:R-:W-:-:S08]  /*3a90*/  IMAD.IADD R13, R7, 0x1, R4 ;  /* 0x00000001070d7824 */ /* 0x000fd000078e0204 */
.L_x_373:
[----:B------:R-:W-:-:S05]  /*3aa0*/  IADD3 R14, R9, R8, RZ ;  /* 0x00000008090e7210 */ /* 0x000fca0007ffe0ff */
[----:B0-----:R-:W-:-:S08]  /*3ab0*/  IMAD R18, R14, 0x4, R21 ;  /* 0x000000040e127824 */ /* 0x001fd000078e0215 */
[----:B------:R-:W3:Y:S01]  /*3ac0*/  LDL R32, [R18] ;  /* 0x0000000012207983 */ /* 0x000ee20000100800 */
[----:B------:R-:W-:Y:S01]  /*3ad0*/  BSSY B1, `(.L_x_360) ;  /* 0x00000be000017945 */ /* 0x000fe20003800000 */
[C---:B---3--:R-:W-:Y:S02]  /*3ae0*/  FSETP.NEU.FTZ.AND P0, PT, R32.reuse, RZ, PT ;  /* 0x000000ff2000720b */ /* 0x048fe40003f1d000 */
[----:B------:R-:W-:-:S04]  /*3af0*/  FSETP.GEU.FTZ.AND P1, PT, |R32|, R11, PT ;  /* 0x0000000b2000720b */ /* 0x000fc80003f3e200 */
[----:B------:R-:W-:-:S12]  /*3b00*/  PLOP3.LUT P0, PT, P0, P1, PT, 0x2a, 0x0 ;  /* 0x000000000000781c */ /* 0x000fd80000702572 */
[----:B--2---:R-:W-:Y:S05]  /*3b10*/  @P0 BRA `(.L_x_361) ;  /* 0x00000b9000000947 */ /* 0x004fea0003800000 */
[-C--:B------:R-:W-:Y:S01]  /*3b20*/  IMAD R14, R29, R8.reuse, RZ ;  /* 0x000000081d0e7224 */ /* 0x080fe200078e02ff */
[----:B------:R-:W3:Y:S04]  /*3b30*/  LDL R31, [R12] ;  /* 0x000000000c1f7983 */ /* 0x000ee80000100800 */
[----:B------:R-:W-:-:S05]  /*3b40*/  IADD3 R16, R14, R8, RZ ;  /* 0x000000080e107210 */ /* 0x000fca0007ffe0ff */
[----:B------:R-:W-:-:S08]  /*3b50*/  IMAD R19, R16, 0x4, R21 ;  /* 0x0000000410137824 */ /* 0x000fd000078e0215 */
        /* <DEDUP_REMOVED lines=17> */
.L_x_363:
[----:B------:R-:W-:Y:S05]  /*3c70*/  BSYNC B2 ;  /* 0x0000000000027941 */ /* 0x000fea0003800000 */
.L_x_362:
[----:B------:R-:W-:-:S08]  /*3c80*/  FFMA.FTZ R17, R32, R20, R31 ;  /* 0x0000001420117223 */ /* 0x000fd0000001001f */
[----:B------:R0:W-:Y:S04]  /*3c90*/  STL [R12], R17 ;  /* 0x000000110c007387 */ /* 0x0001e80000100800 */
[----:B------:R-:W3:Y:S01]  /*3ca0*/  LDL R31, [R19] ;  /* 0x00000000131f7983 */ /* 0x000ee20000100800 */
[----:B------:R-:W-:Y:S01]  /*3cb0*/  FFMA.FTZ R24, R20, R20, 1 ;  /* 0x3f80000014187423 */ /* 0x000fe20000010014 */
[----:B------:R-:W-:Y:S02]  /*3cc0*/  ISETP.GE.AND P0, PT, R8, 0x1, PT ;  /* 0x000000010800780c */ /* 0x000fe40003f06270 */
[----:B------:R-:W-:-:S03]  /*3cd0*/  MOV R16, RZ ;  /* 0x000000ff00107202 */ /* 0x000fc60000000f00 */
        /* <DEDUP_REMOVED lines=12> */
[----:B------:R-:W-:Y:S01]  /*3da0*/  IMAD.MOV.U32 R31, RZ, RZ, RZ ;  /* 0x000000ffff1f7224 */ /* 0x000fe200078e00ff */
[----:B------:R-:W-:-:S08]  /*3db0*/  MOV R18, R6 ;  /* 0x0000000600127202 */ /* 0x000fd00000000f00 */
[----:B------:R-:W-:Y:S05]  /*3dc0*/  @!P1 BRA `(.L_x_365) ;  /* 0x000002b000009947 */ /* 0x000fea0003800000 */
[----:B------:R-:W-:Y:S02]  /*3dd0*/  PLOP3.LUT P0, PT, PT, PT, PT, 0x8, 0x0 ;  /* 0x000000000000781c */ /* 0x000fe40003f0e170 */
[----:B------:R-:W-:-:S10]  /*3de0*/  IADD3 R36, R8, -0x3, RZ ;  /* 0xfffffffd08247810 */ /* 0x000fd40007ffe0ff */
.L_x_366:
        /* <DEDUP_REMOVED lines=41> */
.L_x_365:
[----:B------:R-:W-:-:S05]  /*4080*/  IMAD.IADD R20, R8, 0x1, -R31 ;  /* 0x0000000108147824 */ /* 0x000fca00078e0a1f */
        /* <DEDUP_REMOVED lines=24> */
.L_x_367:
        /* <DEDUP_REMOVED lines=11> */
.L_x_364:
[----:B0--3--:R-:W-:Y:S02]  /*42c0*/  IADD3 R19, R8, 0x1, RZ ;  /* 0x0000000108137810 */ /* 0x009fe40007ffe0ff */
[----:B------:R-:W-:Y:S02]  /*42d0*/  ISETP.GE.AND P1, PT, R10, R29, PT ;  /* 0x0000001d0a00720c */ /* 0x000fe40003f26270 */
[----:B------:R-:W-:-:S12]  /*42e0*/  ISETP.GE.AND P0, PT, R19, R4, PT ;  /* 0x000000041300720c */ /* 0x000fd80003f06270 */
[----:B------:R-:W-:Y:S05]  /*42f0*/  @P0 BRA `(.L_x_368) ;  /* 0x0000012000000947 */ /* 0x000fea0003800000 */
[----:B--2---:R-:W-:Y:S01]  /*4300*/  IADD3 R35, R9, R8, RZ ;  /* 0x0000000809237210 */ /* 0x004fe20007ffe0ff */
[----:B------:R-:W-:-:S04]  /*4310*/  IMAD R18, R29, R19, R8 ;  /* 0x000000131d127224 */ /* 0x000fc800078e0208 */
[----:B------:R-:W-:-:S08]  /*4320*/  IMAD R35, R35, 0x4, R0 ;  /* 0x0000000423237824 */ /* 0x000fd000078e0200 */
.L_x_369:
[----:B------:R-:W-:Y:S01]  /*4330*/  IMAD R20, R18, 0x4, R21 ;  /* 0x0000000412147824 */ /* 0x000fe200078e0215 */
[----:B------:R-:W2:Y:S07]  /*4340*/  LDL R31, [R35] ;  /* 0x00000000231f7983 */ /* 0x000eae0000100800 */
[----:B------:R-:W2:Y:S02]  /*4350*/  LDL R24, [R20] ;  /* 0x0000000014187983 */ /* 0x000ea40000100800 */
[----:B--2---:R-:W-:-:S04]  /*4360*/  FFMA.FTZ R32, R17, R24, R31 ;  /* 0x0000001811207223 */ /* 0x004fc8000001001f */
[----:B------:R-:W-:-:S08]  /*4370*/  FFMA.FTZ R33, -R15, R32, R24 ;  /* 0x000000200f217223 */ /* 0x000fd00000010118 */
[----:B------:R-:W-:Y:S04]  /*4380*/  STL [R20], R33 ;  /* 0x0000002114007387 */ /* 0x000fe80000100800 */
[----:B------:R-:W2:Y:S01]  /*4390*/  LDL R32, [R35] ;  /* 0x0000000023207983 */ /* 0x000ea20000100800 */
[----:B------:R-:W-:Y:S01]  /*43a0*/  IADD3 R19, R19, 0x1, RZ ;  /* 0x0000000113137810 */ /* 0x000fe20007ffe0ff */
[----:B------:R-:W-:Y:S01]  /*43b0*/  FFMA.FTZ R24, -R17, R31, R24 ;  /* 0x0000001f11187223 */ /* 0x000fe20000010118 */
[----:B------:R-:W-:Y:S02]  /*43c0*/  IADD3 R18, R29, R18, RZ ;  /* 0x000000121d127210 */ /* 0x000fe40007ffe0ff */
[----:B------:R-:W-:Y:S01]  /*43d0*/  ISETP.GE.AND P0, PT, R19, R4, PT ;  /* 0x000000041300720c */ /* 0x000fe20003f06270 */
[----:B--2---:R-:W-:-:S08]  /*43e0*/  FFMA.FTZ R24, R15, R24, R32 ;  /* 0x000000180f187223 */ /* 0x004fd00000010020 */
[----:B------:R0:W-:Y:S02]  /*43f0*/  STL [R35], R24 ;  /* 0x0000001823007387 */ /* 0x0001e40000100800 */
[----:B0-----:R-:W-:Y:S01]  /*4400*/  IADD3 R35, R35, 0x4, RZ ;  /* 0x0000000423237810 */ /* 0x001fe20007ffe0ff */
[----:B------:R-:W-:Y:S07]  /*4410*/  @!P0 BRA `(.L_x_369) ;  /* 0xffffff1000008947 */ /* 0x000fee000383ffff */
.L_x_368:
[----:B------:R-:W-:Y:S05]  /*4420*/  @P1 BRA `(.L_x_370) ;  /* 0x0000013000001947 */ /* 0x000fea0003800000 */
[----:B------:R-:W-:Y:S01]  /*4430*/  IMAD.IADD R18, R7, 0x1, R8 ;  /* 0x0000000107127824 */ /* 0x000fe200078e0208 */
[----:B------:R-:W-:Y:S01]  /*4440*/  MOV R20, R13 ;  /* 0x0000000d00147202 */ /* 0x000fe20000000f00 */
[----:B------:R-:W-:-:S08]  /*4450*/  IMAD.MOV.U32 R24, RZ, RZ, R10 ;  /* 0x000000ffff187224 */ /* 0x000fd000078e000a */
.L_x_371:
[----:B0-----:R-:W-:Y:S01]  /*4460*/  LEA R19, R18, R21, 0x2 ;  /* 0x0000001512137211 */ /* 0x001fe200078e10ff */
[----:B------:R-:W-:-:S07]  /*4470*/  IMAD R31, R20, 0x4, R21 ;  /* 0x00000004141f7824 */ /* 0x000fce00078e0215 */
        /* <DEDUP_REMOVED lines=14> */
.L_x_370:
[----:B------:R-:W-:Y:S01]  /*4560*/  MOV R20, R5 ;  /* 0x0000000500147202 */ /* 0x000fe20000000f00 */
[----:B------:R-:W-:-:S08]  /*4570*/  IMAD R14, R14, UR5, RZ ;  /* 0x000000050e0e7c24 */ /* 0x000fd0000f8e02ff */
.L_x_372:
[----:B0-----:R-:W-:Y:S01]  /*4580*/  MOV R33, 0x4 ;  /* 0x0000000400217802 */ /* 0x001fe20000000f00 */
[C---:B------:R-:W-:Y:S02]  /*4590*/  IMAD.IADD R18, R23.reuse, 0x1, R14 ;  /* 0x0000000117127824 */ /* 0x040fe400078e020e */
[----:B0-----:R-:W-:Y:S02]  /*45a0*/  IMAD.IADD R32, R23, 0x1, R20 ;  /* 0x0000000117207824 */ /* 0x001fe400078e0214 */
        /* <DEDUP_REMOVED lines=16> */
.L_x_361:
[----:B------:R-:W-:Y:S05]  /*46b0*/  BSYNC B1 ;  /* 0x0000000000017941 */ /* 0x000fea0003800000 */
.L_x_360:
[----:B------:R-:W-:-:S04]  /*46c0*/  IADD3 R8, R8, 0x1, RZ ;  /* 0x0000000108087810 */ /* 0x000fc80007ffe0ff */
[----:B------:R-:W-:-:S12]  /*46d0*/  ISETP.GE.AND P0, PT, R8, R4, PT ;  /* 0x000000040800720c */ /* 0x000fd80003f06270 */
[----:B------:R-:W-:Y:S05]  /*46e0*/  @!P0 BRA `(.L_x_373) ;  /* 0xfffff3b000008947 */ /* 0x000fea000383ffff */
.L_x_359:
[----:B------:R-:W-:-:S04]  /*46f0*/  IADD3 R4, R4, 0x1, RZ ;  /* 0x0000000104047810 */ /* 0x000fc80007ffe0ff */
[----:B------:R-:W-:-:S12]  /*4700*/  ISETP.GE.AND P0, PT, R4, R29, PT ;  /* 0x0000001d0400720c */ /* 0x000fd80003f06270 */
[----:B------:R-:W-:Y:S05]  /*4710*/  @!P0 BRA `(.L_x_374) ;  /* 0xfffff2d000008947 */ /* 0x000fea000383ffff */
[----:B------:R-:W-:Y:S01]  /*4720*/  MOV R4, 0x1 ;  /* 0x0000000100047802 */ /* 0x000fe20000000f00 */
[----:B------:R-:W-:-:S08]  /*4730*/  IMAD.MOV.U32 R5, RZ, RZ, RZ ;  /* 0x000000ffff057224 */ /* 0x000fd000078e00ff */
.L_x_379:
        /* <DEDUP_REMOVED lines=10> */
.L_x_377:
        /* <DEDUP_REMOVED lines=12> */
.L_x_376:
        /* <DEDUP_REMOVED lines=10> */
.L_x_378:
[----:B------:R-:W-:-:S12]  /*4940*/  ISETP.LT.OR P0, PT, R7, R4, P0 ;  /* 0x000000040700720c */ /* 0x000fd80000701670 */
[----:B------:R-:W-:Y:S05]  /*4950*/  @!P0 BRA `(.L_x_375) ;  /* 0x0000002000008947 */ /* 0x000fea0003800000 */
[----:B------:R-:W3:Y:S02]  /*4960*/  LDL R6, [R10] ;  /* 0x000000000a067983 */ /* 0x000ee40000100800 */
[----:B---3--:R-:W-:-:S08]  /*4970*/  FADD.FTZ R5, R5, |R6| ;  /* 0x4000000605057221 */ /* 0x008fd00000010000 */
.L_x_375:
[----:B------:R-:W-:-:S04]  /*4980*/  IADD3 R4, R4, 0x1, RZ ;  /* 0x0000000104047810 */ /* 0x000fc80007ffe0ff */
[----:B------:R-:W-:-:S12]  /*4990*/  ISETP.GE.AND P0, PT, R4, R29, PT ;  /* 0x0000001d0400720c */ /* 0x000fd80003f06270 */
[----:B------:R-:W-:Y:S05]  /*49a0*/  @!P0 BRA `(.L_x_379) ;  /* 0xfffffd9000008947 */ /* 0x000fea000383ffff */
[----:B------:R-:W-:-:S12]  /*49b0*/  FSETP.GEU.FTZ.AND P0, PT, R5, 1.0000000116860974231e-07, PT ;  /* 0x33d6bf950500780b */ /* 0x000fd80003f1e000 */
[----:B------:R-:W-:Y:S05]  /*49c0*/  @!P0 BRA `(.L_x_337) ;  /* 0x0000620000008947 */ /* 0x000fea0003800000 */
[----:B------:R-:W3:Y:S01]  /*49d0*/  MUFU.RCP R6, R3 ;  /* 0x0000000300067308 */ /* 0x000ee20000001000 */
[----:B------:R-:W-:Y:S01]  /*49e0*/  FMUL.FTZ R5, R5, 0.20000000298023223877 ;  /* 0x3e4ccccd05057820 */ /* 0x000fe20000410000 */
[----:B------:R-:W-:-:S03]  /*49f0*/  MOV R4, 0x1 ;  /* 0x0000000100047802 */ /* 0x000fc60000000f00 */
[----:B---3--:R-:W-:-:S08]  /*4a00*/  FMUL.FTZ R5, R5, R6 ;  /* 0x0000000605057220 */ /* 0x008fd00000410000 */
.L_x_395:
[----:B------:R-:W-:-:S12]  /*4a10*/  ISETP.GE.AND P0, PT, R4, 0x1, PT ;  /* 0x000000010400780c */ /* 0x000fd80003f06270 */
[----:B0-2---:R-:W-:Y:S05]  /*4a20*/  @!P0 BRA `(.L_x_380) ;  /* 0x00000ce000008947 */ /* 0x005fea0003800000 */
[----:B------:R-:W-:Y:S01]  /*4a30*/  IADD3 R6, R4, 0x1, RZ ;  /* 0x0000000104067810 */ /* 0x000fe20007ffe0ff */
[----:B------:R-:W-:Y:S01]  /*4a40*/  IMAD R3, R29, R4, RZ ;  /* 0x000000041d037224 */ /* 0x000fe200078e02ff */
[----:B------:R-:W-:-:S03]  /*4a50*/  MOV R8, RZ ;  /* 0x000000ff00087202 */ /* 0x000fc60000000f00 */
[----:B------:R-:W-:Y:S02]  /*4a60*/  IMAD.IADD R12, R3, 0x1, R4 ;  /* 0x00000001030c7824 */ /* 0x000fe400078e0204 */
[----:B------:R-:W-:Y:S02]  /*4a70*/  IMAD R7, R29, R6, RZ ;  /* 0x000000061d077224 */ /* 0x000fe400078e02ff */
[--C-:B------:R-:W-:Y:S02]  /*4a80*/  IMAD R11, R12, 0x4, R21.reuse ;  /* 0x000000040c0b7824 */ /* 0x100fe400078e0215 */
[----:B------:R-:W-:Y:S01]  /*4a90*/  IMAD R9, R3, 0x4, R21 ;  /* 0x0000000403097824 */ /* 0x000fe200078e0215 */
[----:B------:R-:W-:Y:S01]  /*4aa0*/  IADD3 R12, R7, R4, RZ ;  /* 0x00000004070c7210 */ /* 0x000fe20007ffe0ff */
[----:B------:R-:W-:-:S08]  /*4ab0*/  IMAD R10, R3, UR5, RZ ;  /* 0x00000005030a7c24 */ /* 0x000fd0000f8e02ff */
.L_x_394:
        /* <DEDUP_REMOVED lines=9> */
[----:B0-----:R-:W3:Y:S03]  /*4b50*/  LDL R31, [R11] ;  /* 0x000000000b1f7983 */ /* 0x001ee60000100800 */
        /* <DEDUP_REMOVED lines=19> */
.L_x_384:
[----:B------:R-:W-:Y:S05]  /*4c90*/  BSYNC B2 ;  /* 0x0000000000027941 */ /* 0x000fea0003800000 */
.L_x_383:
[----:B------:R-:W-:-:S08]  /*4ca0*/  FFMA.FTZ R16, R24, R19, R31 ;  /* 0x0000001318107223 */ /* 0x000fd0000001001f */
[----:B------:R0:W-:Y:S04]  /*4cb0*/  STL [R11], R16 ;  /* 0x000000100b007387 */ /* 0x0001e80000100800 */
[----:B------:R-:W3:Y:S01]  /*4cc0*/  LDL R14, [R18] ;  /* 0x00000000120e7983 */ /* 0x000ee20000100800 */
[----:B------:R-:W-:Y:S01]  /*4cd0*/  FFMA.FTZ R20, R19, R19, 1 ;  /* 0x3f80000013147423 */ /* 0x000fe20000010013 */
[----:B------:R-:W-:Y:S01]  /*4ce0*/  ISETP.GE.AND P0, PT, R8, 0x1, PT ;  /* 0x000000010800780c */ /* 0x000fe20003f06270 */
[----:B0-----:R-:W-:-:S04]  /*4cf0*/  IMAD.MOV.U32 R16, RZ, RZ, RZ ;  /* 0x000000ffff107224 */ /* 0x001fc800078e00ff */
[----:B------:R-:W0:Y:S01]  /*4d00*/  MUFU.RSQ R20, R20 ;  /* 0x0000001400147308 */ /* 0x000e220000001400 */
[-C--:B---3--:R-:W-:Y:S02]  /*4d10*/  FFMA.FTZ R31, -R24, R19.reuse, R14 ;  /* 0x00000013181f7223 */ /* 0x088fe4000001010e */
[C---:B0-----:R-:W-:Y:S02]  /*4d20*/  FADD.FTZ R24, R20.reuse, 1 ;  /* 0x3f80000014187421 */ /* 0x041fe40000010000 */
[----:B------:R-:W-:-:S04]  /*4d30*/  FMUL.FTZ R14, R20, R19 ;  /* 0x00000013140e7220 */ /* 0x000fc80000410000 */
[----:B------:R0:W-:Y:S01]  /*4d40*/  STL [R18], R31 ;  /* 0x0000001f12007387 */ /* 0x0001e20000100800 */
[----:B------:R-:W3:Y:S03]  /*4d50*/  MUFU.RCP R15, R24 ;  /* 0x00000018000f7308 */ /* 0x000ee60000001000 */
[----:B------:R0:W-:Y:S01]  /*4d60*/  STL [R17], RZ ;  /* 0x000000ff11007387 */ /* 0x0001e20000100800 */
[----:B---3--:R-:W-:Y:S01]  /*4d70*/  FMUL.FTZ R15, R14, R15 ;  /* 0x0000000f0e0f7220 */ /* 0x008fe20000410000 */
[----:B------:R-:W-:Y:S07]  /*4d80*/  @!P0 BRA `(.L_x_385) ;  /* 0x0000055000008947 */ /* 0x000fee0003800000 */
[----:B0-----:R-:W-:Y:S01]  /*4d90*/  ISETP.GT.AND P1, PT, R8, 0x3, PT ;  /* 0x000000030800780c */ /* 0x001fe20003f24270 */
[----:B------:R-:W-:Y:S01]  /*4da0*/  IMAD R18, R13, 0x4, R21 ;  /* 0x000000040d127824 */ /* 0x000fe200078e0215 */
[----:B------:R-:W-:Y:S01]  /*4db0*/  PLOP3.LUT P0, PT, PT, PT, PT, 0x80, 0x0 ;  /* 0x000000000000781c */ /* 0x000fe20003f0f070 */
[----:B------:R-:W-:Y:S01]  /*4dc0*/  IMAD.MOV.U32 R17, RZ, RZ, R9 ;  /* 0x000000ffff117224 */ /* 0x000fe200078e0009 */
[----:B------:R-:W-:-:S08]  /*4dd0*/  MOV R19, RZ ;  /* 0x000000ff00137202 */ /* 0x000fd00000000f00 */
[----:B------:R-:W-:Y:S05]  /*4de0*/  @!P1 BRA `(.L_x_386) ;  /* 0x000002b000009947 */ /* 0x000fea0003800000 */
[----:B------:R-:W-:Y:S02]  /*4df0*/  PLOP3.LUT P0, PT, PT, PT, PT, 0x8, 0x0 ;  /* 0x000000000000781c */ /* 0x000fe40003f0e170 */
[----:B------:R-:W-:-:S10]  /*4e00*/  IADD3 R36, R8, -0x3, RZ ;  /* 0xfffffffd08247810 */ /* 0x000fd40007ffe0ff */
.L_x_387:
        /* <DEDUP_REMOVED lines=14> */
[----:B------:R-:W5:Y:S01]  /*4ef0*/  LDL R34, [R17+0x4] ;  /* 0x0000040011227983 */ /* 0x000f620000100800 */
[----:B0-----:R-:W-:-:S03]  /*4f00*/  FFMA.FTZ R31, -R15, R24, R20 ;  /* 0x000000180f1f7223 */ /* 0x001fc60000010114 */
[----:B--2---:R-:W2:Y:S01]  /*4f10*/  LDL R24, [R17+0x8] ;  /* 0x0000080011187983 */ /* 0x004ea20000100800 */
[----:B-----5:R-:W-:-:S08]  /*4f20*/  FFMA.FTZ R34, R14, R31, R34 ;  /* 0x0000001f0e227223 */ /* 0x020fd00000010022 */
[----:B------:R0:W-:Y:S04]  /*4f30*/  STL [R17+0x4], R34 ;  /* 0x0000042211007387 */ /* 0x0001e80000100800 */
[----:B------:R-:W2:Y:S02]  /*4f40*/  LDL R20, [R18+0x8] ;  /* 0x0000080012147983 */ /* 0x000ea40000100800 */
[----:B--2---:R-:W-:-:S04]  /*4f50*/  FFMA.FTZ R31, R15, R20, R24 ;  /* 0x000000140f1f7223 */ /* 0x004fc80000010018 */
[----:B------:R-:W-:-:S08]  /*4f60*/  FFMA.FTZ R31, -R14, R31, R20 ;  /* 0x0000001f0e1f7223 */ /* 0x000fd00000010114 */
[----:B------:R2:W-:Y:S04]  /*4f70*/  STL [R18+0x8], R31 ;  /* 0x0000081f12007387 */ /* 0x0005e80000100800 */
[----:B---3--:R-:W3:Y:S01]  /*4f80*/  LDL R32, [R17+0x8] ;  /* 0x0000080011207983 */ /* 0x008ee20000100800 */
[----:B----4-:R-:W-:-:S03]  /*4f90*/  FFMA.FTZ R33, -R15, R24, R20 ;  /* 0x000000180f217223 */ /* 0x010fc60000010114 */
[----:B------:R-:W4:Y:S01]  /*4fa0*/  LDL R24, [R17+0xc] ;  /* 0x00000c0011187983 */ /* 0x000f220000100800 */
[----:B---3--:R-:W-:-:S08]  /*4fb0*/  FFMA.FTZ R32, R14, R33, R32 ;  /* 0x000000210e207223 */ /* 0x008fd00000010020 */
[----:B------:R-:W-:Y:S04]  /*4fc0*/  STL [R17+0x8], R32 ;  /* 0x0000082011007387 */ /* 0x000fe80000100800 */
[----:B------:R-:W4:Y:S02]  /*4fd0*/  LDL R20, [R18+0xc] ;  /* 0x00000c0012147983 */ /* 0x000f240000100800 */
[----:B----4-:R-:W-:-:S04]  /*4fe0*/  FFMA.FTZ R33, R15, R20, R24 ;  /* 0x000000140f217223 */ /* 0x010fc80000010018 */
[----:B------:R-:W-:-:S08]  /*4ff0*/  FFMA.FTZ R33, -R14, R33, R20 ;  /* 0x000000210e217223 */ /* 0x000fd00000010114 */
[----:B------:R3:W-:Y:S04]  /*5000*/  STL [R18+0xc], R33 ;  /* 0x00000c2112007387 */ /* 0x0007e80000100800 */
[----:B0-----:R-:W4:Y:S01]  /*5010*/  LDL R34, [R17+0xc] ;  /* 0x00000c0011227983 */ /* 0x001f220000100800 */
[----:B------:R-:W-:Y:S01]  /*5020*/  IADD3 R19, R19, 0x4, RZ ;  /* 0x0000000413137810 */ /* 0x000fe20007ffe0ff */
[----:B--2---:R-:W-:-:S03]  /*5030*/  FFMA.FTZ R31, -R15, R24, R20 ;  /* 0x000000180f1f7223 */ /* 0x004fc60000010114 */
[----:B------:R-:W-:Y:S02]  /*5040*/  ISETP.GE.AND P1, PT, R19, R36, PT ;  /* 0x000000241300720c */ /* 0x000fe40003f26270 */
[----:B---3--:R-:W-:Y:S01]  /*5050*/  IADD3 R18, R18, 0x10, RZ ;  /* 0x0000001012127810 */ /* 0x008fe20007ffe0ff */
[----:B----4-:R-:W-:-:S08]  /*5060*/  FFMA.FTZ R34, R14, R31, R34 ;  /* 0x0000001f0e227223 */ /* 0x010fd00000010022 */
[----:B------:R0:W-:Y:S02]  /*5070*/  STL [R17+0xc], R34 ;  /* 0x00000c2211007387 */ /* 0x0001e40000100800 */
[----:B0-----:R-:W-:Y:S01]  /*5080*/  IADD3 R17, R17, 0x10, RZ ;  /* 0x0000001011117810 */ /* 0x001fe20007ffe0ff */
[----:B------:R-:W-:Y:S07]  /*5090*/  @!P1 BRA `(.L_x_387) ;  /* 0xfffffd7000009947 */ /* 0x000fee000383ffff */
.L_x_386:
[----:B------:R-:W-:-:S04]  /*50a0*/  IADD3 R20, -R19, R8, RZ ;  /* 0x0000000813147210 */ /* 0x000fc80007ffe1ff */
[----:B------:R-:W-:-:S12]  /*50b0*/  ISETP.GT.AND P1, PT, R20, 0x1, PT ;  /* 0x000000011400780c */ /* 0x000fd80003f24270 */
[----:B------:R-:W-:Y:S05]  /*50c0*/  @!P1 BRA `(.L_x_388) ;  /* 0x0000016000009947 */ /* 0x000fea0003800000 */
        /* <DEDUP_REMOVED lines=14> */
[----:B------:R-:W4:Y:S01]  /*51b0*/  LDL R34, [R17+0x4] ;  /* 0x0000040011227983 */ /* 0x000f220000100800 */
[----:B0-----:R-:W-:Y:S01]  /*51c0*/  FFMA.FTZ R31, -R15, R24, R20 ;  /* 0x000000180f1f7223 */ /* 0x001fe20000010114 */
[----:B------:R-:W-:Y:S02]  /*51d0*/  PLOP3.LUT P0, PT, PT, PT, PT, 0x8, 0x0 ;  /* 0x000000000000781c */ /* 0x000fe40003f0e170 */
[----:B------:R-:W-:Y:S02]  /*51e0*/  IADD3 R19, R19, 0x2, RZ ;  /* 0x0000000213137810 */ /* 0x000fe40007ffe0ff */
[----:B---3--:R-:W-:Y:S01]  /*51f0*/  IADD3 R18, R18, 0x8, RZ ;  /* 0x0000000812127810 */ /* 0x008fe20007ffe0ff */
[----:B----4-:R-:W-:-:S08]  /*5200*/  FFMA.FTZ R34, R14, R31, R34 ;  /* 0x0000001f0e227223 */ /* 0x010fd00000010022 */
[----:B------:R0:W-:Y:S02]  /*5210*/  STL [R17+0x4], R34 ;  /* 0x0000042211007387 */ /* 0x0001e40000100800 */
[----:B0-----:R-:W-:-:S08]  /*5220*/  IADD3 R17, R17, 0x8, RZ ;  /* 0x0000000811117810 */ /* 0x001fd00007ffe0ff */
.L_x_388:
        /* <DEDUP_REMOVED lines=11> */
.L_x_385:
[----:B0-----:R-:W-:Y:S02]  /*52e0*/  IADD3 R17, R8, 0x1, RZ ;  /* 0x0000000108117810 */ /* 0x001fe40007ffe0ff */
[----:B------:R-:W-:Y:S02]  /*52f0*/  ISETP.GE.AND P1, PT, R6, R29, PT ;  /* 0x0000001d0600720c */ /* 0x000fe40003f26270 */
[----:B------:R-:W-:-:S12]  /*5300*/  ISETP.GE.AND P0, PT, R17, R4, PT ;  /* 0x000000041100720c */ /* 0x000fd80003f06270 */
[----:B------:R-:W-:Y:S05]  /*5310*/  @P0 BRA `(.L_x_389) ;  /* 0x0000012000000947 */ /* 0x000fea0003800000 */
[--C-:B------:R-:W-:Y:S02]  /*5320*/  IMAD.IADD R19, R3, 0x1, R8.reuse ;  /* 0x0000000103137824 */ /* 0x100fe400078e0208 */
[----:B------:R-:W-:Y:S02]  /*5330*/  IMAD R18, R29, R17, R8 ;  /* 0x000000111d127224 */ /* 0x000fe400078e0208 */
[----:B------:R-:W-:-:S08]  /*5340*/  IMAD R34, R19, 0x4, R0 ;  /* 0x0000000413227824 */ /* 0x000fd000078e0200 */
.L_x_390:
[----:B------:R-:W-:Y:S01]  /*5350*/  LEA R19, R18, R21, 0x2 ;  /* 0x0000001512137211 */ /* 0x000fe200078e10ff */
[----:B------:R-:W3:Y:S07]  /*5360*/  LDL R24, [R34] ;  /* 0x0000000022187983 */ /* 0x000eee0000100800 */
[----:B------:R-:W3:Y:S02]  /*5370*/  LDL R20, [R19] ;  /* 0x0000000013147983 */ /* 0x000ee40000100800 */
[----:B---3--:R-:W-:-:S04]  /*5380*/  FFMA.FTZ R31, R15, R20, R24 ;  /* 0x000000140f1f7223 */ /* 0x008fc80000010018 */
[----:B------:R-:W-:-:S08]  /*5390*/  FFMA.FTZ R32, -R14, R31, R20 ;  /* 0x0000001f0e207223 */ /* 0x000fd00000010114 */
[----:B------:R-:W-:Y:S04]  /*53a0*/  STL [R19], R32 ;  /* 0x0000002013007387 */ /* 0x000fe80000100800 */
[----:B------:R-:W3:Y:S01]  /*53b0*/  LDL R33, [R34] ;  /* 0x0000000022217983 */ /* 0x000ee20000100800 */
[----:B------:R-:W-:Y:S01]  /*53c0*/  IADD3 R17, R17, 0x1, RZ ;  /* 0x0000000111117810 */ /* 0x000fe20007ffe0ff */
[----:B------:R-:W-:Y:S02]  /*53d0*/  FFMA.FTZ R31, -R15, R24, R20 ;  /* 0x000000180f1f7223 */ /* 0x000fe40000010114 */
[----:B------:R-:W-:Y:S01]  /*53e0*/  IMAD.IADD R18, R29, 0x1, R18 ;  /* 0x000000011d127824 */ /* 0x000fe200078e0212 */
[----:B------:R-:W-:Y:S01]  /*53f0*/  ISETP.GE.AND P0, PT, R17, R4, PT ;  /* 0x000000041100720c */ /* 0x000fe20003f06270 */
[----:B---3--:R-:W-:-:S08]  /*5400*/  FFMA.FTZ R31, R14, R31, R33 ;  /* 0x0000001f0e1f7223 */ /* 0x008fd00000010021 */
[----:B------:R0:W-:Y:S02]  /*5410*/  STL [R34], R31 ;  /* 0x0000001f22007387 */ /* 0x0001e40000100800 */
[----:B0-----:R-:W-:Y:S01]  /*5420*/  IADD3 R34, R34, 0x4, RZ ;  /* 0x0000000422227810 */ /* 0x001fe20007ffe0ff */
[----:B------:R-:W-:Y:S07]  /*5430*/  @!P0 BRA `(.L_x_390) ;  /* 0xffffff1000008947 */ /* 0x000fee000383ffff */
.L_x_389:
[----:B------:R-:W-:Y:S05]  /*5440*/  @P1 BRA `(.L_x_391) ;  /* 0x0000013000001947 */ /* 0x000fea0003800000 */
[----:B------:R-:W-:Y:S01]  /*5450*/  IADD3 R18, R7, R8, RZ ;  /* 0x0000000807127210 */ /* 0x000fe20007ffe0ff */
[----:B------:R-:W-:Y:S01]  /*5460*/  IMAD.MOV.U32 R20, RZ, RZ, R12 ;  /* 0x000000ffff147224 */ /* 0x000fe200078e000c */
[----:B------:R-:W-:-:S08]  /*5470*/  MOV R24, R6 ;  /* 0x0000000600187202 */ /* 0x000fd00000000f00 */
.L_x_392:
[----:B0-----:R-:W-:Y:S01]  /*5480*/  IMAD R17, R18, 0x4, R21 ;  /* 0x0000000412117824 */ /* 0x001fe200078e0215 */
[----:B------:R-:W-:-:S07]  /*5490*/  LEA R19, R20, R21, 0x2 ;  /* 0x0000001514137211 */ /* 0x000fce00078e10ff */
[----:B------:R-:W3:Y:S04]  /*54a0*/  LDL R32, [R17] ;  /* 0x0000000011207983 */ /* 0x000ee80000100800 */
[----:B------:R-:W3:Y:S02]  /*54b0*/  LDL R31, [R19] ;  /* 0x00000000131f7983 */ /* 0x000ee40000100800 */
[----:B---3--:R-:W-:-:S04]  /*54c0*/  FFMA.FTZ R33, R15, R32, R31 ;  /* 0x000000200f217223 */ /* 0x008fc8000001001f */
[----:B------:R-:W-:-:S08]  /*54d0*/  FFMA.FTZ R34, -R14, R33, R32 ;  /* 0x000000210e227223 */ /* 0x000fd00000010120 */
[----:B------:R0:W-:Y:S04]  /*54e0*/  STL [R17], R34 ;  /* 0x0000002211007387 */ /* 0x0001e80000100800 */
[----:B------:R-:W3:Y:S01]  /*54f0*/  LDL R33, [R19] ;  /* 0x0000000013217983 */ /* 0x000ee20000100800 */
[----:B------:R-:W-:Y:S01]  /*5500*/  FFMA.FTZ R31, -R15, R31, R32 ;  /* 0x0000001f0f1f7223 */ /* 0x000fe20000010120 */
[----:B------:R-:W-:Y:S01]  /*5510*/  IADD3 R24, R24, 0x1, RZ ;  /* 0x0000000118187810 */ /* 0x000fe20007ffe0ff */
[C---:B------:R-:W-:Y:S01]  /*5520*/  IMAD.IADD R18, R29.reuse, 0x1, R18 ;  /* 0x000000011d127824 */ /* 0x040fe200078e0212 */
[----:B------:R-:W-:Y:S02]  /*5530*/  IADD3 R20, R29, R20, RZ ;  /* 0x000000141d147210 */ /* 0x000fe40007ffe0ff */
[----:B------:R-:W-:Y:S01]  /*5540*/  ISETP.GE.AND P0, PT, R24, R29, PT ;  /* 0x0000001d1800720c */ /* 0x000fe20003f06270 */
[----:B---3--:R-:W-:-:S08]  /*5550*/  FFMA.FTZ R32, R14, R31, R33 ;  /* 0x0000001f0e207223 */ /* 0x008fd00000010021 */
[----:B------:R0:W-:Y:S03]  /*5560*/  STL [R19], R32 ;  /* 0x0000002013007387 */ /* 0x0001e60000100800 */
[----:B------:R-:W-:Y:S05]  /*5570*/  @!P0 BRA `(.L_x_392) ;  /* 0xffffff0000008947 */ /* 0x000fea000383ffff */
.L_x_391:
[----:B------:R-:W-:Y:S02]  /*5580*/  IMAD.MOV.U32 R24, RZ, RZ, R10 ;  /* 0x000000ffff187224 */ /* 0x000fe400078e000a */
[----:B------:R-:W-:-:S08]  /*5590*/  IMAD R20, R13, UR5, RZ ;  /* 0x000000050d147c24 */ /* 0x000fd0000f8e02ff */
.L_x_393:
        /* <DEDUP_REMOVED lines=8> */
[----:B------:R-:W-:-:S08]  /*5620*/  FFMA.FTZ R17, -R14, R17, R34 ;  /* 0x000000110e117223 */ /* 0x000fd00000010122 */
[----:B------:R0:W-:Y:S04]  /*5630*/  STG.E.SYS [R18], R17 ;  /* 0x0000001112007386 */ /* 0x0001e8000010e900 */
[----:B------:R-:W3:Y:S01]  /*5640*/  LDG.E.SYS R31, [R32] ;  /* 0x00000000201f7381 */ /* 0x000ee200001ee900 */
[----:B------:R-:W-:Y:S01]  /*5650*/  FFMA.FTZ R13, -R15, R13, R34 ;  /* 0x0000000d0f0d7223 */ /* 0x000fe20000010122 */
[----:B------:R-:W-:Y:S02]  /*5660*/  IADD3 R16, R16, 0x1, RZ ;  /* 0x0000000110107810 */ /* 0x000fe40007ffe0ff */
[----:B------:R-:W-:Y:S02]  /*5670*/  IADD3 R20, R20, UR5, RZ ;  /* 0x0000000514147c10 */ /* 0x000fe4000fffe0ff */
[----:B------:R-:W-:-:S02]  /*5680*/  ISETP.GE.AND P0, PT, R16, R29, PT ;  /* 0x0000001d1000720c */ /* 0x000fc40003f06270 */
[----:B------:R-:W-:Y:S01]  /*5690*/  IADD3 R24, R24, UR5, RZ ;  /* 0x0000000518187c10 */ /* 0x000fe2000fffe0ff */
[----:B---3--:R-:W-:-:S08]  /*56a0*/  FFMA.FTZ R13, R14, R13, R31 ;  /* 0x0000000d0e0d7223 */ /* 0x008fd0000001001f */
[----:B------:R0:W-:Y:S01]  /*56b0*/  STG.E.SYS [R32], R13 ;  /* 0x0000000d20007386 */ /* 0x0001e2000010e900 */
[----:B------:R-:W-:Y:S05]  /*56c0*/  @!P0 BRA `(.L_x_393) ;  /* 0xfffffed000008947 */ /* 0x000fea000383ffff */
.L_x_382:
[----:B------:R-:W-:Y:S05]  /*56d0*/  BSYNC B1 ;  /* 0x0000000000017941 */ /* 0x000fea0003800000 */
.L_x_381:
[----:B------:R-:W-:-:S04]  /*56e0*/  IADD3 R8, R8, 0x1, RZ ;  /* 0x0000000108087810 */ /* 0x000fc80007ffe0ff */
[----:B------:R-:W-:-:S12]  /*56f0*/  ISETP.GE.AND P0, PT, R8, R4, PT ;  /* 0x000000040800720c */ /* 0x000fd80003f06270 */
[----:B------:R-:W-:Y:S05]  /*5700*/  @!P0 BRA `(.L_x_394) ;  /* 0xfffff3b000008947 */ /* 0x000fea000383ffff */
.L_x_380:
[----:B------:R-:W-:-:S04]  /*5710*/  IADD3 R4, R4, 0x1, RZ ;  /* 0x0000000104047810 */ /* 0x000fc80007ffe0ff */
[----:B------:R-:W-:-:S12]  /*5720*/  ISETP.GE.AND P0, PT, R4, R29, PT ;  /* 0x0000001d0400720c */ /* 0x000fd80003f06270 */
[----:B------:R-:W-:Y:S05]  /*5730*/  @!P0 BRA `(.L_x_395) ;  /* 0xfffff2d000008947 */ /* 0x000fea000383ffff */
[----:B------:R-:W-:Y:S01]  /*5740*/  IMAD.MOV.U32 R4, RZ, RZ, 0x1 ;  /* 0x00000001ff047424 */ /* 0x000fe200078e00ff */
[----:B------:R-:W-:-:S08]  /*5750*/  MOV R3, RZ ;  /* 0x000000ff00037202 */ /* 0x000fd00000000f00 */
.L_x_400:
        /* <DEDUP_REMOVED lines=10> */
.L_x_398:
        /* <DEDUP_REMOVED lines=12> */
.L_x_397:
        /* <DEDUP_REMOVED lines=10> */
.L_x_399:
[----:B------:R-:W-:-:S12]  /*5960*/  ISETP.LT.OR P0, PT, R5, R4, P0 ;  /* 0x000000040500720c */ /* 0x000fd80000701670 */
[----:B------:R-:W-:Y:S05]  /*5970*/  @!P0 BRA `(.L_x_396) ;  /* 0x0000002000008947 */ /* 0x000fea0003800000 */
[----:B------:R-:W3:Y:S02]  /*5980*/  LDL R6, [R10] ;  /* 0x000000000a067983 */ /* 0x000ee40000100800 */
[----:B---3--:R-:W-:-:S08]  /*5990*/  FADD.FTZ R3, R3, |R6| ;  /* 0x4000000603037221 */ /* 0x008fd00000010000 */
.L_x_396:
[----:B------:R-:W-:-:S04]  /*59a0*/  IADD3 R4, R4, 0x1, RZ ;  /* 0x0000000104047810 */ /* 0x000fc80007ffe0ff */
[----:B------:R-:W-:-:S12]  /*59b0*/  ISETP.GE.AND P0, PT, R4, R29, PT ;  /* 0x0000001d0400720c */ /* 0x000fd80003f06270 */
[----:B------:R-:W-:Y:S05]  /*59c0*/  @!P0 BRA `(.L_x_400) ;  /* 0xfffffd9000008947 */ /* 0x000fea000383ffff */
[----:B------:R-:W-:-:S12]  /*59d0*/  FSETP.GEU.FTZ.AND P0, PT, R3, 1.0000000116860974231e-07, PT ;  /* 0x33d6bf950300780b */ /* 0x000fd80003f1e000 */
[----:B------:R-:W-:Y:S05]  /*59e0*/  @!P0 BRA `(.L_x_337) ;  /* 0x000051e000008947 */ /* 0x000fea0003800000 */
[----:B------:R-:W-:-:S08]  /*59f0*/  IMAD.MOV.U32 R4, RZ, RZ, 0x1 ;  /* 0x00000001ff047424 */ /* 0x000fd000078e00ff */
.L_x_416:
[----:B------:R-:W-:-:S12]  /*5a00*/  ISETP.GE.AND P0, PT, R4, 0x1, PT ;  /* 0x000000010400780c */ /* 0x000fd80003f06270 */
[----:B0-----:R-:W-:Y:S05]  /*5a10*/  @!P0 BRA `(.L_x_401) ;  /* 0x00000cc000008947 */ /* 0x001fea0003800000 */
        /* <DEDUP_REMOVED lines=9> */
.L_x_415:
[----:B------:R-:W-:-:S05]  /*5ab0*/  IADD3 R12, R3, R8, RZ ;  /* 0x00000008030c7210 */ /* 0x000fca0007ffe0ff */
[----:B0-----:R-:W-:-:S08]  /*5ac0*/  IMAD R16, R12, 0x4, R21 ;  /* 0x000000040c107824 */ /* 0x001fd000078e0215 */
[----:B0-----:R-:W3:Y:S01]  /*5ad0*/  LDL R31, [R16] ;  /* 0x00000000101f7983 */ /* 0x001ee20000100800 */
[----:B------:R-:W-:Y:S01]  /*5ae0*/  BSSY B1, `(.L_x_402) ;  /* 0x00000bc000017945 */ /* 0x000fe20003800000 */
[----:B---3--:R-:W-:-:S12]  /*5af0*/  FSETP.NEU.FTZ.AND P0, PT, R31, RZ, PT ;  /* 0x000000ff1f00720b */ /* 0x008fd80003f1d000 */
[----:B------:R-:W-:Y:S05]  /*5b00*/  @!P0 BRA `(.L_x_403) ;  /* 0x00000b9000008947 */ /* 0x000fea0003800000 */
[-C--:B------:R-:W-:Y:S01]  /*5b10*/  IMAD R12, R29, R8.reuse, RZ ;  /* 0x000000081d0c7224 */ /* 0x080fe200078e02ff */
[----:B------:R-:W3:Y:S04]  /*5b20*/  LDL R20, [R10] ;  /* 0x000000000a147983 */ /* 0x000ee80000100800 */
[----:B------:R-:W-:-:S05]  /*5b30*/  IADD3 R14, R12, R8, RZ ;  /* 0x000000080c0e7210 */ /* 0x000fca0007ffe0ff */
[----:B------:R-:W-:-:S08]  /*5b40*/  IMAD R17, R14, 0x4, R21 ;  /* 0x000000040e117824 */ /* 0x000fd000078e0215 */
[----:B------:R-:W3:Y:S01]  /*5b50*/  LDL R13, [R17] ;  /* 0x00000000110d7983 */ /* 0x000ee20000100800 */
[----:B------:R-:W-:Y:S01]  /*5b60*/  BSSY B2, `(.L_x_404) ;  /* 0x0000010000027945 */ /* 0x000fe20003800000 */
[----:B---3--:R-:W-:-:S04]  /*5b70*/  FADD.FTZ R15, -R13, R20 ;  /* 0x000000140d0f7221 */ /* 0x008fc80000010100 */
        /* <DEDUP_REMOVED lines=14> */
.L_x_405:
[----:B------:R-:W-:Y:S05]  /*5c60*/  BSYNC B2 ;  /* 0x0000000000027941 */ /* 0x000fea0003800000 */
.L_x_404:
[----:B------:R-:W-:-:S08]  /*5c70*/  FFMA.FTZ R13, R31, R18, R20 ;  /* 0x000000121f0d7223 */ /* 0x000fd00000010014 */
[----:B------:R0:W-:Y:S04]  /*5c80*/  STL [R10], R13 ;  /* 0x0000000d0a007387 */ /* 0x0001e80000100800 */
[----:B------:R-:W3:Y:S01]  /*5c90*/  LDL R15, [R17] ;  /* 0x00000000110f7983 */ /* 0x000ee20000100800 */
[----:B------:R-:W-:Y:S01]  /*5ca0*/  FFMA.FTZ R19, R18, R18, 1 ;  /* 0x3f80000012137423 */ /* 0x000fe20000010012 */
[----:B------:R-:W-:Y:S02]  /*5cb0*/  ISETP.GE.AND P0, PT, R8, 0x1, PT ;  /* 0x000000010800780c */ /* 0x000fe40003f06270 */
[----:B------:R-:W-:-:S03]  /*5cc0*/  MOV R14, RZ ;  /* 0x000000ff000e7202 */ /* 0x000fc60000000f00 */
[----:B------:R-:W4:Y:S02]  /*5cd0*/  MUFU.RSQ R19, R19 ;  /* 0x0000001300137308 */ /* 0x000f240000001400 */
[----:B----4-:R-:W-:-:S06]  /*5ce0*/  FADD.FTZ R20, R19, 1 ;  /* 0x3f80000013147421 */ /* 0x010fcc0000010000 */
[----:B------:R-:W0:Y:S01]  /*5cf0*/  MUFU.RCP R20, R20 ;  /* 0x0000001400147308 */ /* 0x000e220000001000 */
[-C--:B---3--:R-:W-:Y:S02]  /*5d00*/  FFMA.FTZ R24, -R31, R18.reuse, R15 ;  /* 0x000000121f187223 */ /* 0x088fe4000001010f */
[----:B------:R-:W-:-:S04]  /*5d10*/  FMUL.FTZ R15, R19, R18 ;  /* 0x00000012130f7220 */ /* 0x000fc80000410000 */
[----:B0-----:R-:W-:Y:S02]  /*5d20*/  FMUL.FTZ R13, R15, R20 ;  /* 0x000000140f0d7220 */ /* 0x001fe40000410000 */
[----:B------:R0:W-:Y:S04]  /*5d30*/  STL [R17], R24 ;  /* 0x0000001811007387 */ /* 0x0001e80000100800 */
[----:B------:R0:W-:Y:S01]  /*5d40*/  STL [R16], RZ ;  /* 0x000000ff10007387 */ /* 0x0001e20000100800 */
[----:B------:R-:W-:Y:S05]  /*5d50*/  @!P0 BRA `(.L_x_406) ;  /* 0x0000055000008947 */ /* 0x000fea0003800000 */
[----:B------:R-:W-:Y:S01]  /*5d60*/  ISETP.GT.AND P1, PT, R8, 0x3, PT ;  /* 0x000000030800780c */ /* 0x000fe20003f24270 */
[----:B0-----:R-:W-:Y:S01]  /*5d70*/  IMAD R17, R12, 0x4, R21 ;  /* 0x000000040c117824 */ /* 0x001fe200078e0215 */
[----:B------:R-:W-:Y:S01]  /*5d80*/  PLOP3.LUT P0, PT, PT, PT, PT, 0x80, 0x0 ;  /* 0x000000000000781c */ /* 0x000fe20003f0f070 */
[----:B------:R-:W-:Y:S01]  /*5d90*/  IMAD.MOV.U32 R19, RZ, RZ, RZ ;  /* 0x000000ffff137224 */ /* 0x000fe200078e00ff */
[----:B------:R-:W-:-:S08]  /*5da0*/  MOV R16, R7 ;  /* 0x0000000700107202 */ /* 0x000fd00000000f00 */
[----:B------:R-:W-:Y:S05]  /*5db0*/  @!P1 BRA `(.L_x_407) ;  /* 0x000002b000009947 */ /* 0x000fea0003800000 */
[----:B------:R-:W-:Y:S02]  /*5dc0*/  PLOP3.LUT P0, PT, PT, PT, PT, 0x8, 0x0 ;  /* 0x000000000000781c */ /* 0x000fe40003f0e170 */
[----:B------:R-:W-:-:S10]  /*5dd0*/  IADD3 R34, R8, -0x3, RZ ;  /* 0xfffffffd08227810 */ /* 0x000fd40007ffe0ff */
.L_x_408:
        /* <DEDUP_REMOVED lines=15> */
[----:B------:R-:W-:-:S03]  /*5ed0*/  FFMA.FTZ R18, -R13, R20, R18 ;  /* 0x000000140d127223 */ /* 0x000fc60000010112 */
[----:B------:R-:W0:Y:S01]  /*5ee0*/  LDL R20, [R16+0x8] ;  /* 0x0000080010147983 */ /* 0x000e220000100800 */
[----:B-----5:R-:W-:-:S08]  /*5ef0*/  FFMA.FTZ R33, R15, R18, R33 ;  /* 0x000000120f217223 */ /* 0x020fd00000010021 */
        /* <DEDUP_REMOVED lines=14> */
[----:B-----5:R-:W3:Y:S01]  /*5fe0*/  LDL R33, [R16+0xc] ;  /* 0x00000c0010217983 */ /* 0x020ee20000100800 */
[----:B------:R-:W-:Y:S01]  /*5ff0*/  IADD3 R19, R19, 0x4, RZ ;  /* 0x0000000413137810 */ /* 0x000fe20007ffe0ff */
[----:B------:R-:W-:-:S03]  /*6000*/  FFMA.FTZ R18, -R13, R20, R18 ;  /* 0x000000140d127223 */ /* 0x000fc60000010112 */
[----:B------:R-:W-:Y:S02]  /*6010*/  ISETP.GE.AND P1, PT, R19, R34, PT ;  /* 0x000000221300720c */ /* 0x000fe40003f26270 */
[----:B0-----:R-:W-:Y:S01]  /*6020*/  IADD3 R17, R17, 0x10, RZ ;  /* 0x0000001011117810 */ /* 0x001fe20007ffe0ff */
[----:B---3--:R-:W-:-:S08]  /*6030*/  FFMA.FTZ R33, R15, R18, R33 ;  /* 0x000000120f217223 */ /* 0x008fd00000010021 */
[----:B------:R0:W-:Y:S02]  /*6040*/  STL [R16+0xc], R33 ;  /* 0x00000c2110007387 */ /* 0x0001e40000100800 */
[----:B0-----:R-:W-:Y:S01]  /*6050*/  IADD3 R16, R16, 0x10, RZ ;  /* 0x0000001010107810 */ /* 0x001fe20007ffe0ff */
[----:B------:R-:W-:Y:S07]  /*6060*/  @!P1 BRA `(.L_x_408) ;  /* 0xfffffd7000009947 */ /* 0x000fee000383ffff */
.L_x_407:
        /* <DEDUP_REMOVED lines=17> */
[----:B------:R-:W3:Y:S01]  /*6180*/  LDL R33, [R16+0x4] ;  /* 0x0000040010217983 */ /* 0x000ee20000100800 */
[----:B------:R-:W-:Y:S01]  /*6190*/  FFMA.FTZ R18, -R13, R20, R18 ;  /* 0x000000140d127223 */ /* 0x000fe20000010112 */
[----:B------:R-:W-:Y:S02]  /*61a0*/  PLOP3.LUT P0, PT, PT, PT, PT, 0x8, 0x0 ;  /* 0x000000000000781c */ /* 0x000fe40003f0e170 */
[----:B------:R-:W-:Y:S02]  /*61b0*/  IADD3 R19, R19, 0x2, RZ ;  /* 0x0000000213137810 */ /* 0x000fe40007ffe0ff */
[----:B0-----:R-:W-:Y:S01]  /*61c0*/  IADD3 R17, R17, 0x8, RZ ;  /* 0x0000000811117810 */ /* 0x001fe20007ffe0ff */
[----:B---3--:R-:W-:-:S08]  /*61d0*/  FFMA.FTZ R33, R15, R18, R33 ;  /* 0x000000120f217223 */ /* 0x008fd00000010021 */
[----:B------:R0:W-:Y:S02]  /*61e0*/  STL [R16+0x4], R33 ;  /* 0x0000042110007387 */ /* 0x0001e40000100800 */
[----:B0-----:R-:W-:-:S08]  /*61f0*/  IADD3 R16, R16, 0x8, RZ ;  /* 0x0000000810107810 */ /* 0x001fd00007ffe0ff */
.L_x_409:
        /* <DEDUP_REMOVED lines=11> */
.L_x_406:
[----:B0-----:R-:W-:Y:S02]  /*62b0*/  IADD3 R17, R8, 0x1, RZ ;  /* 0x0000000108117810 */ /* 0x001fe40007ffe0ff */
[----:B------:R-:W-:Y:S02]  /*62c0*/  ISETP.GE.AND P1, PT, R6, R29, PT ;  /* 0x0000001d0600720c */ /* 0x000fe40003f26270 */
[----:B------:R-:W-:-:S12]  /*62d0*/  ISETP.GE.AND P0, PT, R17, R4, PT ;  /* 0x000000041100720c */ /* 0x000fd80003f06270 */
[----:B------:R-:W-:Y:S05]  /*62e0*/  @P0 BRA `(.L_x_410) ;  /* 0x0000012000000947 */ /* 0x000fea0003800000 */
[----:B------:R-:W-:Y:S01]  /*62f0*/  IADD3 R33, R3, R8, RZ ;  /* 0x0000000803217210 */ /* 0x000fe20007ffe0ff */
[----:B------:R-:W-:-:S04]  /*6300*/  IMAD R16, R29, R17, R8 ;  /* 0x000000111d107224 */ /* 0x000fc800078e0208 */
[----:B------:R-:W-:-:S08]  /*6310*/  IMAD R33, R33, 0x4, R0 ;  /* 0x0000000421217824 */ /* 0x000fd000078e0200 */
.L_x_411:
[----:B------:R-:W-:Y:S01]  /*6320*/  IMAD R18, R16, 0x4, R21 ;  /* 0x0000000410127824 */ /* 0x000fe200078e0215 */
[----:B------:R-:W3:Y:S07]  /*6330*/  LDL R19, [R33] ;  /* 0x0000000021137983 */ /* 0x000eee0000100800 */
[----:B------:R-:W3:Y:S02]  /*6340*/  LDL R20, [R18] ;  /* 0x0000000012147983 */ /* 0x000ee40000100800 */
[----:B---3--:R-:W-:-:S04]  /*6350*/  FFMA.FTZ R24, R13, R20, R19 ;  /* 0x000000140d187223 */ /* 0x008fc80000010013 */
[----:B------:R-:W-:-:S08]  /*6360*/  FFMA.FTZ R31, -R15, R24, R20 ;  /* 0x000000180f1f7223 */ /* 0x000fd00000010114 */
[----:B------:R-:W-:Y:S04]  /*6370*/  STL [R18], R31 ;  /* 0x0000001f12007387 */ /* 0x000fe80000100800 */
[----:B------:R-:W3:Y:S01]  /*6380*/  LDL R24, [R33] ;  /* 0x0000000021187983 */ /* 0x000ee20000100800 */
[----:B------:R-:W-:Y:S01]  /*6390*/  IADD3 R17, R17, 0x1, RZ ;  /* 0x0000000111117810 */ /* 0x000fe20007ffe0ff */
[----:B------:R-:W-:Y:S01]  /*63a0*/  FFMA.FTZ R20, -R13, R19, R20 ;  /* 0x000000130d147223 */ /* 0x000fe20000010114 */
[----:B------:R-:W-:Y:S02]  /*63b0*/  IADD3 R16, R29, R16, RZ ;  /* 0x000000101d107210 */ /* 0x000fe40007ffe0ff */
[----:B------:R-:W-:Y:S01]  /*63c0*/  ISETP.GE.AND P0, PT, R17, R4, PT ;  /* 0x000000041100720c */ /* 0x000fe20003f06270 */
[----:B---3--:R-:W-:-:S08]  /*63d0*/  FFMA.FTZ R20, R15, R20, R24 ;  /* 0x000000140f147223 */ /* 0x008fd00000010018 */
[----:B------:R0:W-:Y:S02]  /*63e0*/  STL [R33], R20 ;  /* 0x0000001421007387 */ /* 0x0001e40000100800 */
[----:B0-----:R-:W-:Y:S01]  /*63f0*/  IADD3 R33, R33, 0x4, RZ ;  /* 0x0000000421217810 */ /* 0x001fe20007ffe0ff */
[----:B------:R-:W-:Y:S07]  /*6400*/  @!P0 BRA `(.L_x_411) ;  /* 0xffffff1000008947 */ /* 0x000fee000383ffff */
.L_x_410:
[----:B------:R-:W-:Y:S05]  /*6410*/  @P1 BRA `(.L_x_412) ;  /* 0x0000013000001947 */ /* 0x000fea0003800000 */
[----:B------:R-:W-:Y:S01]  /*6420*/  IMAD.IADD R16, R5, 0x1, R8 ;  /* 0x0000000105107824 */ /* 0x000fe200078e0208 */
[----:B------:R-:W-:Y:S01]  /*6430*/  MOV R18, R11 ;  /* 0x0000000b00127202 */ /* 0x000fe20000000f00 */
[----:B------:R-:W-:-:S08]  /*6440*/  IMAD.MOV.U32 R20, RZ, RZ, R6 ;  /* 0x000000ffff147224 */ /* 0x000fd000078e0006 */
.L_x_413:
[----:B0-----:R-:W-:Y:S01]  /*6450*/  LEA R17, R16, R21, 0x2 ;  /* 0x0000001510117211 */ /* 0x001fe200078e10ff */
[----:B------:R-:W-:-:S07]  /*6460*/  IMAD R19, R18, 0x4, R21 ;  /* 0x0000000412137824 */ /* 0x000fce00078e0215 */
        /* <DEDUP_REMOVED lines=14> */
.L_x_412:
[----:B------:R-:W-:Y:S01]  /*6550*/  MOV R20, R9 ;  /* 0x0000000900147202 */ /* 0x000fe20000000f00 */
[----:B------:R-:W-:-:S08]  /*6560*/  IMAD R12, R12, UR5, RZ ;  /* 0x000000050c0c7c24 */ /* 0x000fd0000f8e02ff */
.L_x_414:
[----:B0-----:R-:W-:Y:S01]  /*6570*/  MOV R19, 0x4 ;  /* 0x0000000400137802 */ /* 0x001fe20000000f00 */
[C---:B------:R-:W-:Y:S02]  /*6580*/  IMAD.IADD R16, R23.reuse, 0x1, R12 ;  /* 0x0000000117107824 */ /* 0x040fe400078e020c */
[----:B------:R-:W-:Y:S02]  /*6590*/  IMAD.IADD R18, R23, 0x1, R20 ;  /* 0x0000000117127824 */ /* 0x000fe400078e0214 */
        /* <DEDUP_REMOVED lines=16> */
.L_x_403:
[----:B------:R-:W-:Y:S05]  /*66a0*/  BSYNC B1 ;  /* 0x0000000000017941 */ /* 0x000fea0003800000 */
.L_x_402:
[----:B------:R-:W-:-:S04]  /*66b0*/  IADD3 R8, R8, 0x1, RZ ;  /* 0x0000000108087810 */ /* 0x000fc80007ffe0ff */
[----:B------:R-:W-:-:S12]  /*66c0*/  ISETP.GE.AND P0, PT, R8, R4, PT ;  /* 0x000000040800720c */ /* 0x000fd80003f06270 */
[----:B------:R-:W-:Y:S05]  /*66d0*/  @!P0 BRA `(.L_x_415) ;  /* 0xfffff3d000008947 */ /* 0x000fea000383ffff */
.L_x_401:
[----:B------:R-:W-:-:S04]  /*66e0*/  IADD3 R4, R4, 0x1, RZ ;  /* 0x0000000104047810 */ /* 0x000fc80007ffe0ff */
[----:B------:R-:W-:-:S12]  /*66f0*/  ISETP.GE.AND P0, PT, R4, R29, PT ;  /* 0x0000001d0400720c */ /* 0x000fd80003f06270 */
[----:B------:R-:W-:Y:S05]  /*6700*/  @!P0 BRA `(.L_x_416) ;  /* 0xfffff2f000008947 */ /* 0x000fea000383ffff */
[----:B------:R-:W-:Y:S01]  /*6710*/  MOV R4, 0x1 ;  /* 0x0000000100047802 */ /* 0x000fe20000000f00 */
[----:B------:R-:W-:-:S08]  /*6720*/  IMAD.MOV.U32 R3, RZ, RZ, RZ ;  /* 0x000000ffff037224 */ /* 0x000fd000078e00ff */
.L_x_421:
        /* <DEDUP_REMOVED lines=10> */
.L_x_419:
        /* <DEDUP_REMOVED lines=12> */
.L_x_418:
        /* <DEDUP_REMOVED lines=10> */
.L_x_420:
[----:B------:R-:W-:-:S12]  /*6930*/  ISETP.LT.OR P0, PT, R5, R4, P0 ;  /* 0x000000040500720c */ /* 0x000fd80000701670 */
[----:B------:R-:W-:Y:S05]  /*6940*/  @!P0 BRA `(.L_x_417) ;  /* 0x0000002000008947 */ /* 0x000fea0003800000 */
[----:B------:R-:W3:Y:S02]  /*6950*/  LDL R6, [R10] ;  /* 0x000000000a067983 */ /* 0x000ee40000100800 */
[----:B---3--:R-:W-:-:S08]  /*6960*/  FADD.FTZ R3, R3, |R6| ;  /* 0x4000000603037221 */ /* 0x008fd00000010000 */
.L_x_417:
[----:B------:R-:W-:-:S04]  /*6970*/  IADD3 R4, R4, 0x1, RZ ;  /* 0x0000000104047810 */ /* 0x000fc80007ffe0ff */
[----:B------:R-:W-:-:S12]  /*6980*/  ISETP.GE.AND P0, PT, R4, R29, PT ;  /* 0x0000001d0400720c */ /* 0x000fd80003f06270 */
[----:B------:R-:W-:Y:S05]  /*6990*/  @!P0 BRA `(.L_x_421) ;  /* 0xfffffd9000008947 */ /* 0x000fea000383ffff */
[----:B------:R-:W-:-:S12]  /*69a0*/  FSETP.GEU.FTZ.AND P0, PT, R3, 1.0000000116860974231e-07, PT ;  /* 0x33d6bf950300780b */ /* 0x000fd80003f1e000 */
[----:B------:R-:W-:Y:S05]  /*69b0*/  @!P0 BRA `(.L_x_337) ;  /* 0x0000421000008947 */ /* 0x000fea0003800000 */
[----:B------:R-:W-:-:S08]  /*69c0*/  MOV R10, 0x1 ;  /* 0x00000001000a7802 */ /* 0x000fd00000000f00 */
.L_x_441:
[----:B------:R-:W-:-:S12]  /*69d0*/  ISETP.GE.AND P0, PT, R10, 0x1, PT ;  /* 0x000000010a00780c */ /* 0x000fd80003f06270 */
[----:B0-----:R-:W-:Y:S05]  /*69e0*/  @!P0 BRA `(.L_x_422) ;  /* 0x00000e2000008947 */ /* 0x001fea0003800000 */
        /* <DEDUP_REMOVED lines=9> */
.L_x_440:
[----:B------:R-:W-:Y:S01]  /*6a80*/  IMAD.IADD R12, R7, 0x1, R6 ;  /* 0x00000001070c7824 */ /* 0x000fe200078e0206 */
[----:B0-----:R-:W3:Y:S04]  /*6a90*/  LDL R19, [R11] ;  /* 0x000000000b137983 */ /* 0x001ee80000100800 */
[----:B------:R-:W-:-:S08]  /*6aa0*/  LEA R16, R12, R21, 0x2 ;  /* 0x000000150c107211 */ /* 0x000fd000078e10ff */
[----:B------:R-:W4:Y:S01]  /*6ab0*/  LDL R24, [R16] ;  /* 0x0000000010187983 */ /* 0x000f220000100800 */
[----:B------:R-:W-:Y:S01]  /*6ac0*/  IMAD R12, R29, R6, RZ ;  /* 0x000000061d0c7224 */ /* 0x000fe200078e02ff */
[----:B------:R-:W-:Y:S01]  /*6ad0*/  BSSY B1, `(.L_x_423) ;  /* 0x00000d0000017945 */ /* 0x000fe20003800000 */
[----:B------:R-:W-:Y:S02]  /*6ae0*/  BSSY B2, `(.L_x_424) ;  /* 0x000000f000027945 */ /* 0x000fe40003800000 */
[----:B------:R-:W-:-:S05]  /*6af0*/  IMAD.IADD R14, R12, 0x1, R6 ;  /* 0x000000010c0e7824 */ /* 0x000fca00078e0206 */
[----:B------:R-:W-:Y:S01]  /*6b00*/  LEA R17, R14, R21, 0x2 ;  /* 0x000000150e117211 */ /* 0x000fe200078e10ff */
[----:B---3--:R-:W-:-:S05]  /*6b10*/  FMUL.FTZ R13, |R19|, 9.9999997171806853657e-10 ;  /* 0x3089705f130d7820 */ /* 0x008fca0000410200 */
[----:B----4-:R-:W-:-:S12]  /*6b20*/  FSETP.GTU.FTZ.AND P0, PT, |R24|, R13, PT ;  /* 0x0000000d1800720b */ /* 0x010fd80003f1c200 */
[----:B------:R-:W-:Y:S05]  /*6b30*/  @P0 BRA `(.L_x_425) ;  /* 0x0000006000000947 */ /* 0x000fea0003800000 */
[----:B------:R-:W3:Y:S02]  /*6b40*/  LDL R13, [R17] ;  /* 0x00000000110d7983 */ /* 0x000ee40000100800 */
[----:B---3--:R-:W-:-:S05]  /*6b50*/  FMUL.FTZ R13, |R13|, 9.9999997171806853657e-10 ;  /* 0x3089705f0d0d7820 */ /* 0x008fca0000410200 */
[----:B------:R-:W-:-:S12]  /*6b60*/  FSETP.GTU.FTZ.AND P0, PT, |R24|, R13, PT ;  /* 0x0000000d1800720b */ /* 0x000fd80003f1c200 */
[----:B------:R0:W-:Y:S01]  /*6b70*/  @!P0 STL [R16], RZ ;  /* 0x000000ff10008387 */ /* 0x0001e20000100800 */
[----:B------:R-:W-:Y:S01]  /*6b80*/  @!P0 BREAK B2 ;  /* 0x0000000000028942 */ /* 0x000fe20003800000 */
[----:B------:R-:W-:Y:S05]  /*6b90*/  @!P0 BRA `(.L_x_426) ;  /* 0x00000c3000008947 */ /* 0x000fea0003800000 */
.L_x_425:
[----:B------:R-:W-:-:S12]  /*6ba0*/  FSETP.NEU.FTZ.AND P0, PT, R24, RZ, PT ;  /* 0x000000ff1800720b */ /* 0x000fd80003f1d000 */
[----:B------:R-:W-:Y:S01]  /*6bb0*/  @!P0 BREAK B2 ;  /* 0x0000000000028942 */ /* 0x000fe20003800000 */
[----:B------:R-:W-:Y:S05]  /*6bc0*/  @!P0 BRA `(.L_x_426) ;  /* 0x00000c0000008947 */ /* 0x000fea0003800000 */
[----:B------:R-:W-:Y:S05]  /*6bd0*/  BSYNC B2 ;  /* 0x0000000000027941 */ /* 0x000fea0003800000 */
.L_x_424:
[----:B------:R-:W3:Y:S01]  /*6be0*/  LDL R13, [R17] ;  /* 0x00000000110d7983 */ /* 0x000ee20000100800 */
[----:B------:R-:W-:Y:S01]  /*6bf0*/  BSSY B2, `(.L_x_427) ;  /* 0x0000010000027945 */ /* 0x000fe20003800000 */
[----:B---3--:R-:W-:-:S04]  /*6c00*/  FADD.FTZ R15, R19, -R13 ;  /* 0x8000000d130f7221 */ /* 0x008fc80000010000 */
[----:B------:R-:W-:-:S05]  /*6c10*/  FMUL.FTZ R13, |R15|, 9.9999997171806853657e-10 ;  /* 0x3089705f0f0d7820 */ /* 0x000fca0000410200 */
[----:B------:R-:W-:-:S12]  /*6c20*/  FSETP.GT.FTZ.AND P0, PT, |R24|, R13, PT ;  /* 0x0000000d1800720b */ /* 0x000fd80003f14200 */
[----:B------:R-:W3:Y:S02]  /*6c30*/  @!P0 MUFU.RCP R18, R15 ;  /* 0x0000000f00128308 */ /* 0x000ee40000001000 */
[----:B---3--:R-:W-:Y:S01]  /*6c40*/  @!P0 FMUL.FTZ R18, R24, R18 ;  /* 0x0000001218128220 */ /* 0x008fe20000410000 */
[----:B------:R-:W-:Y:S07]  /*6c50*/  @!P0 BRA `(.L_x_428) ;  /* 0x0000009000008947 */ /* 0x000fee0003800000 */
[----:B------:R-:W3:Y:S01]  /*6c60*/  MUFU.RCP R14, R24 ;  /* 0x00000018000e7308 */ /* 0x000ee20000001000 */
[----:B------:R-:W-:-:S04]  /*6c70*/  FMUL.FTZ R13, R15, 0.5 ;  /* 0x3f0000000f0d7820 */ /* 0x000fc80000410000 */
[----:B---3--:R-:W-:-:S04]  /*6c80*/  FMUL.FTZ R13, R13, R14 ;  /* 0x0000000e0d0d7220 */ /* 0x008fc80000410000 */
[C---:B------:R-:W-:Y:S01]  /*6c90*/  FFMA.FTZ R14, R13.reuse, R13, 1 ;  /* 0x3f8000000d0e7423 */ /* 0x040fe2000001000d */
[----:B------:R-:W-:-:S05]  /*6ca0*/  FSETP.GEU.FTZ.AND P0, PT, R13, RZ, PT ;  /* 0x000000ff0d00720b */ /* 0x000fca0003f1e000 */
[----:B------:R-:W3:Y:S02]  /*6cb0*/  MUFU.SQRT R14, R14 ;  /* 0x0000000e000e7308 */ /* 0x000ee40000002000 */
[----:B---3--:R-:W-:-:S06]  /*6cc0*/  FADD.FTZ R15, |R13|, R14 ;  /* 0x0000000e0d0f7221 */ /* 0x008fcc0000010200 */
[----:B------:R-:W3:Y:S02]  /*6cd0*/  MUFU.RCP R18, R15 ;  /* 0x0000000f00127308 */ /* 0x000ee40000001000 */
[----:B---3--:R-:W-:-:S08]  /*6ce0*/  @!P0 FADD.FTZ R18, -R18, -RZ ;  /* 0x800000ff12128221 */ /* 0x008fd00000010100 */
.L_x_428:
[----:B------:R-:W-:Y:S05]  /*6cf0*/  BSYNC B2 ;  /* 0x0000000000027941 */ /* 0x000fea0003800000 */
.L_x_427:
[----:B------:R-:W-:-:S08]  /*6d00*/  FFMA.FTZ R14, R24, R18, R19 ;  /* 0x00000012180e7223 */ /* 0x000fd00000010013 */
[----:B------:R3:W-:Y:S04]  /*6d10*/  STL [R11], R14 ;  /* 0x0000000e0b007387 */ /* 0x0007e80000100800 */
[----:B------:R-:W4:Y:S01]  /*6d20*/  LDL R13, [R17] ;  /* 0x00000000110d7983 */ /* 0x000f220000100800 */
[----:B------:R-:W-:Y:S01]  /*6d30*/  FFMA.FTZ R19, R18, R18, 1 ;  /* 0x3f80000012137423 */ /* 0x000fe20000010012 */
[----:B------:R-:W-:Y:S01]  /*6d40*/  ISETP.GE.AND P0, PT, R6, 0x1, PT ;  /* 0x000000010600780c */ /* 0x000fe20003f06270 */
[----:B---3--:R-:W-:-:S04]  /*6d50*/  IMAD.MOV.U32 R14, RZ, RZ, RZ ;  /* 0x000000ffff0e7224 */ /* 0x008fc800078e00ff */
[----:B------:R-:W3:Y:S02]  /*6d60*/  MUFU.RSQ R19, R19 ;  /* 0x0000001300137308 */ /* 0x000ee40000001400 */
[C---:B---3--:R-:W-:Y:S02]  /*6d70*/  FADD.FTZ R20, R19.reuse, 1 ;  /* 0x3f80000013147421 */ /* 0x048fe40000010000 */
[----:B------:R-:W-:-:S04]  /*6d80*/  FMUL.FTZ R15, R19, R18 ;  /* 0x00000012130f7220 */ /* 0x000fc80000410000 */
[----:B------:R-:W3:Y:S01]  /*6d90*/  MUFU.RCP R20, R20 ;  /* 0x0000001400147308 */ /* 0x000ee20000001000 */
[----:B----4-:R-:W-:Y:S02]  /*6da0*/  FFMA.FTZ R24, -R24, R18, R13 ;  /* 0x0000001218187223 */ /* 0x010fe4000001010d */
[----:B---3--:R-:W-:-:S06]  /*6db0*/  FMUL.FTZ R13, R15, R20 ;  /* 0x000000140f0d7220 */ /* 0x008fcc0000410000 */
[----:B------:R3:W-:Y:S04]  /*6dc0*/  STL [R17], R24 ;  /* 0x0000001811007387 */ /* 0x0007e80000100800 */
[----:B------:R3:W-:Y:S01]  /*6dd0*/  STL [R16], RZ ;  /* 0x000000ff10007387 */ /* 0x0007e20000100800 */
[----:B------:R-:W-:Y:S05]  /*6de0*/  @!P0 BRA `(.L_x_429) ;  /* 0x000005b000008947 */ /* 0x000fea0003800000 */
[----:B------:R-:W-:Y:S01]  /*6df0*/  ISETP.GT.AND P1, PT, R6, 0x3, PT ;  /* 0x000000030600780c */ /* 0x000fe20003f24270 */
[----:B---3--:R-:W-:Y:S01]  /*6e00*/  IMAD R17, R12, 0x4, R21 ;  /* 0x000000040c117824 */ /* 0x008fe200078e0215 */
[----:B------:R-:W-:Y:S01]  /*6e10*/  PLOP3.LUT P0, PT, PT, PT, PT, 0x80, 0x0 ;  /* 0x000000000000781c */ /* 0x000fe20003f0f070 */
[----:B0-----:R-:W-:Y:S01]  /*6e20*/  IMAD.MOV.U32 R16, RZ, RZ, R4 ;  /* 0x000000ffff107224 */ /* 0x001fe200078e0004 */
[----:B------:R-:W-:-:S08]  /*6e30*/  MOV R19, RZ ;  /* 0x000000ff00137202 */ /* 0x000fd00000000f00 */
[----:B------:R-:W-:Y:S05]  /*6e40*/  @!P1 BRA `(.L_x_430) ;  /* 0x000002d000009947 */ /* 0x000fea0003800000 */
[----:B------:R-:W-:Y:S01]  /*6e50*/  BSSY B2, `(.L_x_430) ;  /* 0x000002c000027945 */ /* 0x000fe20003800000 */
[----:B------:R-:W-:Y:S02]  /*6e60*/  PLOP3.LUT P0, PT, PT, PT, PT, 0x8, 0x0 ;  /* 0x000000000000781c */ /* 0x000fe40003f0e170 */
[----:B------:R-:W-:-:S10]  /*6e70*/  IADD3 R34, R6, -0x3, RZ ;  /* 0xfffffffd06227810 */ /* 0x000fd40007ffe0ff */
.L_x_431:
        /* <DEDUP_REMOVED lines=41> */
[----:B------:R-:W-:Y:S05]  /*7110*/  BSYNC B2 ;  /* 0x0000000000027941 */ /* 0x000fea0003800000 */
.L_x_430:
[----:B------:R-:W-:Y:S01]  /*7120*/  IADD3 R18, -R19, R6, RZ ;  /* 0x0000000613127210 */ /* 0x000fe20007ffe1ff */
[----:B------:R-:W-:Y:S03]  /*7130*/  BSSY B2, `(.L_x_432) ;  /* 0x0000019000027945 */ /* 0x000fe60003800000 */
        /* <DEDUP_REMOVED lines=24> */
.L_x_433:
[----:B------:R-:W-:Y:S05]  /*72c0*/  BSYNC B2 ;  /* 0x0000000000027941 */ /* 0x000fea0003800000 */
.L_x_432:
[----:B------:R-:W-:Y:S01]  /*72d0*/  ISETP.LT.OR P0, PT, R19, R6, P0 ;  /* 0x000000061300720c */ /* 0x000fe20000701670 */
[----:B------:R-:W-:Y:S11]  /*72e0*/  BSSY B2, `(.L_x_429) ;  /* 0x000000b000027945 */ /* 0x000ff60003800000 */
        /* <DEDUP_REMOVED lines=10> */
.L_x_434:
[----:B------:R-:W-:Y:S05]  /*7390*/  BSYNC B2 ;  /* 0x0000000000027941 */ /* 0x000fea0003800000 */
.L_x_429:
[----:B0--3--:R-:W-:Y:S02]  /*73a0*/  IADD3 R17, R6, 0x1, RZ ;  /* 0x0000000106117810 */ /* 0x009fe40007ffe0ff */
[----:B------:R-:W-:Y:S02]  /*73b0*/  ISETP.GE.AND P1, PT, R8, R29, PT ;  /* 0x0000001d0800720c */ /* 0x000fe40003f26270 */
[----:B------:R-:W-:-:S12]  /*73c0*/  ISETP.GE.AND P0, PT, R17, R10, PT ;  /* 0x0000000a1100720c */ /* 0x000fd80003f06270 */
[----:B------:R-:W-:Y:S05]  /*73d0*/  @P0 BRA `(.L_x_435) ;  /* 0x0000014000000947 */ /* 0x000fea0003800000 */
[--C-:B------:R-:W-:Y:S01]  /*73e0*/  IMAD.IADD R33, R7, 0x1, R6.reuse ;  /* 0x0000000107217824 */ /* 0x100fe200078e0206 */
[----:B------:R-:W-:Y:S01]  /*73f0*/  BSSY B2, `(.L_x_435) ;  /* 0x0000012000027945 */ /* 0x000fe20003800000 */
[----:B------:R-:W-:Y:S02]  /*7400*/  IMAD R16, R29, R17, R6 ;  /* 0x000000111d107224 */ /* 0x000fe400078e0206 */
[----:B------:R-:W-:-:S08]  /*7410*/  IMAD R33, R33, 0x4, R0 ;  /* 0x0000000421217824 */ /* 0x000fd000078e0200 */
.L_x_436:
        /* <DEDUP_REMOVED lines=15> */
[----:B------:R-:W-:Y:S05]  /*7510*/  BSYNC B2 ;  /* 0x0000000000027941 */ /* 0x000fea0003800000 */
.L_x_435:
[----:B------:R-:W-:Y:S05]  /*7520*/  @P1 BRA `(.L_x_437) ;  /* 0x0000015000001947 */ /* 0x000fea0003800000 */
[----:B------:R-:W-:Y:S01]  /*7530*/  BSSY B2, `(.L_x_437) ;  /* 0x0000014000027945 */ /* 0x000fe20003800000 */
[----:B------:R-:W-:Y:S01]  /*7540*/  IADD3 R16, R5, R6, RZ ;  /* 0x0000000605107210 */ /* 0x000fe20007ffe0ff */
[----:B------:R-:W-:Y:S01]  /*7550*/  IMAD.MOV.U32 R18, RZ, RZ, R9 ;  /* 0x000000ffff127224 */ /* 0x000fe200078e0009 */
[----:B------:R-:W-:-:S08]  /*7560*/  MOV R20, R8 ;  /* 0x0000000800147202 */ /* 0x000fd00000000f00 */
.L_x_438:
        /* <DEDUP_REMOVED lines=16> */
[----:B------:R-:W-:Y:S05]  /*7670*/  BSYNC B2 ;  /* 0x0000000000027941 */ /* 0x000fea0003800000 */
.L_x_437:
[----:B------:R-:W-:Y:S02]  /*7680*/  IMAD.MOV.U32 R20, RZ, RZ, R3 ;  /* 0x000000ffff147224 */ /* 0x000fe400078e0003 */
[----:B------:R-:W-:-:S08]  /*7690*/  IMAD R12, R12, UR5, RZ ;  /* 0x000000050c0c7c24 */ /* 0x000fd0000f8e02ff */
.L_x_439:
[C---:B0-----:R-:W-:Y:S01]  /*76a0*/  IADD3 R16, R23.reuse, R12, RZ ;  /* 0x0000000c17107210 */ /* 0x041fe20007ffe0ff */
[----:B0-----:R-:W-:Y:S01]  /*76b0*/  IMAD.MOV.U32 R19, RZ, RZ, 0x4 ;  /* 0x00000004ff137424 */ /* 0x001fe200078e00ff */
[----:B------:R-:W-:-:S03]  /*76c0*/  IADD3 R18, R23, R20, RZ ;  /* 0x0000001417127210 */ /* 0x000fc60007ffe0ff */
        /* <DEDUP_REMOVED lines=16> */
.L_x_426:
[----:B------:R-:W-:Y:S05]  /*77d0*/  BSYNC B1 ;  /* 0x0000000000017941 */ /* 0x000fea0003800000 */
.L_x_423:
[----:B------:R-:W-:-:S04]  /*77e0*/  IADD3 R6, R6, 0x1, RZ ;  /* 0x0000000106067810 */ /* 0x000fc80007ffe0ff */
[----:B------:R-:W-:-:S12]  /*77f0*/  ISETP.GE.AND P0, PT, R6, R10, PT ;  /* 0x0000000a0600720c */ /* 0x000fd80003f06270 */
[----:B------:R-:W-:Y:S05]  /*7800*/  @!P0 BRA `(.L_x_440) ;  /* 0xfffff27000008947 */ /* 0x000fea000383ffff */
.L_x_422:
[----:B------:R-:W-:-:S04]  /*7810*/  IADD3 R10, R10, 0x1, RZ ;  /* 0x000000010a0a7810 */ /* 0x000fc80007ffe0ff */
[----:B------:R-:W-:-:S12]  /*7820*/  ISETP.GE.AND P0, PT, R10, R29, PT ;  /* 0x0000001d0a00720c */ /* 0x000fd80003f06270 */
[----:B------:R-:W-:Y:S05]  /*7830*/  @!P0 BRA `(.L_x_441) ;  /* 0xfffff19000008947 */ /* 0x000fea000383ffff */
[----:B------:R-:W-:Y:S01]  /*7840*/  IMAD.MOV.U32 R4, RZ, RZ, 0x1 ;  /* 0x00000001ff047424 */ /* 0x000fe200078e00ff */
[----:B------:R-:W-:-:S08]  /*7850*/  MOV R3, RZ ;  /* 0x000000ff00037202 */ /* 0x000fd00000000f00 */
.L_x_446:
        /* <DEDUP_REMOVED lines=10> */
.L_x_444:
        /* <DEDUP_REMOVED lines=12> */
.L_x_443:
        /* <DEDUP_REMOVED lines=10> */
.L_x_445:
[----:B------:R-:W-:-:S12]  /*7a60*/  ISETP.LT.OR P0, PT, R5, R4, P0 ;  /* 0x000000040500720c */ /* 0x000fd80000701670 */
[----:B------:R-:W-:Y:S05]  /*7a70*/  @!P0 BRA `(.L_x_442) ;  /* 0x0000002000008947 */ /* 0x000fea0003800000 */
[----:B------:R-:W3:Y:S02]  /*7a80*/  LDL R6, [R10] ;  /* 0x000000000a067983 */ /* 0x000ee40000100800 */
[----:B---3--:R-:W-:-:S08]  /*7a90*/  FADD.FTZ R3, R3, |R6| ;  /* 0x4000000603037221 */ /* 0x008fd00000010000 */
.L_x_442:
[----:B------:R-:W-:-:S04]  /*7aa0*/  IADD3 R4, R4, 0x1, RZ ;  /* 0x0000000104047810 */ /* 0x000fc80007ffe0ff */
[----:B------:R-:W-:-:S12]  /*7ab0*/  ISETP.GE.AND P0, PT, R4, R29, PT ;  /* 0x0000001d0400720c */ /* 0x000fd80003f06270 */
[----:B------:R-:W-:Y:S05]  /*7ac0*/  @!P0 BRA `(.L_x_446) ;  /* 0xfffffd9000008947 */ /* 0x000fea000383ffff */
[----:B------:R-:W-:-:S12]  /*7ad0*/  FSETP.GEU.FTZ.AND P0, PT, R3, 1.0000000116860974231e-07, PT ;  /* 0x33d6bf950300780b */ /* 0x000fd80003f1e000 */
[----:B------:R-:W-:Y:S05]  /*7ae0*/  @!P0 BRA `(.L_x_337) ;  /* 0x000030e000008947 */ /* 0x000fea0003800000 */
[----:B------:R-:W-:-:S08]  /*7af0*/  IMAD.MOV.U32 R10, RZ, RZ, 0x1 ;  /* 0x00000001ff0a7424 */ /* 0x000fd000078e00ff */
.L_x_466:
        /* <DEDUP_REMOVED lines=11> */
.L_x_465:
[----:B------:R-:W-:Y:S01]  /*7bb0*/  IADD3 R12, R7, R6, RZ ;  /* 0x00000006070c7210 */ /* 0x000fe20007ffe0ff */
[----:B0-----:R-:W3:Y:S04]  /*7bc0*/  LDL R19, [R11] ;  /* 0x000000000b137983 */ /* 0x001ee80000100800 */
[----:B------:R-:W-:-:S08]  /*7bd0*/  IMAD R16, R12, 0x4, R21 ;  /* 0x000000040c107824 */ /* 0x000fd000078e0215 */
[----:B------:R-:W4:Y:S01]  /*7be0*/  LDL R24, [R16] ;  /* 0x0000000010187983 */ /* 0x000f220000100800 */
[-C--:B------:R-:W-:Y:S01]  /*7bf0*/  IMAD R12, R29, R6.reuse, RZ ;  /* 0x000000061d0c7224 */ /* 0x080fe200078e02ff */
[----:B------:R-:W-:Y:S01]  /*7c00*/  BSSY B1, `(.L_x_448) ;  /* 0x00000d0000017945 */ /* 0x000fe20003800000 */
[----:B------:R-:W-:Y:S03]  /*7c10*/  BSSY B2, `(.L_x_449) ;  /* 0x000000f000027945 */ /* 0x000fe60003800000 */
[----:B------:R-:W-:-:S05]  /*7c20*/  IADD3 R14, R12, R6, RZ ;  /* 0x000000060c0e7210 */ /* 0x000fca0007ffe0ff */
[----:B------:R-:W-:Y:S02]  /*7c30*/  IMAD R17, R14, 0x4, R21 ;  /* 0x000000040e117824 */ /* 0x000fe400078e0215 */
        /* <DEDUP_REMOVED lines=9> */
.L_x_450:
[----:B------:R-:W-:-:S12]  /*7cd0*/  FSETP.NEU.FTZ.AND P0, PT, R24, RZ, PT ;  /* 0x000000ff1800720b */ /* 0x000fd80003f1d000 */
[----:B------:R-:W-:Y:S01]  /*7ce0*/  @!P0 BREAK B2 ;  /* 0x0000000000028942 */ /* 0x000fe20003800000 */
[----:B------:R-:W-:Y:S05]  /*7cf0*/  @!P0 BRA `(.L_x_451) ;  /* 0x00000c0000008947 */ /* 0x000fea0003800000 */
[----:B------:R-:W-:Y:S05]  /*7d00*/  BSYNC B2 ;  /* 0x0000000000027941 */ /* 0x000fea0003800000 */
.L_x_449:
        /* <DEDUP_REMOVED lines=17> */
.L_x_453:
[----:B------:R-:W-:Y:S05]  /*7e20*/  BSYNC B2 ;  /* 0x0000000000027941 */ /* 0x000fea0003800000 */
.L_x_452:
[----:B------:R-:W-:-:S08]  /*7e30*/  FFMA.FTZ R14, R24, R18, R19 ;  /* 0x00000012180e7223 */ /* 0x000fd00000010013 */
[----:B------:R3:W-:Y:S04]  /*7e40*/  STL [R11], R14 ;  /* 0x0000000e0b007387 */ /* 0x0007e80000100800 */
[----:B------:R-:W4:Y:S01]  /*7e50*/  LDL R13, [R17] ;  /* 0x00000000110d7983 */ /* 0x000f220000100800 */
[----:B------:R-:W-:Y:S01]  /*7e60*/  FFMA.FTZ R19, R18, R18, 1 ;  /* 0x3f80000012137423 */ /* 0x000fe20000010012 */
[----:B------:R-:W-:Y:S02]  /*7e70*/  ISETP.GE.AND P0, PT, R6, 0x1, PT ;  /* 0x000000010600780c */ /* 0x000fe40003f06270 */
[----:B---3--:R-:W-:-:S03]  /*7e80*/  MOV R14, RZ ;  /* 0x000000ff000e7202 */ /* 0x008fc60000000f00 */
        /* <DEDUP_REMOVED lines=12> */
[----:B------:R-:W-:Y:S01]  /*7f50*/  IMAD.MOV.U32 R19, RZ, RZ, RZ ;  /* 0x000000ffff137224 */ /* 0x000fe200078e00ff */
[----:B0-----:R-:W-:-:S08]  /*7f60*/  MOV R16, R4 ;  /* 0x0000000400107202 */ /* 0x001fd00000000f00 */
[----:B------:R-:W-:Y:S05]  /*7f70*/  @!P1 BRA `(.L_x_455) ;  /* 0x000002d000009947 */ /* 0x000fea0003800000 */
[----:B------:R-:W-:Y:S01]  /*7f80*/  BSSY B2, `(.L_x_455) ;  /* 0x000002c000027945 */ /* 0x000fe20003800000 */
[----:B------:R-:W-:Y:S02]  /*7f90*/  PLOP3.LUT P0, PT, PT, PT, PT, 0x8, 0x0 ;  /* 0x000000000000781c */ /* 0x000fe40003f0e170 */
[----:B------:R-:W-:-:S10]  /*7fa0*/  IADD3 R34, R6, -0x3, RZ ;  /* 0xfffffffd06227810 */ /* 0x000fd40007ffe0ff */
.L_x_456:
        /* <DEDUP_REMOVED lines=42> */
.L_x_455:
[----:B------:R-:W-:Y:S01]  /*8250*/  IMAD.IADD R18, R6, 0x1, -R19 ;  /* 0x0000000106127824 */ /* 0x000fe200078e0a13 */
[----:B------:R-:W-:Y:S04]  /*8260*/  BSSY B2, `(.L_x_457) ;  /* 0x0000019000027945 */ /* 0x000fe80003800000 */
        /* <DEDUP_REMOVED lines=24> */
.L_x_458:
[----:B------:R-:W-:Y:S05]  /*83f0*/  BSYNC B2 ;  /* 0x0000000000027941 */ /* 0x000fea0003800000 */
.L_x_457:
        /* <DEDUP_REMOVED lines=12> */
.L_x_459:
[----:B------:R-:W-:Y:S05]  /*84c0*/  BSYNC B2 ;  /* 0x0000000000027941 */ /* 0x000fea0003800000 */
.L_x_454:
[----:B0--3--:R-:W-:Y:S02]  /*84d0*/  IADD3 R17, R6, 0x1, RZ ;  /* 0x0000000106117810 */ /* 0x009fe40007ffe0ff */
[----:B------:R-:W-:Y:S02]  /*84e0*/  ISETP.GE.AND P1, PT, R8, R29, PT ;  /* 0x0000001d0800720c */ /* 0x000fe40003f26270 */
[----:B------:R-:W-:-:S12]  /*84f0*/  ISETP.GE.AND P0, PT, R17, R10, PT ;  /* 0x0000000a1100720c */ /* 0x000fd80003f06270 */
[----:B------:R-:W-:Y:S05]  /*8500*/  @P0 BRA `(.L_x_460) ;  /* 0x0000014000000947 */ /* 0x000fea0003800000 */
[----:B------:R-:W-:Y:S01]  /*8510*/  IADD3 R33, R7, R6, RZ ;  /* 0x0000000607217210 */ /* 0x000fe20007ffe0ff */
[----:B------:R-:W-:Y:S01]  /*8520*/  BSSY B2, `(.L_x_460) ;  /* 0x0000012000027945 */ /* 0x000fe20003800000 */
[----:B------:R-:W-:-:S03]  /*8530*/  IMAD R16, R29, R17, R6 ;  /* 0x000000111d107224 */ /* 0x000fc600078e0206 */
[----:B------:R-:W-:-:S08]  /*8540*/  IMAD R33, R33, 0x4, R0 ;  /* 0x0000000421217824 */ /* 0x000fd000078e0200 */
.L_x_461:
        /* <DEDUP_REMOVED lines=15> */
[----:B------:R-:W-:Y:S05]  /*8640*/  BSYNC B2 ;  /* 0x0000000000027941 */ /* 0x000fea0003800000 */
.L_x_460:
[----:B------:R-:W-:Y:S05]  /*8650*/  @P1 BRA `(.L_x_462) ;  /* 0x0000015000001947 */ /* 0x000fea0003800000 */
[----:B------:R-:W-:Y:S01]  /*8660*/  BSSY B2, `(.L_x_462) ;  /* 0x0000014000027945 */ /* 0x000fe20003800000 */
[----:B------:R-:W-:Y:S01]  /*8670*/  IMAD.IADD R16, R5, 0x1, R6 ;  /* 0x0000000105107824 */ /* 0x000fe200078e0206 */
[----:B------:R-:W-:Y:S01]  /*8680*/  MOV R18, R9 ;  /* 0x0000000900127202 */ /* 0x000fe20000000f00 */
[----:B------:R-:W-:-:S08]  /*8690*/  IMAD.MOV.U32 R20, RZ, RZ, R8 ;  /* 0x000000ffff147224 */ /* 0x000fd000078e0008 */
.L_x_463:
        /* <DEDUP_REMOVED lines=17> */
.L_x_462:
[----:B------:R-:W-:Y:S01]  /*87b0*/  MOV R20, R3 ;  /* 0x0000000300147202 */ /* 0x000fe20000000f00 */
[----:B------:R-:W-:-:S08]  /*87c0*/  IMAD R12, R12, UR5, RZ ;  /* 0x000000050c0c7c24 */ /* 0x000fd0000f8e02ff */
.L_x_464:
        /* <DEDUP_REMOVED lines=19> */
.L_x_451:
[----:B------:R-:W-:Y:S05]  /*8900*/  BSYNC B1 ;  /* 0x0000000000017941 */ /* 0x000fea0003800000 */
.L_x_448:
[----:B------:R-:W-:-:S04]  /*8910*/  IADD3 R6, R6, 0x1, RZ ;  /* 0x0000000106067810 */ /* 0x000fc80007ffe0ff */
[----:B------:R-:W-:-:S12]  /*8920*/  ISETP.GE.AND P0, PT, R6, R10, PT ;  /* 0x0000000a0600720c */ /* 0x000fd80003f06270 */
[----:B------:R-:W-:Y:S05]  /*8930*/  @!P0 BRA `(.L_x_465) ;  /* 0xfffff27000008947 */ /* 0x000fea000383ffff */
.L_x_447:
[----:B------:R-:W-:-:S04]  /*8940*/  IADD3 R10, R10, 0x1, RZ ;  /* 0x000000010a0a7810 */ /* 0x000fc80007ffe0ff */
[----:B------:R-:W-:-:S12]  /*8950*/  ISETP.GE.AND P0, PT, R10, R29, PT ;  /* 0x0000001d0a00720c */ /* 0x000fd80003f06270 */
[----:B------:R-:W-:Y:S05]  /*8960*/  @!P0 BRA `(.L_x_466) ;  /* 0xfffff19000008947 */ /* 0x000fea000383ffff */
[----:B------:R-:W-:Y:S01]  /*8970*/  MOV R4, 0x1 ;  /* 0x0000000100047802 */ /* 0x000fe20000000f00 */
[----:B------:R-:W-:-:S08]  /*8980*/  IMAD.MOV.U32 R3, RZ, RZ, RZ ;  /* 0x000000ffff037224 */ /* 0x000fd000078e00ff */
.L_x_471:
        /* <DEDUP_REMOVED lines=10> */
.L_x_469:
        /* <DEDUP_REMOVED lines=12> */
.L_x_468:
        /* <DEDUP_REMOVED lines=10> */
.L_x_470:
[----:B------:R-:W-:-:S12]  /*8b90*/  ISETP.LT.OR P0, PT, R5, R4, P0 ;  /* 0x000000040500720c */ /* 0x000fd80000701670 */
[----:B------:R-:W-:Y:S05]  /*8ba0*/  @!P0 BRA `(.L_x_467) ;  /* 0x0000002000008947 */ /* 0x000fea0003800000 */
[----:B------:R-:W3:Y:S02]  /*8bb0*/  LDL R6, [R10] ;  /* 0x000000000a067983 */ /* 0x000ee40000100800 */
[----:B---3--:R-:W-:-:S08]  /*8bc0*/  FADD.FTZ R3, R3, |R6| ;  /* 0x4000000603037221 */ /* 0x008fd00000010000 */
.L_x_467:
[----:B------:R-:W-:-:S04]  /*8bd0*/  IADD3 R4, R4, 0x1, RZ ;  /* 0x0000000104047810 */ /* 0x000fc80007ffe0ff */
[----:B------:R-:W-:-:S12]  /*8be0*/  ISETP.GE.AND P0, PT, R4, R29, PT ;  /* 0x0000001d0400720c */ /* 0x000fd80003f06270 */
[----:B------:R-:W-:Y:S05]  /*8bf0*/  @!P0 BRA `(.L_x_471) ;  /* 0xfffffd9000008947 */ /* 0x000fea000383ffff */
[----:B------:R-:W-:-:S12]  /*8c00*/  FSETP.GEU.FTZ.AND P0, PT, R3, 1.0000000116860974231e-07, PT ;  /* 0x33d6bf950300780b */ /* 0x000fd80003f1e000 */
[----:B------:R-:W-:Y:S05]  /*8c10*/  @!P0 BRA `(.L_x_337) ;  /* 0x00001fb000008947 */ /* 0x000fea0003800000 */
[----:B------:R-:W-:-:S08]  /*8c20*/  MOV R10, 0x1 ;  /* 0x00000001000a7802 */ /* 0x000fd00000000f00 */
.L_x_491:
        /* <DEDUP_REMOVED lines=11> */
.L_x_490:
        /* <DEDUP_REMOVED lines=18> */
.L_x_475:
[----:B------:R-:W-:-:S12]  /*8e00*/  FSETP.NEU.FTZ.AND P0, PT, R24, RZ, PT ;  /* 0x000000ff1800720b */ /* 0x000fd80003f1d000 */
[----:B------:R-:W-:Y:S01]  /*8e10*/  @!P0 BREAK B2 ;  /* 0x0000000000028942 */ /* 0x000fe20003800000 */
[----:B------:R-:W-:Y:S05]  /*8e20*/  @!P0 BRA `(.L_x_476) ;  /* 0x00000c0000008947 */ /* 0x000fea0003800000 */
[----:B------:R-:W-:Y:S05]  /*8e30*/  BSYNC B2 ;  /* 0x0000000000027941 */ /* 0x000fea0003800000 */
.L_x_474:
        /* <DEDUP_REMOVED lines=17> */
.L_x_478:
[----:B------:R-:W-:Y:S05]  /*8f50*/  BSYNC B2 ;  /* 0x0000000000027941 */ /* 0x000fea0003800000 */
.L_x_477:
        /* <DEDUP_REMOVED lines=24> */
.L_x_481:
        /* <DEDUP_REMOVED lines=42> */
.L_x_480:
        /* <DEDUP_REMOVED lines=26> */
.L_x_483:
[----:B------:R-:W-:Y:S05]  /*9520*/  BSYNC B2 ;  /* 0x0000000000027941 */ /* 0x000fea0003800000 */
.L_x_482:
        /* <DEDUP_REMOVED lines=12> */
.L_x_484:
[----:B------:R-:W-:Y:S05]  /*95f0*/  BSYNC B2 ;  /* 0x0000000000027941 */ /* 0x000fea0003800000 */
.L_x_479:
        /* <DEDUP_REMOVED lines=8> */
.L_x_486:
        /* <DEDUP_REMOVED lines=16> */
.L_x_485:
[----:B------:R-:W-:Y:S05]  /*9780*/  @P1 BRA `(.L_x_487) ;  /* 0x0000015000001947 */ /* 0x000fea0003800000 */
[----:B------:R-:W-:Y:S01]  /*9790*/  BSSY B2, `(.L_x_487) ;  /* 0x0000014000027945 */ /* 0x000fe20003800000 */
[----:B------:R-:W-:Y:S01]  /*97a0*/  IADD3 R16, R5, R6, RZ ;  /* 0x0000000605107210 */ /* 0x000fe20007ffe0ff */
[----:B------:R-:W-:Y:S01]  /*97b0*/  IMAD.MOV.U32 R18, RZ, RZ, R9 ;  /* 0x000000ffff127224 */ /* 0x000fe200078e0009 */
[----:B------:R-:W-:-:S08]  /*97c0*/  MOV R20, R8 ;  /* 0x0000000800147202 */ /* 0x000fd00000000f00 */
.L_x_488:
        /* <DEDUP_REMOVED lines=17> */
.L_x_487:
[----:B------:R-:W-:Y:S02]  /*98e0*/  IMAD.MOV.U32 R20, RZ, RZ, R3 ;  /* 0x000000ffff147224 */ /* 0x000fe400078e0003 */
[----:B------:R-:W-:-:S08]  /*98f0*/  IMAD R12, R12, UR5, RZ ;  /* 0x000000050c0c7c24 */ /* 0x000fd0000f8e02ff */
.L_x_489:
        /* <DEDUP_REMOVED lines=19> */
.L_x_476:
[----:B------:R-:W-:Y:S05]  /*9a30*/  BSYNC B1 ;  /* 0x0000000000017941 */ /* 0x000fea0003800000 */
.L_x_473:
[----:B------:R-:W-:-:S04]  /*9a40*/  IADD3 R6, R6, 0x1, RZ ;  /* 0x0000000106067810 */ /* 0x000fc80007ffe0ff */
[----:B------:R-:W-:-:S12]  /*9a50*/  ISETP.GE.AND P0, PT, R6, R10, PT ;  /* 0x0000000a0600720c */ /* 0x000fd80003f06270 */
[----:B------:R-:W-:Y:S05]  /*9a60*/  @!P0 BRA `(.L_x_490) ;  /* 0xfffff27000008947 */ /* 0x000fea000383ffff */
.L_x_472:
[----:B------:R-:W-:-:S04]  /*9a70*/  IADD3 R10, R10, 0x1, RZ ;  /* 0x000000010a0a7810 */ /* 0x000fc80007ffe0ff */
[----:B------:R-:W-:-:S12]  /*9a80*/  ISETP.GE.AND P0, PT, R10, R29, PT ;  /* 0x0000001d0a00720c */ /* 0x000fd80003f06270 */
[----:B------:R-:W-:Y:S05]  /*9a90*/  @!P0 BRA `(.L_x_491) ;  /* 0xfffff19000008947 */ /* 0x000fea000383ffff */
[----:B------:R-:W-:Y:S01]  /*9aa0*/  IMAD.MOV.U32 R4, RZ, RZ, 0x1 ;  /* 0x00000001ff047424 */ /* 0x000fe200078e00ff */
[----:B------:R-:W-:-:S08]  /*9ab0*/  MOV R3, RZ ;  /* 0x000000ff00037202 */ /* 0x000fd00000000f00 */
.L_x_496:
        /* <DEDUP_REMOVED lines=10> */
.L_x_494:
        /* <DEDUP_REMOVED lines=12> */
.L_x_493:
        /* <DEDUP_REMOVED lines=10> */
.L_x_495:
[----:B------:R-:W-:-:S12]  /*9cc0*/  ISETP.LT.OR P0, PT, R5, R4, P0 ;  /* 0x000000040500720c */ /* 0x000fd80000701670 */
[----:B------:R-:W-:Y:S05]  /*9cd0*/  @!P0 BRA `(.L_x_492) ;  /* 0x0000002000008947 */ /* 0x000fea0003800000 */
[----:B------:R-:W3:Y:S02]  /*9ce0*/  LDL R6, [R10] ;  /* 0x000000000a067983 */ /* 0x000ee40000100800 */
[----:B---3--:R-:W-:-:S08]  /*9cf0*/  FADD.FTZ R3, R3, |R6| ;  /* 0x4000000603037221 */ /* 0x008fd00000010000 */
.L_x_492:
[----:B------:R-:W-:-:S04]  /*9d00*/  IADD3 R4, R4, 0x1, RZ ;  /* 0x0000000104047810 */ /* 0x000fc80007ffe0ff */
[----:B------:R-:W-:-:S12]  /*9d10*/  ISETP.GE.AND P0, PT, R4, R29, PT ;  /* 0x0000001d0400720c */ /* 0x000fd80003f06270 */
[----:B------:R-:W-:Y:S05]  /*9d20*/  @!P0 BRA `(.L_x_496) ;  /* 0xfffffd9000008947 */ /* 0x000fea000383ffff */
[----:B------:R-:W-:-:S12]  /*9d30*/  FSETP.GEU.FTZ.AND P0, PT, R3, 1.0000000116860974231e-07, PT ;  /* 0x33d6bf950300780b */ /* 0x000fd80003f1e000 */
[----:B------:R-:W-:Y:S05]  /*9d40*/  @!P0 BRA `(.L_x_337) ;  /* 0x00000e8000008947 */ /* 0x000fea0003800000 */
[----:B------:R-:W-:-:S08]  /*9d50*/  IMAD.MOV.U32 R10, RZ, RZ, 0x1 ;  /* 0x00000001ff0a7424 */ /* 0x000fd000078e00ff */
.L_x_516:
[----:B------:R-:W-:-:S12]  /*9d60*/  ISETP.GE.AND P0, PT, R10, 0x1, PT ;  /* 0x000000010a00780c */ /* 0x000fd80003f06270 */
[----:B0-----:R-:W-:Y:S05]  /*9d70*/  @!P0 BRA `(.L_x_497) ;  /* 0x00000e2000008947 */ /* 0x001fea0003800000 */
[-C--:B------:R-:W-:Y:S01]  /*9d80*/  IMAD R7, R29, R10.reuse, RZ ;  /* 0x0000000a1d077224 */ /* 0x080fe200078e02ff */
[----:B------:R-:W-:Y:S02]  /*9d90*/  IADD3 R8, R10, 0x1, RZ ;  /* 0x000000010a087810 */ /* 0x000fe40007ffe0ff */
[----:B------:R-:W-:Y:S01]  /*9da0*/  MOV R6, RZ ;  /* 0x000000ff00067202 */ /* 0x000fe20000000f00 */
[C-C-:B------:R-:W-:Y:S01]  /*9db0*/  IMAD R4, R7.reuse, 0x4, R21.reuse ;  /* 0x0000000407047824 */ /* 0x140fe200078e0215 */
[----:B------:R-:W-:Y:S01]  /*9dc0*/  IADD3 R12, R7, R10, RZ ;  /* 0x0000000a070c7210 */ /* 0x000fe20007ffe0ff */
[----:B------:R-:W-:Y:S02]  /*9dd0*/  IMAD R5, R29, R8, RZ ;  /* 0x000000081d057224 */ /* 0x000fe400078e02ff */
[----:B------:R-:W-:Y:S02]  /*9de0*/  IMAD R3, R7, UR5, RZ ;  /* 0x0000000507037c24 */ /* 0x000fe4000f8e02ff */
[----:B------:R-:W-:Y:S01]  /*9df0*/  IMAD R11, R12, 0x4, R21 ;  /* 0x000000040c0b7824 */ /* 0x000fe200078e0215 */
[----:B------:R-:W-:-:S08]  /*9e00*/  IADD3 R9, R5, R10, RZ ;  /* 0x0000000a05097210 */ /* 0x000fd00007ffe0ff */
.L_x_515:
[----:B------:R-:W-:Y:S01]  /*9e10*/  IADD3 R12, R7, R6, RZ ;  /* 0x00000006070c7210 */ /* 0x000fe20007ffe0ff */
[----:B0-----:R-:W3:Y:S04]  /*9e20*/  LDL R19, [R11] ;  /* 0x000000000b137983 */ /* 0x001ee80000100800 */
[----:B------:R-:W-:-:S08]  /*9e30*/  IMAD R16, R12, 0x4, R21 ;  /* 0x000000040c107824 */ /* 0x000fd000078e0215 */
[----:B------:R-:W4:Y:S01]  /*9e40*/  LDL R24, [R16] ;  /* 0x0000000010187983 */ /* 0x000f220000100800 */
[-C--:B------:R-:W-:Y:S01]  /*9e50*/  IMAD R12, R29, R6.reuse, RZ ;  /* 0x000000061d0c7224 */ /* 0x080fe200078e02ff */
[----:B------:R-:W-:Y:S01]  /*9e60*/  BSSY B1, `(.L_x_498) ;  /* 0x00000d0000017945 */ /* 0x000fe20003800000 */
[----:B------:R-:W-:Y:S03]  /*9e70*/  BSSY B2, `(.L_x_499) ;  /* 0x000000f000027945 */ /* 0x000fe60003800000 */
[----:B------:R-:W-:-:S04]  /*9e80*/  IADD3 R14, R12, R6, RZ ;  /* 0x000000060c0e7210 */ /* 0x000fc80007ffe0ff */
        /* <DEDUP_REMOVED lines=10> */
.L_x_500:
[----:B------:R-:W-:-:S12]  /*9f30*/  FSETP.NEU.FTZ.AND P0, PT, R24, RZ, PT ;  /* 0x000000ff1800720b */ /* 0x000fd80003f1d000 */
[----:B------:R-:W-:Y:S01]  /*9f40*/  @!P0 BREAK B2 ;  /* 0x0000000000028942 */ /* 0x000fe20003800000 */
[----:B------:R-:W-:Y:S05]  /*9f50*/  @!P0 BRA `(.L_x_501) ;  /* 0x00000c0000008947 */ /* 0x000fea0003800000 */
[----:B------:R-:W-:Y:S05]  /*9f60*/  BSYNC B2 ;  /* 0x0000000000027941 */ /* 0x000fea0003800000 */
.L_x_499:
        /* <DEDUP_REMOVED lines=17> */
.L_x_503:
[----:B------:R-:W-:Y:S05]  /*a080*/  BSYNC B2 ;  /* 0x0000000000027941 */ /* 0x000fea0003800000 */
.L_x_502:
        /* <DEDUP_REMOVED lines=17> */
[----:B------:R-:W-:Y:S02]  /*a1a0*/  PLOP3.LUT P0, PT, PT, PT, PT, 0x80, 0x0 ;  /* 0x000000000000781c */ /* 0x000fe40003f0f070 */
[----:B------:R-:W-:Y:S02]  /*a1b0*/  MOV R19, RZ ;  /* 0x000000ff00137202 */ /* 0x000fe40000000f00 */
[----:B0-----:R-:W-:-:S06]  /*a1c0*/  MOV R16, R4 ;  /* 0x0000000400107202 */ /* 0x001fcc0000000f00 */
[----:B------:R-:W-:Y:S05]  /*a1d0*/  @!P1 BRA `(.L_x_505) ;  /* 0x000002d000009947 */ /* 0x000fea0003800000 */
[----:B------:R-:W-:Y:S01]  /*a1e0*/  BSSY B2, `(.L_x_505) ;  /* 0x000002c000027945 */ /* 0x000fe20003800000 */
[----:B------:R-:W-:Y:S02]  /*a1f0*/  PLOP3.LUT P0, PT, PT, PT, PT, 0x8, 0x0 ;  /* 0x000000000000781c */ /* 0x000fe40003f0e170 */
[----:B------:R-:W-:-:S10]  /*a200*/  IADD3 R34, R6, -0x3, RZ ;  /* 0xfffffffd06227810 */ /* 0x000fd40007ffe0ff */
.L_x_506:
        /* <DEDUP_REMOVED lines=42> */
.L_x_505:
        /* <DEDUP_REMOVED lines=26> */
.L_x_508:
[----:B------:R-:W-:Y:S05]  /*a650*/  BSYNC B2 ;  /* 0x0000000000027941 */ /* 0x000fea0003800000 */
.L_x_507:
        /* <DEDUP_REMOVED lines=12> */
.L_x_509:
[----:B------:R-:W-:Y:S05]  /*a720*/  BSYNC B2 ;  /* 0x0000000000027941 */ /* 0x000fea0003800000 */
.L_x_504:
        /* <DEDUP_REMOVED lines=8> */
.L_x_511:
        /* <DEDUP_REMOVED lines=16> */
.L_x_510:
[----:B------:R-:W-:Y:S05]  /*a8b0*/  @P1 BRA `(.L_x_512) ;  /* 0x0000015000001947 */ /* 0x000fea0003800000 */
[----:B------:R-:W-:Y:S01]  /*a8c0*/  BSSY B2, `(.L_x_512) ;  /* 0x0000014000027945 */ /* 0x000fe20003800000 */
[----:B------:R-:W-:Y:S01]  /*a8d0*/  IADD3 R16, R5, R6, RZ ;  /* 0x0000000605107210 */ /* 0x000fe20007ffe0ff */
[----:B------:R-:W-:Y:S01]  /*a8e0*/  IMAD.MOV.U32 R20, RZ, RZ, R8 ;  /* 0x000000ffff147224 */ /* 0x000fe200078e0008 */
[----:B------:R-:W-:-:S08]  /*a8f0*/  MOV R18, R9 ;  /* 0x0000000900127202 */ /* 0x000fd00000000f00 */
.L_x_513:
[-C--:B0-----:R-:W-:Y:S02]  /*a900*/  LEA R17, R16, R21.reuse, 0x2 ;  /* 0x0000001510117211 */ /* 0x081fe400078e10ff */
[----:B------:R-:W-:-:S06]  /*a910*/  LEA R19, R18, R21, 0x2 ;  /* 0x0000001512137211 */ /* 0x000fcc00078e10ff */
        /* <DEDUP_REMOVED lines=15> */
.L_x_512:
[----:B------:R-:W-:Y:S01]  /*aa10*/  MOV R20, R3 ;  /* 0x0000000300147202 */ /* 0x000fe20000000f00 */
[----:B------:R-:W-:-:S08]  /*aa20*/  IMAD R12, R12, UR5, RZ ;  /* 0x000000050c0c7c24 */ /* 0x000fd0000f8e02ff */
.L_x_514:
[----:B0-----:R-:W-:Y:S01]  /*aa30*/  MOV R19, 0x4 ;  /* 0x0000000400137802 */ /* 0x001fe20000000f00 */
[C---:B------:R-:W-:Y:S01]  /*aa40*/  IMAD.IADD R16, R23.reuse, 0x1, R12 ;  /* 0x0000000117107824 */ /* 0x040fe200078e020c */
        /* <DEDUP_REMOVED lines=17> */
.L_x_501:
[----:B------:R-:W-:Y:S05]  /*ab60*/  BSYNC B1 ;  /* 0x0000000000017941 */ /* 0x000fea0003800000 */
.L_x_498:
[----:B------:R-:W-:-:S04]  /*ab70*/  IADD3 R6, R6, 0x1, RZ ;  /* 0x0000000106067810 */ /* 0x000fc80007ffe0ff */
[----:B------:R-:W-:-:S12]  /*ab80*/  ISETP.GE.AND P0, PT, R6, R10, PT ;  /* 0x0000000a0600720c */ /* 0x000fd80003f06270 */
[----:B------:R-:W-:Y:S05]  /*ab90*/  @!P0 BRA `(.L_x_515) ;  /* 0xfffff27000008947 */ /* 0x000fea000383ffff */
.L_x_497:
[----:B------:R-:W-:-:S04]  /*aba0*/  IADD3 R10, R10, 0x1, RZ ;  /* 0x000000010a0a7810 */ /* 0x000fc80007ffe0ff */
[----:B------:R-:W-:-:S12]  /*abb0*/  ISETP.GE.AND P0, PT, R10, R29, PT ;  /* 0x0000001d0a00720c */ /* 0x000fd80003f06270 */
[----:B------:R-:W-:Y:S05]  /*abc0*/  @!P0 BRA `(.L_x_516) ;  /* 0xfffff19000008947 */ /* 0x000fea000383ffff */
.L_x_337:
[----:B------:R-:W-:Y:S05]  /*abd0*/  BSYNC B0 ;  /* 0x0000000000007941 */ /* 0x000fea0003800000 */
.L_x_336:
[----:B------:R-:W-:-:S04]  /*abe0*/  IADD3 R0, R29, -0x1, RZ ;  /* 0xffffffff1d007810 */ /* 0x000fc80007ffe0ff */
[----:B------:R-:W-:-:S12]  /*abf0*/  ISETP.GE.AND P0, PT, R0, 0x1, PT ;  /* 0x000000010000780c */ /* 0x000fd80003f06270 */
[----:B------:R-:W-:Y:S05]  /*ac00*/  @!P0 BRA `(.L_x_517) ;  /* 0x0000064000008947 */ /* 0x000fea0003800000 */
[----:B0-----:R-:W-:Y:S01]  /*ac10*/  IADD3 R3, R29, 0x1, RZ ;  /* 0x000000011d037810 */ /* 0x001fe20007ffe0ff */
[----:B------:R-:W-:-:S08]  /*ac20*/  IMAD.MOV.U32 R4, RZ, RZ, RZ ;  /* 0x000000ffff047224 */ /* 0x000fd000078e00ff */
.L_x_525:
[----:B------:R-:W-:-:S05]  /*ac30*/  IMAD R15, R29, R4, RZ ;  /* 0x000000041d0f7224 */ /* 0x000fca00078e02ff */
[----:B0-----:R-:W-:-:S04]  /*ac40*/  IADD3 R6, R15, R4, RZ ;  /* 0x000000040f067210 */ /* 0x001fc80007ffe0ff */
[----:B------:R-:W-:-:S08]  /*ac50*/  LEA R6, R6, R21, 0x2 ;  /* 0x0000001506067211 */ /* 0x000fd000078e10ff */
[----:B------:R-:W3:Y:S01]  /*ac60*/  LDL R17, [R6] ;  /* 0x0000000006117983 */ /* 0x000ee20000100800 */
[----:B------:R-:W-:Y:S01]  /*ac70*/  ISETP.GE.AND P0, PT, R4, R29, PT ;  /* 0x0000001d0400720c */ /* 0x000fe20003f06270 */
[----:B------:R-:W-:Y:S01]  /*ac80*/  IMAD.MOV.U32 R5, RZ, RZ, R4 ;  /* 0x000000ffff057224 */ /* 0x000fe200078e0004 */
[----:B---3--:R-:W-:-:S10]  /*ac90*/  MOV R7, R17 ;  /* 0x0000001100077202 */ /* 0x008fd40000000f00 */
[----:B--2---:R-:W-:Y:S05]  /*aca0*/  @P0 BRA `(.L_x_518) ;  /* 0x000003d000000947 */ /* 0x004fea0003800000 */
[-C--:B------:R-:W-:Y:S01]  /*acb0*/  IADD3 R5, R29, -R4.reuse, RZ ;  /* 0x800000041d057210 */ /* 0x080fe20007ffe0ff */
[-C--:B------:R-:W-:Y:S01]  /*acc0*/  IMAD R8, R3, R4.reuse, RZ ;  /* 0x0000000403087224 */ /* 0x080fe200078e02ff */
[----:B------:R-:W-:Y:S01]  /*acd0*/  PLOP3.LUT P0, PT, PT, PT, PT, 0x80, 0x0 ;  /* 0x000000000000781c */ /* 0x000fe20003f0f070 */
[----:B------:R-:W-:Y:S01]  /*ace0*/  IMAD.MOV.U32 R10, RZ, RZ, R4 ;  /* 0x000000ffff0a7224 */ /* 0x000fe200078e0004 */
[----:B------:R-:W-:Y:S02]  /*acf0*/  ISETP.GT.AND P1, PT, R5, 0x3, PT ;  /* 0x000000030500780c */ /* 0x000fe40003f24270 */
[----:B------:R-:W-:Y:S02]  /*ad00*/  MOV R5, R4 ;  /* 0x0000000400057202 */ /* 0x000fe40000000f00 */
[----:B------:R-:W-:-:S08]  /*ad10*/  MOV R7, R17 ;  /* 0x0000001100077202 */ /* 0x000fd00000000f00 */
[----:B------:R-:W-:Y:S05]  /*ad20*/  @!P1 BRA `(.L_x_519) ;  /* 0x000001d000009947 */ /* 0x000fea0003800000 */
[----:B------:R-:W-:Y:S02]  /*ad30*/  PLOP3.LUT P0, PT, PT, PT, PT, 0x8, 0x0 ;  /* 0x000000000000781c */ /* 0x000fe40003f0e170 */
[----:B------:R-:W-:-:S10]  /*ad40*/  IADD3 R19, R29, -0x3, RZ ;  /* 0xfffffffd1d137810 */ /* 0x000fd40007ffe0ff */
.L_x_520:
[----:B------:R-:W-:Y:S01]  /*ad50*/  IMAD R9, R8, 0x4, R21 ;  /* 0x0000000408097824 */ /* 0x000fe200078e0215 */
[----:B------:R-:W-:-:S04]  /*ad60*/  IADD3 R12, R3, R8, RZ ;  /* 0x00000008030c7210 */ /* 0x000fc80007ffe0ff */
[----:B------:R-:W-:-:S03]  /*ad70*/  LEA R11, R12, R21, 0x2 ;  /* 0x000000150c0b7211 */ /* 0x000fc600078e10ff */
[----:B------:R-:W3:Y:S01]  /*ad80*/  LDL R8, [R9] ;  /* 0x0000000009087983 */ /* 0x000ee20000100800 */
[----:B------:R-:W-:-:S04]  /*ad90*/  IMAD.IADD R12, R3, 0x1, R12 ;  /* 0x00000001030c7824 */ /* 0x000fc800078e020c */
[----:B------:R-:W4:Y:S01]  /*ada0*/  LDL R11, [R11] ;  /* 0x000000000b0b7983 */ /* 0x000f220000100800 */
[----:B------:R-:W-:Y:S02]  /*adb0*/  LEA R13, R12, R21, 0x2 ;  /* 0x000000150c0d7211 */ /* 0x000fe400078e10ff */
[----:B------:R-:W-:-:S05]  /*adc0*/  IADD3 R12, R3, R12, RZ ;  /* 0x0000000c030c7210 */ /* 0x000fca0007ffe0ff */
[----:B------:R-:W-:Y:S01]  /*add0*/  IMAD R14, R12, 0x4, R21 ;  /* 0x000000040c0e7824 */ /* 0x000fe200078e0215 */
[----:B------:R-:W5:Y:S07]  /*ade0*/  LDL R13, [R13] ;  /* 0x000000000d0d7983 */ /* 0x000f6e0000100800 */
[----:B--2---:R-:W2:Y:S01]  /*adf0*/  LDL R14, [R14] ;  /* 0x000000000e0e7983 */ /* 0x004ea20000100800 */
[----:B---3--:R-:W-:-:S04]  /*ae00*/  FSETP.GE.FTZ.AND P1, PT, R8, R7, PT ;  /* 0x000000070800720b */ /* 0x008fc80003f36000 */
[----:B------:R-:W-:-:S04]  /*ae10*/  FSEL R8, R7, R8, !P1 ;  /* 0x0000000807087208 */ /* 0x000fc80004800000 */
[----:B----4-:R-:W-:-:S04]  /*ae20*/  FSETP.GE.FTZ.AND P2, PT, R11, R8, PT ;  /* 0x000000080b00720b */ /* 0x010fc80003f56000 */
[----:B------:R-:W-:-:S04]  /*ae30*/  FSEL R8, R8, R11, !P2 ;  /* 0x0000000b08087208 */ /* 0x000fc80005000000 */
[----:B-----5:R-:W-:-:S04]  /*ae40*/  FSETP.GE.FTZ.AND P3, PT, R13, R8, PT ;  /* 0x000000080d00720b */ /* 0x020fc80003f76000 */
[----:B------:R-:W-:Y:S02]  /*ae50*/  FSEL R7, R8, R13, !P3 ;  /* 0x0000000d08077208 */ /* 0x000fe40005800000 */
[----:B------:R-:W-:Y:S02]  /*ae60*/  SEL R5, R5, R10, !P1 ;  /* 0x0000000a05057207 */ /* 0x000fe40004800000 */
[----:B--2---:R-:W-:Y:S02]  /*ae70*/  FSETP.GE.FTZ.AND P1, PT, R14, R7, PT ;  /* 0x000000070e00720b */ /* 0x004fe40003f36000 */
[----:B------:R-:W-:-:S04]  /*ae80*/  @P2 IADD3 R5, R10, 0x1, RZ ;  /* 0x000000010a052810 */ /* 0x000fc80007ffe0ff */
[----:B------:R-:W-:-:S06]  /*ae90*/  @P3 IADD3 R5, R10, 0x2, RZ ;  /* 0x000000020a053810 */ /* 0x000fcc0007ffe0ff */
[C---:B------:R-:W-:Y:S02]  /*aea0*/  @P1 IADD3 R5, R10.reuse, 0x3, RZ ;  /* 0x000000030a051810 */ /* 0x040fe40007ffe0ff */
[----:B------:R-:W-:-:S04]  /*aeb0*/  IADD3 R10, R10, 0x4, RZ ;  /* 0x000000040a0a7810 */ /* 0x000fc80007ffe0ff */
[----:B------:R-:W-:Y:S02]  /*aec0*/  ISETP.GE.AND P2, PT, R10, R19, PT ;  /* 0x000000130a00720c */ /* 0x000fe40003f46270 */
[----:B------:R-:W-:Y:S02]  /*aed0*/  IADD3 R8, R3, R12, RZ ;  /* 0x0000000c03087210 */ /* 0x000fe40007ffe0ff */
[----:B------:R-:W-:-:S08]  /*aee0*/  FSEL R7, R7, R14, !P1 ;  /* 0x0000000e07077208 */ /* 0x000fd00004800000 */
[----:B------:R-:W-:Y:S05]  /*aef0*/  @!P2 BRA `(.L_x_520) ;  /* 0xfffffe500000a947 */ /* 0x000fea000383ffff */
.L_x_519:
[----:B------:R-:W-:-:S04]  /*af00*/  IADD3 R9, R29, -R10, RZ ;  /* 0x8000000a1d097210 */ /* 0x000fc80007ffe0ff */
[----:B------:R-:W-:-:S12]  /*af10*/  ISETP.GT.AND P1, PT, R9, 0x1, PT ;  /* 0x000000010900780c */ /* 0x000fd80003f24270 */
[----:B------:R-:W-:Y:S05]  /*af20*/  @!P1 BRA `(.L_x_521) ;  /* 0x000000e000009947 */ /* 0x000fea0003800000 */
[----:B------:R-:W-:Y:S01]  /*af30*/  IMAD R9, R8, 0x4, R21 ;  /* 0x0000000408097824 */ /* 0x000fe200078e0215 */
[----:B------:R-:W-:-:S04]  /*af40*/  IADD3 R12, R3, R8, RZ ;  /* 0x00000008030c7210 */ /* 0x000fc80007ffe0ff */
[----:B------:R-:W-:-:S03]  /*af50*/  LEA R11, R12, R21, 0x2 ;  /* 0x000000150c0b7211 */ /* 0x000fc600078e10ff */
[----:B------:R-:W3:Y:S05]  /*af60*/  LDL R8, [R9] ;  /* 0x0000000009087983 */ /* 0x000eea0000100800 */
[----:B------:R-:W4:Y:S01]  /*af70*/  LDL R14, [R11] ;  /* 0x000000000b0e7983 */ /* 0x000f220000100800 */
[----:B---3--:R-:W-:-:S04]  /*af80*/  FSETP.GE.FTZ.AND P0, PT, R8, R7, PT ;  /* 0x000000070800720b */ /* 0x008fc80003f16000 */
[----:B------:R-:W-:Y:S01]  /*af90*/  FSEL R7, R7, R8, !P0 ;  /* 0x0000000807077208 */ /* 0x000fe20004000000 */
[----:B------:R-:W-:Y:S01]  /*afa0*/  IMAD.IADD R8, R3, 0x1, R12 ;  /* 0x0000000103087824 */ /* 0x000fe200078e020c */
[----:B------:R-:W-:Y:S02]  /*afb0*/  SEL R5, R5, R10, !P0 ;  /* 0x0000000a05057207 */ /* 0x000fe40004000000 */
[----:B----4-:R-:W-:Y:S02]  /*afc0*/  FSETP.GE.FTZ.AND P1, PT, R14, R7, PT ;  /* 0x000000070e00720b */ /* 0x010fe40003f36000 */
[----:B------:R-:W-:Y:S02]  /*afd0*/  PLOP3.LUT P0, PT, PT, PT, PT, 0x8, 0x0 ;  /* 0x000000000000781c */ /* 0x000fe40003f0e170 */
[----:B------:R-:W-:-:S08]  /*afe0*/  FSEL R7, R7, R14, !P1 ;  /* 0x0000000e07077208 */ /* 0x000fd00004800000 */
[C---:B------:R-:W-:Y:S02]  /*aff0*/  @P1 IADD3 R5, R10.reuse, 0x1, RZ ;  /* 0x000000010a051810 */ /* 0x040fe40007ffe0ff */
[----:B------:R-:W-:-:S08]  /*b000*/  IADD3 R10, R10, 0x2, RZ ;  /* 0x000000020a0a7810 */ /* 0x000fd00007ffe0ff */
.L_x_521:
[----:B------:R-:W-:-:S12]  /*b010*/  ISETP.LT.OR P0, PT, R10, R29, P0 ;  /* 0x0000001d0a00720c */ /* 0x000fd80000701670 */
[----:B------:R-:W-:Y:S05]  /*b020*/  @!P0 BRA `(.L_x_518) ;  /* 0x0000005000008947 */ /* 0x000fea0003800000 */
[----:B------:R-:W-:-:S08]  /*b030*/  LEA R8, R8, R21, 0x2 ;  /* 0x0000001508087211 */ /* 0x000fd000078e10ff */
[----:B------:R-:W3:Y:S02]  /*b040*/  LDL R8, [R8] ;  /* 0x0000000008087983 */ /* 0x000ee40000100800 */
[----:B---3--:R-:W-:-:S04]  /*b050*/  FSETP.GE.FTZ.AND P0, PT, R8, R7, PT ;  /* 0x000000070800720b */ /* 0x008fc80003f16000 */
[----:B------:R-:W-:Y:S02]  /*b060*/  FSEL R7, R7, R8, !P0 ;  /* 0x0000000807077208 */ /* 0x000fe40004000000 */
[----:B------:R-:W-:-:S08]  /*b070*/  SEL R5, R5, R10, !P0 ;  /* 0x0000000a05057207 */ /* 0x000fd00004000000 */
.L_x_518:
[----:B------:R-:W-:Y:S01]  /*b080*/  ISETP.NE.AND P0, PT, R5, R4, PT ;  /* 0x000000040500720c */ /* 0x000fe20003f05270 */
[----:B------:R-:W-:Y:S11]  /*b090*/  BSSY B0, `(.L_x_522) ;  /* 0x0000018000007945 */ /* 0x000ff60003800000 */
[----:B------:R-:W-:Y:S05]  /*b0a0*/  @!P0 BRA `(.L_x_523) ;  /* 0x0000016000008947 */ /* 0x000fea0003800000 */
[----:B------:R-:W-:Y:S01]  /*b0b0*/  IMAD R8, R29, R5, RZ ;  /* 0x000000051d087224 */ /* 0x000fe200078e02ff */
[----:B------:R-:W-:Y:S01]  /*b0c0*/  MOV R16, RZ ;  /* 0x000000ff00107202 */ /* 0x000fe20000000f00 */
[----:B------:R-:W-:-:S02]  /*b0d0*/  IMAD R12, R15, UR5, RZ ;  /* 0x000000050f0c7c24 */ /* 0x000fc4000f8e02ff */
[C---:B------:R-:W-:Y:S01]  /*b0e0*/  IMAD R14, R8.reuse, UR5, RZ ;  /* 0x00000005080e7c24 */ /* 0x040fe2000f8e02ff */
[----:B------:R-:W-:-:S05]  /*b0f0*/  IADD3 R10, R8, R5, RZ ;  /* 0x00000005080a7210 */ /* 0x000fca0007ffe0ff */
[----:B------:R-:W-:-:S08]  /*b100*/  IMAD R10, R10, 0x4, R21 ;  /* 0x000000040a0a7824 */ /* 0x000fd000078e0215 */
[----:B------:R0:W-:Y:S04]  /*b110*/  STL [R10], R17 ;  /* 0x000000110a007387 */ /* 0x0001e80000100800 */
[----:B------:R0:W-:Y:S02]  /*b120*/  STL [R6], R7 ;  /* 0x0000000706007387 */ /* 0x0001e40000100800 */
.L_x_524:
[----:B0-----:R-:W-:Y:S01]  /*b130*/  MOV R7, 0x4 ;  /* 0x0000000400077802 */ /* 0x001fe20000000f00 */
[C---:B------:R-:W-:Y:S01]  /*b140*/  IMAD.IADD R8, R23.reuse, 0x1, R14 ;  /* 0x0000000117087824 */ /* 0x040fe200078e020e */
[----:B------:R-:W-:-:S03]  /*b150*/  IADD3 R6, R23, R12, RZ ;  /* 0x0000000c17067210 */ /* 0x000fc60007ffe0ff */
[-C--:B------:R-:W-:Y:S02]  /*b160*/  IMAD.WIDE R8, R8, R7.reuse, c[0x0][0x170] ;  /* 0x00005c0008087625 */ /* 0x080fe400078e0207 */
[----:B------:R-:W-:-:S08]  /*b170*/  IMAD.WIDE R6, R6, R7, c[0x0][0x170] ;  /* 0x00005c0006067625 */ /* 0x000fd000078e0207 */
[----:B------:R-:W3:Y:S04]  /*b180*/  LDG.E.SYS R11, [R8] ;  /* 0x00000000080b7381 */ /* 0x000ee800001ee900 */
[----:B------:R-:W4:Y:S01]  /*b190*/  LDG.E.SYS R5, [R6] ;  /* 0x0000000006057381 */ /* 0x000f2200001ee900 */
[----:B------:R-:W-:Y:S02]  /*b1a0*/  IADD3 R16, R16, 0x1, RZ ;  /* 0x0000000110107810 */ /* 0x000fe40007ffe0ff */
[----:B------:R-:W-:Y:S02]  /*b1b0*/  IADD3 R12, R12, UR5, RZ ;  /* 0x000000050c0c7c10 */ /* 0x000fe4000fffe0ff */
[----:B------:R-:W-:Y:S02]  /*b1c0*/  ISETP.GE.AND P0, PT, R16, R29, PT ;  /* 0x0000001d1000720c */ /* 0x000fe40003f06270 */
[----:B------:R-:W-:Y:S01]  /*b1d0*/  IADD3 R14, R14, UR5, RZ ;  /* 0x000000050e0e7c10 */ /* 0x000fe2000fffe0ff */
[----:B---3--:R0:W-:Y:S04]  /*b1e0*/  STG.E.SYS [R6], R11 ;  /* 0x0000000b06007386 */ /* 0x0081e8000010e900 */
[----:B----4-:R0:W-:Y:S05]  /*b1f0*/  STG.E.SYS [R8], R5 ;  /* 0x0000000508007386 */ /* 0x0101ea000010e900 */
[----:B------:R-:W-:Y:S05]  /*b200*/  @!P0 BRA `(.L_x_524) ;  /* 0xffffff2000008947 */ /* 0x000fea000383ffff */
.L_x_523:
[----:B------:R-:W-:Y:S05]  /*b210*/  BSYNC B0 ;  /* 0x0000000000007941 */ /* 0x000fea0003800000 */
.L_x_522:
[----:B------:R-:W-:-:S04]  /*b220*/  IADD3 R4, R4, 0x1, RZ ;  /* 0x0000000104047810 */ /* 0x000fc80007ffe0ff */
[----:B------:R-:W-:-:S12]  /*b230*/  ISETP.GE.AND P0, PT, R4, R0, PT ;  /* 0x000000000400720c */ /* 0x000fd80003f06270 */
[----:B------:R-:W-:Y:S05]  /*b240*/  @!P0 BRA `(.L_x_525) ;  /* 0xfffff9e000008947 */ /* 0x000fea000383ffff */
.L_x_517:
[----:B------:R-:W-:Y:S01]  /*b250*/  MOV R4, 0x4 ;  /* 0x0000000400047802 */ /* 0x000fe20000000f00 */
[----:B------:R-:W-:Y:S01]  /*b260*/  IMAD.IADD R26, R26, 0x1, -R27 ;  /* 0x000000011a1a7824 */ /* 0x000fe200078e0a1b */
[----:B------:R-:W-:Y:S01]  /*b270*/  IADD3 R25, -R28, R25, RZ ;  /* 0x000000191c197210 */ /* 0x000fe20007ffe1ff */
[----:B------:R-:W-:Y:S01]  /*b280*/  BSSY B0, `(.L_x_526) ;  /* 0x0000062000007945 */ /* 0x000fe20003800000 */
[----:B------:R-:W-:Y:S01]  /*b290*/  FSETP.LEU.FTZ.AND P0, PT, RZ, c[0x0][0x1a4], PT ;  /* 0x00006900ff007a0b */ /* 0x000fe20003f1b000 */
[----:B0-----:R-:W-:Y:S02]  /*b2a0*/  IMAD.WIDE R4, R23, R4, c[0x0][0x178] ;  /* 0x00005e0017047625 */ /* 0x001fe400078e0204 */
[----:B------:R-:W-:-:S04]  /*b2b0*/  IMAD R25, R25, R26, RZ ;  /* 0x0000001a19197224 */ /* 0x000fc800078e02ff */
[----:B------:R-:W-:-:S04]  /*b2c0*/  IMAD R0, R25, R30, RZ ;  /* 0x0000001e19007224 */ /* 0x000fc800078e02ff */
[----:B------:R0:W-:Y:S01]  /*b2d0*/  STG.E.SYS [R4], RZ ;  /* 0x000000ff04007386 */ /* 0x0001e2000010e900 */
[----:B------:R-:W-:-:S05]  /*b2e0*/  IMAD.HI R0, R0, 0x55555556, RZ ;  /* 0x5555555600007827 */ /* 0x000fca00078e02ff */
[----:B------:R-:W-:-:S04]  /*b2f0*/  LEA.HI R0, R0, R0, RZ, 0x1 ;  /* 0x0000000000007211 */ /* 0x000fc800078f08ff */
[----:B------:R-:W-:Y:S01]  /*b300*/  IMNMX R0, R29, R0, PT ;  /* 0x000000001d007217 */ /* 0x000fe20003800200 */
[----:B------:R-:W-:Y:S07]  /*b310*/  @!P0 BRA `(.L_x_527) ;  /* 0x0000017000008947 */ /* 0x000fee0003800000 */
[----:B0-----:R-:W-:Y:S01]  /*b320*/  ISETP.GE.AND P0, PT, R0, 0x1, PT ;  /* 0x000000010000780c */ /* 0x001fe20003f06270 */
[----:B------:R-:W-:Y:S11]  /*b330*/  BSSY B1, `(.L_x_528) ;  /* 0x0000014000017945 */ /* 0x000ff60003800000 */
[----:B------:R-:W-:Y:S05]  /*b340*/  @!P0 BRA `(.L_x_529) ;  /* 0x0000012000008947 */ /* 0x000fea0003800000 */
[----:B------:R-:W-:Y:S01]  /*b350*/  MOV R3, RZ ;  /* 0x000000ff00037202 */ /* 0x000fe20000000f00 */
[----:B------:R-:W-:-:S08]  /*b360*/  IMAD.MOV.U32 R6, RZ, RZ, RZ ;  /* 0x000000ffff067224 */ /* 0x000fd000078e00ff */
.L_x_532:
[----:B------:R-:W-:Y:S01]  /*b370*/  ISETP.GE.AND P0, PT, R6, 0x2, PT ;  /* 0x000000020600780c */ /* 0x000fe20003f06270 */
[----:B------:R-:W-:Y:S11]  /*b380*/  BSSY B2, `(.L_x_530) ;  /* 0x0000009000027945 */ /* 0x000ff60003800000 */
[----:B0-----:R-:W-:Y:S05]  /*b390*/  @!P0 BRA `(.L_x_531) ;  /* 0x0000007000008947 */ /* 0x001fea0003800000 */
[----:B------:R-:W-:-:S05]  /*b3a0*/  IMAD R8, R29, R6, R6 ;  /* 0x000000061d087224 */ /* 0x000fca00078e0206 */
[----:B------:R-:W-:-:S08]  /*b3b0*/  LEA R8, R8, R21, 0x2 ;  /* 0x0000001508087211 */ /* 0x000fd000078e10ff */
[----:B------:R-:W3:Y:S02]  /*b3c0*/  LDL R8, [R8] ;  /* 0x0000000008087983 */ /* 0x000ee40000100800 */
[----:B---3--:R-:W0:Y:S02]  /*b3d0*/  MUFU.SQRT R7, R8 ;  /* 0x0000000800077308 */ /* 0x008e240000002000 */
[----:B0-----:R-:W-:-:S12]  /*b3e0*/  FSETP.GEU.FTZ.AND P0, PT, R7, c[0x0][0x1a4], PT ;  /* 0x0000690007007a0b */ /* 0x001fd80003f1e000 */
[----:B------:R-:W-:Y:S01]  /*b3f0*/  @!P0 BREAK B2 ;  /* 0x0000000000028942 */ /* 0x000fe20003800000 */
[----:B------:R-:W-:Y:S05]  /*b400*/  @!P0 BRA `(.L_x_529) ;  /* 0x0000006000008947 */ /* 0x000fea0003800000 */
.L_x_531:
[----:B------:R-:W-:Y:S05]  /*b410*/  BSYNC B2 ;  /* 0x0000000000027941 */ /* 0x000fea0003800000 */
.L_x_530:
[----:B------:R-:W-:Y:S02]  /*b420*/  IADD3 R3, R3, 0x1, RZ ;  /* 0x0000000103037810 */ /* 0x000fe40007ffe0ff */
[----:B------:R-:W-:-:S04]  /*b430*/  IADD3 R6, R6, 0x1, RZ ;  /* 0x0000000106067810 */ /* 0x000fc80007ffe0ff */
[----:B------:R-:W-:Y:S02]  /*b440*/  ISETP.GE.AND P0, PT, R6, R0, PT ;  /* 0x000000000600720c */ /* 0x000fe40003f06270 */
[----:B------:R0:W-:Y:S10]  /*b450*/  STG.E.SYS [R4], R3 ;  /* 0x0000000304007386 */ /* 0x0001f4000010e900 */
[----:B------:R-:W-:Y:S05]  /*b460*/  @!P0 BRA `(.L_x_532) ;  /* 0xffffff0000008947 */ /* 0x000fea000383ffff */
.L_x_529:
[----:B------:R-:W-:Y:S05]  /*b470*/  BSYNC B1 ;  /* 0x0000000000017941 */ /* 0x000fea0003800000 */
.L_x_528:
[----:B------:R-:W-:Y:S05]  /*b480*/  BRA `(.L_x_533) ;  /* 0x0000041000007947 */ /* 0x000fea0003800000 */
.L_x_527:
[----:B0-----:R-:W-:Y:S01]  /*b490*/  ISETP.GT.AND P1, PT, R29, 0x3, PT ;  /* 0x000000031d00780c */ /* 0x001fe20003f24270 */
[----:B------:R-:W-:Y:S01]  /*b4a0*/  IMAD.MOV.U32 R6, RZ, RZ, RZ ;  /* 0x000000ffff067224 */ /* 0x000fe200078e00ff */
[----:B------:R-:W-:-:S02]  /*b4b0*/  PLOP3.LUT P0, PT, PT, PT, PT, 0x80, 0x0 ;  /* 0x000000000000781c */ /* 0x000fc40003f0f070 */
[----:B------:R-:W-:Y:S02]  /*b4c0*/  IADD3 R13, R29, 0x1, RZ ;  /* 0x000000011d0d7810 */ /* 0x000fe40007ffe0ff */
[----:B------:R-:W-:Y:S02]  /*b4d0*/  MOV R3, RZ ;  /* 0x000000ff00037202 */ /* 0x000fe40000000f00 */
[----:B------:R-:W-:-:S04]  /*b4e0*/  MOV R8, RZ ;  /* 0x000000ff00087202 */ /* 0x000fc80000000f00 */
[----:B------:R-:W-:Y:S05]  /*b4f0*/  @!P1 BRA `(.L_x_534) ;  /* 0x0000015000009947 */ /* 0x000fea0003800000 */
[----:B------:R-:W-:Y:S02]  /*b500*/  PLOP3.LUT P0, PT, PT, PT, PT, 0x8, 0x0 ;  /* 0x000000000000781c */ /* 0x000fe40003f0e170 */
[----:B------:R-:W-:-:S10]  /*b510*/  IADD3 R15, R29, -0x3, RZ ;  /* 0xfffffffd1d0f7810 */ /* 0x000fd40007ffe0ff */
.L_x_535:
[----:B------:R-:W-:Y:S01]  /*b520*/  IADD3 R10, R13, R6, RZ ;  /* 0x000000060d0a7210 */ /* 0x000fe20007ffe0ff */
[----:B------:R-:W-:-:S03]  /*b530*/  IMAD R6, R6, 0x4, R21 ;  /* 0x0000000406067824 */ /* 0x000fc600078e0215 */
[----:B------:R-:W-:Y:S02]  /*b540*/  LEA R7, R10, R21, 0x2 ;  /* 0x000000150a077211 */ /* 0x000fe400078e10ff */
[----:B------:R-:W-:-:S03]  /*b550*/  IADD3 R10, R13, R10, RZ ;  /* 0x0000000a0d0a7210 */ /* 0x000fc60007ffe0ff */
[----:B------:R-:W3:Y:S01]  /*b560*/  LDL R6, [R6] ;  /* 0x0000000006067983 */ /* 0x000ee20000100800 */
[----:B------:R-:W-:Y:S01]  /*b570*/  IADD3 R14, R13, R10, RZ ;  /* 0x0000000a0d0e7210 */ /* 0x000fe20007ffe0ff */
[----:B------:R-:W-:-:S03]  /*b580*/  IMAD R9, R10, 0x4, R21 ;  /* 0x000000040a097824 */ /* 0x000fc600078e0215 */
[----:B------:R-:W4:Y:S01]  /*b590*/  LDL R10, [R7] ;  /* 0x00000000070a7983 */ /* 0x000f220000100800 */
[----:B------:R-:W-:-:S04]  /*b5a0*/  LEA R11, R14, R21, 0x2 ;  /* 0x000000150e0b7211 */ /* 0x000fc800078e10ff */
[----:B------:R-:W5:Y:S04]  /*b5b0*/  LDL R12, [R9] ;  /* 0x00000000090c7983 */ /* 0x000f680000100800 */
[----:B--2---:R-:W2:Y:S01]  /*b5c0*/  LDL R16, [R11] ;  /* 0x000000000b107983 */ /* 0x004ea20000100800 */
[----:B------:R-:W-:-:S04]  /*b5d0*/  IADD3 R8, R8, 0x4, RZ ;  /* 0x0000000408087810 */ /* 0x000fc80007ffe0ff */
[----:B------:R-:W-:Y:S01]  /*b5e0*/  ISETP.GE.AND P1, PT, R8, R15, PT ;  /* 0x0000000f0800720c */ /* 0x000fe20003f26270 */
[----:B---3--:R-:W-:Y:S02]  /*b5f0*/  FADD.FTZ R3, R6, R3 ;  /* 0x0000000306037221 */ /* 0x008fe40000010000 */
[----:B------:R-:W-:Y:S02]  /*b600*/  IMAD.IADD R6, R13, 0x1, R14 ;  /* 0x000000010d067824 */ /* 0x000fe400078e020e */
[----:B----4-:R-:W-:-:S04]  /*b610*/  FADD.FTZ R3, R3, R10 ;  /* 0x0000000a03037221 */ /* 0x010fc80000010000 */
[----:B-----5:R-:W-:-:S04]  /*b620*/  FADD.FTZ R3, R3, R12 ;  /* 0x0000000c03037221 */ /* 0x020fc80000010000 */
[----:B--2---:R-:W-:Y:S01]  /*b630*/  FADD.FTZ R3, R3, R16 ;  /* 0x0000001003037221 */ /* 0x004fe20000010000 */
[----:B------:R-:W-:Y:S07]  /*b640*/  @!P1 BRA `(.L_x_535) ;  /* 0xfffffed000009947 */ /* 0x000fee000383ffff */
.L_x_534:
[----:B------:R-:W-:Y:S02]  /*b650*/  IADD3 R7, R29, -R8, RZ ;  /* 0x800000081d077210 */ /* 0x000fe40007ffe0ff */
[----:B------:R-:W-:Y:S02]  /*b660*/  MOV R11, c[0x0][0x1a4] ;  /* 0x00006900000b7a02 */ /* 0x000fe40000000f00 */
[----:B------:R-:W-:-:S12]  /*b670*/  ISETP.GT.AND P1, PT, R7, 0x1, PT ;  /* 0x000000010700780c */ /* 0x000fd80003f24270 */
[----:B------:R-:W-:Y:S05]  /*b680*/  @!P1 BRA `(.L_x_536) ;  /* 0x000000a000009947 */ /* 0x000fea0003800000 */
[----:B------:R-:W-:Y:S01]  /*b690*/  IMAD.IADD R10, R13, 0x1, R6 ;  /* 0x000000010d0a7824 */ /* 0x000fe200078e0206 */
[----:B------:R-:W-:-:S04]  /*b6a0*/  LEA R7, R6, R21, 0x2 ;  /* 0x0000001506077211 */ /* 0x000fc800078e10ff */
[----:B------:R-:W-:-:S04]  /*b6b0*/  LEA R9, R10, R21, 0x2 ;  /* 0x000000150a097211 */ /* 0x000fc800078e10ff */
[----:B------:R-:W3:Y:S04]  /*b6c0*/  LDL R6, [R7] ;  /* 0x0000000007067983 */ /* 0x000ee80000100800 */
[----:B------:R-:W4:Y:S01]  /*b6d0*/  LDL R12, [R9] ;  /* 0x00000000090c7983 */ /* 0x000f220000100800 */
[----:B------:R-:W-:Y:S02]  /*b6e0*/  PLOP3.LUT P0, PT, PT, PT, PT, 0x8, 0x0 ;  /* 0x000000000000781c */ /* 0x000fe40003f0e170 */
[----:B------:R-:W-:Y:S01]  /*b6f0*/  IADD3 R8, R8, 0x2, RZ ;  /* 0x0000000208087810 */ /* 0x000fe20007ffe0ff */
[----:B---3--:R-:W-:Y:S02]  /*b700*/  FADD.FTZ R3, R3, R6 ;  /* 0x0000000603037221 */ /* 0x008fe40000010000 */
[----:B------:R-:W-:-:S02]  /*b710*/  IMAD.IADD R6, R13, 0x1, R10 ;  /* 0x000000010d067824 */ /* 0x000fc400078e020a */
[----:B----4-:R-:W-:-:S08]  /*b720*/  FADD.FTZ R3, R3, R12 ;  /* 0x0000000c03037221 */ /* 0x010fd00000010000 */
.L_x_536:
[----:B------:R-:W-:Y:S01]  /*b730*/  ISETP.LT.OR P0, PT, R8, R29, P0 ;  /* 0x0000001d0800720c */ /* 0x000fe20000701670 */
[----:B------:R-:W-:Y:S01]  /*b740*/  FADD.FTZ R8, R11, 1 ;  /* 0x3f8000000b087421 */ /* 0x000fe20000010000 */
[----:B------:R-:W-:-:S10]  /*b750*/  ISETP.GE.AND P1, PT, R0, 0x1, PT ;  /* 0x000000010000780c */ /* 0x000fd40003f26270 */
[----:B------:R-:W-:Y:S05]  /*b760*/  @!P0 BRA `(.L_x_537) ;  /* 0x0000003000008947 */ /* 0x000fea0003800000 */
[----:B------:R-:W-:-:S08]  /*b770*/  LEA R6, R6, R21, 0x2 ;  /* 0x0000001506067211 */ /* 0x000fd000078e10ff */
[----:B------:R-:W3:Y:S02]  /*b780*/  LDL R6, [R6] ;  /* 0x0000000006067983 */ /* 0x000ee40000100800 */
[----:B---3--:R-:W-:-:S08]  /*b790*/  FADD.FTZ R3, R3, R6 ;  /* 0x0000000603037221 */ /* 0x008fd00000010000 */
.L_x_537:
[----:B------:R-:W-:Y:S01]  /*b7a0*/  FMUL.FTZ R10, R8, R3 ;  /* 0x00000003080a7220 */ /* 0x000fe20000410000 */
[----:B------:R-:W-:Y:S07]  /*b7b0*/  @!P1 BRA `(.L_x_533) ;  /* 0x000000e000009947 */ /* 0x000fee0003800000 */
[----:B------:R-:W-:Y:S01]  /*b7c0*/  MOV R3, RZ ;  /* 0x000000ff00037202 */ /* 0x000fe20000000f00 */
[----:B------:R-:W-:-:S08]  /*b7d0*/  CS2R R6, SRZ ;  /* 0x0000000000067805 */ /* 0x000fd0000001ff00 */
.L_x_538:
[----:B------:R-:W-:Y:S02]  /*b7e0*/  FSETP.GE.FTZ.AND P0, PT, R3, R10, PT ;  /* 0x0000000a0300720b */ /* 0x000fe40003f16000 */
[----:B------:R-:W-:-:S12]  /*b7f0*/  ISETP.GT.AND P1, PT, R6, 0x1, PT ;  /* 0x000000010600780c */ /* 0x000fd80003f24270 */
[----:B------:R-:W-:Y:S05]  /*b800*/  @P0 BRA P1, `(.L_x_533) ;  /* 0x0000009000000947 */ /* 0x000fea0000800000 */
[----:B------:R-:W-:-:S04]  /*b810*/  IMAD R8, R29, R6, R6 ;  /* 0x000000061d087224 */ /* 0x000fc800078e0206 */
[----:B------:R-:W-:-:S08]  /*b820*/  IMAD R8, R8, 0x4, R21 ;  /* 0x0000000408087824 */ /* 0x000fd000078e0215 */
[----:B------:R-:W3:Y:S01]  /*b830*/  LDL R8, [R8] ;  /* 0x0000000008087983 */ /* 0x000ee20000100800 */
[----:B------:R-:W-:Y:S02]  /*b840*/  IADD3 R7, R7, 0x1, RZ ;  /* 0x0000000107077810 */ /* 0x000fe40007ffe0ff */
[----:B------:R-:W-:-:S04]  /*b850*/  IADD3 R6, R6, 0x1, RZ ;  /* 0x0000000106067810 */ /* 0x000fc80007ffe0ff */
[----:B------:R-:W-:Y:S02]  /*b860*/  ISETP.GE.AND P0, PT, R6, R0, PT ;  /* 0x000000000600720c */ /* 0x000fe40003f06270 */
[----:B------:R0:W-:Y:S01]  /*b870*/  STG.E.SYS [R4], R7 ;  /* 0x0000000704007386 */ /* 0x0001e2000010e900 */
[----:B---3--:R-:W-:-:S09]  /*b880*/  FADD.FTZ R3, R8, R3 ;  /* 0x0000000308037221 */ /* 0x008fd20000010000 */
[----:B0-----:R-:W-:Y:S05]  /*b890*/  @!P0 BRA `(.L_x_538) ;  /* 0xffffff4000008947 */ /* 0x001fea000383ffff */
.L_x_533:
[----:B------:R-:W-:Y:S05]  /*b8a0*/  BSYNC B0 ;  /* 0x0000000000007941 */ /* 0x000fea0003800000 */
.L_x_526:
[----:B------:R-:W-:-:S08]  /*b8b0*/  MOV R0, RZ ;  /* 0x000000ff00007202 */ /* 0x000fd00000000f00 */
.L_x_541:
[----:B------:R-:W-:-:S12]  /*b8c0*/  ISETP.GE.AND P0, PT, R0, 0x1, PT ;  /* 0x000000010000780c */ /* 0x000fd80003f06270 */
[----:B0-----:R-:W-:Y:S05]  /*b8d0*/  @!P0 BRA `(.L_x_539) ;  /* 0x0000011000008947 */ /* 0x001fea0003800000 */
[----:B------:R-:W-:Y:S01]  /*b8e0*/  IMAD R10, R0, UR5, RZ ;  /* 0x00000005000a7c24 */ /* 0x000fe2000f8e02ff */
[----:B0-----:R-:W-:-:S03]  /*b8f0*/  MOV R3, RZ ;  /* 0x000000ff00037202 */ /* 0x001fc60000000f00 */
[----:B------:R-:W-:-:S08]  /*b900*/  IMAD R12, R29, R10, RZ ;  /* 0x0000000a1d0c7224 */ /* 0x000fd000078e02ff */
.L_x_540:
[C---:B0-----:R-:W-:Y:S01]  /*b910*/  IADD3 R8, R23.reuse, R10, RZ ;  /* 0x0000000a17087210 */ /* 0x041fe20007ffe0ff */
[----:B------:R-:W-:Y:S01]  /*b920*/  IMAD.MOV.U32 R7, RZ, RZ, 0x4 ;  /* 0x00000004ff077424 */ /* 0x000fe200078e00ff */
[----:B------:R-:W-:-:S03]  /*b930*/  IADD3 R6, R23, R12, RZ ;  /* 0x0000000c17067210 */ /* 0x000fc60007ffe0ff */
[-C--:B------:R-:W-:Y:S02]  /*b940*/  IMAD.WIDE R8, R8, R7.reuse, c[0x0][0x170] ;  /* 0x00005c0008087625 */ /* 0x080fe400078e0207 */
[----:B------:R-:W-:-:S08]  /*b950*/  IMAD.WIDE R6, R6, R7, c[0x0][0x170] ;  /* 0x00005c0006067625 */ /* 0x000fd000078e0207 */
[----:B------:R-:W3:Y:S04]  /*b960*/  LDG.E.SYS R13, [R8] ;  /* 0x00000000080d7381 */ /* 0x000ee800001ee900 */
[----:B------:R-:W4:Y:S01]  /*b970*/  LDG.E.SYS R11, [R6] ;  /* 0x00000000060b7381 */ /* 0x000f2200001ee900 */
[----:B------:R-:W-:Y:S01]  /*b980*/  IADD3 R3, R3, 0x1, RZ ;  /* 0x0000000103037810 */ /* 0x000fe20007ffe0ff */
[----:B------:R-:W-:Y:S01]  /*b990*/  IMAD.IADD R10, R2, 0x1, R10 ;  /* 0x00000001020a7824 */ /* 0x000fe200078e020a */
[----:B------:R-:W-:Y:S02]  /*b9a0*/  IADD3 R12, R12, UR5, RZ ;  /* 0x000000050c0c7c10 */ /* 0x000fe4000fffe0ff */
[----:B------:R-:W-:Y:S01]  /*b9b0*/  ISETP.GE.AND P0, PT, R3, R0, PT ;  /* 0x000000000300720c */ /* 0x000fe20003f06270 */
[----:B---3--:R0:W-:Y:S04]  /*b9c0*/  STG.E.SYS [R6], R13 ;  /* 0x0000000d06007386 */ /* 0x0081e8000010e900 */
[----:B----4-:R0:W-:Y:S07]  /*b9d0*/  STG.E.SYS [R8], R11 ;  /* 0x0000000b08007386 */ /* 0x0101ee000010e900 */
[----:B------:R-:W-:Y:S05]  /*b9e0*/  @!P0 BRA `(.L_x_540) ;  /* 0xffffff2000008947 */ /* 0x000fea000383ffff */
.L_x_539:
[----:B------:R-:W-:-:S04]  /*b9f0*/  IADD3 R0, R0, 0x1, RZ ;  /* 0x0000000100007810 */ /* 0x000fc80007ffe0ff */
[----:B------:R-:W-:-:S12]  /*ba00*/  ISETP.GE.AND P0, PT, R0, R29, PT ;  /* 0x0000001d0000720c */ /* 0x000fd80003f06270 */
[----:B------:R-:W-:Y:S05]  /*ba10*/  @!P0 BRA `(.L_x_541) ;  /* 0xfffffea000008947 */ /* 0x000fea000383ffff */
[----:B------:R3:W5:Y:S01]  /*ba20*/  LDG.E.SYS R0, [R4] ;  /* 0x0000000004007381 */ /* 0x00076200001ee900 */
[----:B0-----:R-:W-:-:S08]  /*ba30*/  MOV R6, RZ ;  /* 0x000000ff00067202 */ /* 0x001fd00000000f00 */
.L_x_545:
[----:B-----5:R-:W-:Y:S01]  /*ba40*/  ISETP.GE.AND P0, PT, R0, 0x1, PT ;  /* 0x000000010000780c */ /* 0x020fe20003f06270 */
[----:B------:R-:W-:Y:S11]  /*ba50*/  BSSY B0, `(.L_x_542) ;  /* 0x0000013000007945 */ /* 0x000ff60003800000 */
[----:B------:R-:W-:Y:S05]  /*ba60*/  @!P0 BRA `(.L_x_543) ;  /* 0x0000011000008947 */ /* 0x000fea0003800000 */
[----:B------:R-:W-:-:S08]  /*ba70*/  LEA R0, R6, R22, 0x2 ;  /* 0x0000001606007211 */ /* 0x000fd000078e10ff */
[----:B------:R0:W5:Y:S01]  /*ba80*/  LDL R11, [R0] ;  /* 0x00000000000b7983 */ /* 0x0001620000100800 */
[----:B------:R-:W-:Y:S01]  /*ba90*/  BSSY B1, `(.L_x_543) ;  /* 0x000000e000017945 */ /* 0x000fe20003800000 */
[----:B------:R-:W-:Y:S02]  /*baa0*/  IMAD R8, R29, R6, RZ ;  /* 0x000000061d087224 */ /* 0x000fe400078e02ff */
[----:B------:R-:W-:-:S08]  /*bab0*/  IMAD.MOV.U32 R7, RZ, RZ, RZ ;  /* 0x000000ffff077224 */ /* 0x000fd000078e00ff */
.L_x_544:
[----:B0-----:R-:W-:Y:S02]  /*bac0*/  IADD3 R0, R8, R7, RZ ;  /* 0x0000000708007210 */ /* 0x001fe40007ffe0ff */
[----:B------:R-:W-:-:S03]  /*bad0*/  MOV R3, 0x4 ;  /* 0x0000000400037802 */ /* 0x000fc60000000f00 */
[----:B------:R-:W-:-:S04]  /*bae0*/  IMAD R0, R0, UR5, R23 ;  /* 0x0000000500007c24 */ /* 0x000fc8000f8e0217 */
[----:B------:R-:W-:-:S10]  /*baf0*/  IMAD.WIDE R2, R0, R3, c[0x0][0x170] ;  /* 0x00005c0000027625 */ /* 0x000fd400078e0203 */
[----:B------:R-:W4:Y:S02]  /*bb00*/  LDG.E.SYS R0, [R2] ;  /* 0x0000000002007381 */ /* 0x000f2400001ee900 */
[----:B----45:R-:W-:-:S08]  /*bb10*/  FMUL.FTZ R9, R11, R0 ;  /* 0x000000000b097220 */ /* 0x030fd00000410000 */
[----:B------:R0:W-:Y:S04]  /*bb20*/  STG.E.SYS [R2], R9 ;  /* 0x0000000902007386 */ /* 0x0001e8000010e900 */
[----:B------:R-:W4:Y:S01]  /*bb30*/  LDG.E.SYS R0, [R4] ;  /* 0x0000000004007381 */ /* 0x000f2200001ee900 */
[----:B------:R-:W-:-:S04]  /*bb40*/  IADD3 R7, R7, 0x1, RZ ;  /* 0x0000000107077810 */ /* 0x000fc80007ffe0ff */
[----:B----4-:R-:W-:-:S12]  /*bb50*/  ISETP.GE.AND P0, PT, R7, R0, PT ;  /* 0x000000000700720c */ /* 0x010fd80003f06270 */
[----:B0-----:R-:W-:Y:S05]  /*bb60*/  @!P0 BRA `(.L_x_544) ;  /* 0xffffff5000008947 */ /* 0x001fea000383ffff */
[----:B------:R-:W-:Y:S05]  /*bb70*/  BSYNC B1 ;  /* 0x0000000000017941 */ /* 0x000fea0003800000 */
.L_x_543:
[----:B------:R-:W-:Y:S05]  /*bb80*/  BSYNC B0 ;  /* 0x0000000000007941 */ /* 0x000fea0003800000 */
.L_x_542:
[----:B------:R-:W-:-:S04]  /*bb90*/  IADD3 R6, R6, 0x1, RZ ;  /* 0x0000000106067810 */ /* 0x000fc80007ffe0ff */
[----:B------:R-:W-:-:S12]  /*bba0*/  ISETP.GE.AND P0, PT, R6, R29, PT ;  /* 0x0000001d0600720c */ /* 0x000fd80003f06270 */
[----:B------:R-:W-:Y:S05]  /*bbb0*/  @!P0 BRA `(.L_x_545) ;  /* 0xfffffe8000008947 */ /* 0x000fea000383ffff */
[----:B------:R-:W-:Y:S05]  /*bbc0*/  EXIT ;  /* 0x000000000000794d */ /* 0x000fea0003800000 */
.L_x_546:
[----:B------:R-:W-:-:S00]  /*bbd0*/  BRA `(.L_x_546) ;  /* 0xfffffff000007947 */ /* 0x000fc0000383ffff */
[----:B------:R-:W-:-:S00]  /*bbe0*/  NOP ;  /* 0x0000000000007918 */ /* 0x000fc00000000000 */
[----:B------:R-:W-:-:S00]  /*bbf0*/  NOP ;  /* 0x0000000000007918 */ /* 0x000fc00000000000 */
.L_x_612:


//--------------------- .text.kernel_cuda_filter_combine_halves --------------------------
	.section	.text.kernel_cuda_filter_combine_halves,"ax",@progbits
	.sectioninfo	@"SHI_REGISTERS=52"
	.align	128
        .global         kernel_cuda_filter_combine_halves
        .type           kernel_cuda_filter_combine_halves,@function
        .size           kernel_cuda_filter_combine_halves,(.L_x_613 - kernel_cuda_filter_combine_halves)
        .other          kernel_cuda_filter_combine_halves,@"STO_CUDA_ENTRY STV_DEFAULT"
kernel_cuda_filter_combine_halves:
.text.kernel_cuda_filter_combine_halves:
[----:B------:R-:W-:-:S08]  /*0000*/  MOV R1, c[0x0][0x28] ;  /* 0x00000a0000017a02 */ /* 0x000fd00000000f00 */
[----:B------:R-:W0:Y:S01]  /*0010*/  S2UR UR6, SR_CTAID.Y ;  /* 0x00000000000679c3 */ /* 0x000e220000002600 */
[----:B------:R-:W-:Y:S01]  /*0020*/  ULDC UR7, c[0x0][0x4] ;  /* 0x0000010000077ab9 */ /* 0x000fe20000000800 */
[----:B------:R-:W-:Y:S01]  /*0030*/  IADD3 R1, R1, -0x68, RZ ;  /* 0xffffff9801017810 */ /* 0x000fe20007ffe0ff */
[----:B------:R-:W-:Y:S01]  /*0040*/  ULDC UR8, c[0x0][0x184] ;  /* 0x0000610000087ab9 */ /* 0x000fe20000000800 */
[----:B------:R-:W1:Y:S01]  /*0050*/  S2UR UR4, SR_CTAID.X ;  /* 0x00000000000479c3 */ /* 0x000e620000002500 */
[----:B------:R-:W-:-:S03]  /*0060*/  ULDC UR5, c[0x0][0x0] ;  /* 0x0000000000057ab9 */ /* 0x000fc60000000800 */
[----:B------:R-:W2:Y:S04]  /*0070*/  S2R R8, SR_TID.Y ;  /* 0x0000000000087919 */ /* 0x000ea80000002200 */
[----:B------:R-:W3:Y:S01]  /*0080*/  S2R R9, SR_TID.X ;  /* 0x0000000000097919 */ /* 0x000ee20000002100 */
[----:B0-----:R-:W-:-:S03]  /*0090*/  UIMAD UR6, UR6, UR7, UR8 ;  /* 0x00000007060672a4 */ /* 0x001fc6000f8e0208 */
[----:B------:R-:W-:Y:S02]  /*00a0*/  ULDC UR7, c[0x0][0x180] ;  /* 0x0000600000077ab9 */ /* 0x000fe40000000800 */
[----:B-1----:R-:W-:Y:S01]  /*00b0*/  UIMAD UR4, UR4, UR5, UR7 ;  /* 0x00000005040472a4 */ /* 0x002fe2000f8e0207 */
[----:B--2---:R-:W-:-:S05]  /*00c0*/  IADD3 R8, R8, UR6, RZ ;  /* 0x0000000608087c10 */ /* 0x004fca000fffe0ff */
[----:B---3--:R-:W-:Y:S02]  /*00d0*/  IADD3 R9, R9, UR4, RZ ;  /* 0x0000000409097c10 */ /* 0x008fe4000fffe0ff */
[----:B------:R-:W-:-:S04]  /*00e0*/  ISETP.GE.AND P0, PT, R8, c[0x0][0x18c], PT ;  /* 0x0000630008007a0c */ /* 0x000fc80003f06270 */
[----:B------:R-:W-:-:S12]  /*00f0*/  ISETP.GE.OR P0, PT, R9, c[0x0][0x188], P0 ;  /* 0x0000620009007a0c */ /* 0x000fd80000706670 */
[----:B------:R-:W-:Y:S05]  /*0100*/  @P0 EXIT ;  /* 0x000000000000094d */ /* 0x000fea0003800000 */
[----:B------:R-:W-:Y:S02]  /*0110*/  MOV R0, c[0x0][0x180] ;  /* 0x0000600000007a02 */ /* 0x000fe40000000f00 */
[----:B------:R-:W-:Y:S02]  /*0120*/  ISETP.NE.U32.AND P0, PT, RZ, c[0x0][0x160], PT ;  /* 0x00005800ff007a0c */ /* 0x000fe40003f05070 */
[----:B------:R-:W-:Y:S02]  /*0130*/  IADD3 R0, -R0, 0x3, RZ ;  /* 0x0000000300007810 */ /* 0x000fe40007ffe1ff */
[----:B------:R-:W-:Y:S02]  /*0140*/  ISETP.NE.AND.EX P0, PT, RZ, c[0x0][0x164], PT, P0 ;  /* 0x00005900ff007a0c */ /* 0x000fe40003f05300 */
[----:B------:R-:W-:Y:S02]  /*0150*/  IADD3 R0, R0, c[0x0][0x188], RZ ;  /* 0x0000620000007a10 */ /* 0x000fe40007ffe0ff */
[----:B------:R-:W-:-:S02]  /*0160*/  IADD3 R3, R8, -c[0x0][0x184], RZ ;  /* 0x8000610008037a10 */ /* 0x000fc40007ffe0ff */
[----:B------:R-:W-:Y:S02]  /*0170*/  IADD3 R2, R9, -c[0x0][0x180], RZ ;  /* 0x8000600009027a10 */ /* 0x000fe40007ffe0ff */
[----:B------:R-:W-:Y:S02]  /*0180*/  LOP3.LUT R0, R0, 0xfffffffc, RZ, 0xc0, !PT ;  /* 0xfffffffc00007812 */ /* 0x000fe400078ec0ff */
[----:B------:R-:W-:Y:S02]  /*0190*/  MOV R13, 0x4 ;  /* 0x00000004000d7802 */ /* 0x000fe40000000f00 */
[----:B------:R-:W-:Y:S01]  /*01a0*/  ISETP.NE.U32.AND P1, PT, RZ, c[0x0][0x168], PT ;  /* 0x00005a00ff007a0c */ /* 0x000fe20003f25070 */
[----:B------:R-:W-:-:S03]  /*01b0*/  IMAD R10, R0, R3, R2 ;  /* 0x00000003000a7224 */ /* 0x000fc600078e0202 */
[----:B------:R-:W-:Y:S01]  /*01c0*/  ISETP.NE.AND.EX P1, PT, RZ, c[0x0][0x16c], PT, P1 ;  /* 0x00005b00ff007a0c */ /* 0x000fe20003f25310 */
[CC--:B------:R-:W-:Y:S02]  /*01d0*/  IMAD.WIDE R4, R10.reuse, R13.reuse, c[0x0][0x170] ;  /* 0x00005c000a047625 */ /* 0x0c0fe400078e020d */
[----:B------:R-:W-:Y:S01]  /*01e0*/  IMAD.WIDE R6, R10, R13, c[0x0][0x178] ;  /* 0x00005e000a067625 */ /* 0x000fe200078e020d */
[----:B------:R-:W-:Y:S08]  /*01f0*/  @!P0 BRA `(.L_x_547) ;  /* 0x0000006000008947 */ /* 0x000ff00003800000 */
[----:B------:R-:W2:Y:S04]  /*0200*/  LDG.E.SYS R2, [R6] ;  /* 0x0000000006027381 */ /* 0x000ea800001ee900 */
[----:B------:R-:W2:Y:S02]  /*0210*/  LDG.E.SYS R3, [R4] ;  /* 0x0000000004037381 */ /* 0x000ea400001ee900 */
[----:B--2---:R-:W-:-:S02]  /*0220*/  FADD.FTZ R11, R2, R3 ;  /* 0x00000003020b7221 */ /* 0x004fc40000010000 */
[----:B------:R-:W-:Y:S02]  /*0230*/  IMAD.WIDE R2, R10, R13, c[0x0][0x160] ;  /* 0x000058000a027625 */ /* 0x000fe400078e020d */
[----:B------:R-:W-:-:S08]  /*0240*/  FMUL.FTZ R11, R11, 0.5 ;  /* 0x3f0000000b0b7820 */ /* 0x000fd00000410000 */
[----:B------:R0:W-:Y:S02]  /*0250*/  STG.E.SYS [R2], R11 ;  /* 0x0000000b02007386 */ /* 0x0001e4000010e900 */
.L_x_547:
[----:B------:R-:W-:Y:S05]  /*0260*/  @!P1 EXIT ;  /* 0x000000000000994d */ /* 0x000fea0003800000 */
[----:B------:R-:W-:Y:S01]  /*0270*/  ISETP.NE.AND P0, PT, RZ, c[0x0][0x190], PT ;  /* 0x00006400ff007a0c */ /* 0x000fe20003f05270 */
[----:B0-----:R-:W-:-:S11]  /*0280*/  IMAD.WIDE R2, R10, R13, c[0x0][0x168] ;  /* 0x00005a000a027625 */ /* 0x001fd600078e020d */
[----:B------:R-:W-:Y:S05]  /*0290*/  @!P0 BRA `(.L_x_548) ;  /* 0x0000151000008947 */ /* 0x000fea0003800000 */
[----:B------:R-:W-:Y:S01]  /*02a0*/  ULDC UR4, c[0x0][0x190] ;  /* 0x0000640000047ab9 */ /* 0x000fe20000000800 */
[----:B------:R-:W-:Y:S01]  /*02b0*/  IADD3 R4, R8, -c[0x0][0x190], RZ ;  /* 0x8000640008047a10 */ /* 0x000fe20007ffe0ff */
[----:B------:R-:W-:Y:S01]  /*02c0*/  UIADD3 UR4, UR4, 0x1, URZ ;  /* 0x0000000104047890 */ /* 0x000fe2000fffe03f */
[----:B------:R0:W-:Y:S01]  /*02d0*/  STG.E.SYS [R2], RZ ;  /* 0x000000ff02007386 */ /* 0x0001e2000010e900 */
[----:B------:R-:W-:Y:S01]  /*02e0*/  BSSY B1, `(.L_x_549) ;  /* 0x0000128000017945 */ /* 0x000fe20003800000 */
[----:B------:R-:W-:Y:S02]  /*02f0*/  IMNMX R5, R4, c[0x0][0x184], !PT ;  /* 0x0000610004057a17 */ /* 0x000fe40007800200 */
[----:B------:R-:W-:Y:S02]  /*0300*/  MOV R12, RZ ;  /* 0x000000ff000c7202 */ /* 0x000fe40000000f00 */
[----:B------:R-:W-:-:S04]  /*0310*/  IADD3 R8, R8, UR4, RZ ;  /* 0x0000000408087c10 */ /* 0x000fc8000fffe0ff */
[----:B------:R-:W-:-:S04]  /*0320*/  IMNMX R8, R8, c[0x0][0x18c], PT ;  /* 0x0000630008087a17 */ /* 0x000fc80003800200 */
[----:B------:R-:W-:-:S12]  /*0330*/  ISETP.GE.AND P0, PT, R5, R8, PT ;  /* 0x000000080500720c */ /* 0x000fd80003f06270 */
[----:B------:R-:W-:Y:S05]  /*0340*/  @P0 BRA `(.L_x_550) ;  /* 0x0000121000000947 */ /* 0x000fea0003800000 */
[C---:B0-----:R-:W-:Y:S02]  /*0350*/  IADD3 R10, R9.reuse, -c[0x0][0x190], RZ ;  /* 0x80006400090a7a10 */ /* 0x041fe40007ffe0ff */
[----:B------:R-:W-:Y:S02]  /*0360*/  IADD3 R11, R9, UR4, RZ ;  /* 0x00000004090b7c10 */ /* 0x000fe4000fffe0ff */
[----:B------:R-:W-:Y:S02]  /*0370*/  MOV R9, R5 ;  /* 0x0000000500097202 */ /* 0x000fe40000000f00 */
[----:B------:R-:W-:Y:S02]  /*0380*/  MOV R12, RZ ;  /* 0x000000ff000c7202 */ /* 0x000fe40000000f00 */
[----:B------:R-:W-:Y:S02]  /*0390*/  IMNMX R10, R10, c[0x0][0x180], !PT ;  /* 0x000060000a0a7a17 */ /* 0x000fe40007800200 */
[----:B------:R-:W-:-:S08]  /*03a0*/  IMNMX R11, R11, c[0x0][0x188], PT ;  /* 0x000062000b0b7a17 */ /* 0x000fd00003800200 */
.L_x_564:
[----:B------:R-:W-:Y:S01]  /*03b0*/  ISETP.GT.AND P0, PT, R11, R10, PT ;  /* 0x0000000a0b00720c */ /* 0x000fe20003f04270 */
[----:B------:R-:W-:Y:S11]  /*03c0*/  BSSY B0, `(.L_x_551) ;  /* 0x0000116000007945 */ /* 0x000ff60003800000 */
[----:B0-----:R-:W-:Y:S05]  /*03d0*/  @!P0 BRA `(.L_x_552) ;  /* 0x0000114000008947 */ /* 0x001fea0003800000 */
[----:B------:R-:W-:Y:S01]  /*03e0*/  IADD3 R26, -R10, R11, RZ ;  /* 0x0000000b0a1a7210 */ /* 0x000fe20007ffe1ff */
[----:B------:R-:W-:Y:S01]  /*03f0*/  BSSY B2, `(.L_x_553) ;  /* 0x000003a000027945 */ /* 0x000fe20003800000 */
[----:B------:R-:W-:-:S02]  /*0400*/  IADD3 R25, R9, -c[0x0][0x184], RZ ;  /* 0x8000610009197a10 */ /* 0x000fc40007ffe0ff */
[----:B------:R-:W-:-:S04]  /*0410*/  LOP3.LUT R4, R26, 0x3, RZ, 0xc0, !PT ;  /* 0x000000031a047812 */ /* 0x000fc800078ec0ff */
[----:B------:R-:W-:-:S12]  /*0420*/  ISETP.NE.AND P0, PT, R4, RZ, PT ;  /* 0x000000ff0400720c */ /* 0x000fd80003f05270 */
[----:B------:R-:W-:Y:S05]  /*0430*/  @!P0 BRA `(.L_x_554) ;  /* 0x0000032000008947 */ /* 0x000fea0003800000 */
[----:B------:R-:W-:Y:S01]  /*0440*/  ISETP.NE.AND P0, PT, R4, 0x1, PT ;  /* 0x000000010400780c */ /* 0x000fe20003f05270 */
[----:B------:R-:W-:Y:S01]  /*0450*/  BSSY B3, `(.L_x_555) ;  /* 0x0000021000037945 */ /* 0x000fe20003800000 */
[----:B------:R-:W-:-:S10]  /*0460*/  IMAD R24, R0, R25, -c[0x0][0x180] ;  /* 0x8000600000187624 */ /* 0x000fd400078e0219 */
[----:B------:R-:W-:Y:S05]  /*0470*/  @!P0 BRA `(.L_x_556) ;  /* 0x000001d000008947 */ /* 0x000fea0003800000 */
[----:B------:R-:W-:Y:S02]  /*0480*/  ISETP.NE.AND P0, PT, R4, 0x2, PT ;  /* 0x000000020400780c */ /* 0x000fe40003f05270 */
[----:B------:R-:W-:-:S10]  /*0490*/  MOV R15, 0x4 ;  /* 0x00000004000f7802 */ /* 0x000fd40000000f00 */
[----:B------:R-:W-:Y:S02]  /*04a0*/  @P0 IADD3 R13, R10, 0x1, RZ ;  /* 0x000000010a0d0810 */ /* 0x000fe40007ffe0ff */
[----:B------:R-:W-:Y:S02]  /*04b0*/  @!P0 MOV R13, R10 ;  /* 0x0000000a000d8202 */ /* 0x000fe40000000f00 */
[----:B------:R-:W-:Y:S02]  /*04c0*/  @P0 IADD3 R4, R10, R24, RZ ;  /* 0x000000180a040210 */ /* 0x000fe40007ffe0ff */
[----:B------:R-:W-:Y:S02]  /*04d0*/  @P0 MOV R5, 0x4 ;  /* 0x0000000400050802 */ /* 0x000fe40000000f00 */
[----:B------:R-:W-:-:S03]  /*04e0*/  IADD3 R14, R24, R13, RZ ;  /* 0x0000000d180e7210 */ /* 0x000fc60007ffe0ff */
[CC--:B------:R-:W-:Y:S02]  /*04f0*/  @P0 IMAD.WIDE R6, R4.reuse, R5.reuse, c[0x0][0x178] ;  /* 0x00005e0004060625 */ /* 0x0c0fe400078e0205 */
[----:B------:R-:W-:Y:S02]  /*0500*/  @P0 IMAD.WIDE R4, R4, R5, c[0x0][0x170] ;  /* 0x00005c0004040625 */ /* 0x000fe400078e0205 */
[CC--:B------:R-:W-:Y:S02]  /*0510*/  IMAD.WIDE R16, R14.reuse, R15.reuse, c[0x0][0x178] ;  /* 0x00005e000e107625 */ /* 0x0c0fe400078e020f */
[----:B------:R-:W-:-:S04]  /*0520*/  IMAD.WIDE R14, R14, R15, c[0x0][0x170] ;  /* 0x00005c000e0e7625 */ /* 0x000fc800078e020f */
[----:B------:R-:W2:Y:S04]  /*0530*/  @P0 LDG.E.SYS R6, [R6] ;  /* 0x0000000006060381 */ /* 0x000ea800001ee900 */
[----:B------:R-:W2:Y:S04]  /*0540*/  @P0 LDG.E.SYS R5, [R4] ;  /* 0x0000000004050381 */ /* 0x000ea800001ee900 */
[----:B------:R-:W3:Y:S04]  /*0550*/  LDG.E.SYS R16, [R16] ;  /* 0x0000000010107381 */ /* 0x000ee800001ee900 */
[----:B------:R-:W3:Y:S01]  /*0560*/  LDG.E.SYS R15, [R14] ;  /* 0x000000000e0f7381 */ /* 0x000ee200001ee900 */
[----:B------:R-:W-:-:S02]  /*0570*/  @P0 LEA R20, R12, R1, 0x2 ;  /* 0x000000010c140211 */ /* 0x000fc400078e10ff */
[----:B------:R-:W-:Y:S02]  /*0580*/  @P0 IADD3 R12, R12, 0x1, RZ ;  /* 0x000000010c0c0810 */ /* 0x000fe40007ffe0ff */
[----:B------:R-:W-:Y:S02]  /*0590*/  IADD3 R13, R13, 0x1, RZ ;  /* 0x000000010d0d7810 */ /* 0x000fe40007ffe0ff */
[C---:B------:R-:W-:Y:S02]  /*05a0*/  LEA R23, R12.reuse, R1, 0x2 ;  /* 0x000000010c177211 */ /* 0x040fe400078e10ff */
[----:B------:R-:W-:Y:S01]  /*05b0*/  IADD3 R12, R12, 0x1, RZ ;  /* 0x000000010c0c7810 */ /* 0x000fe20007ffe0ff */
[----:B--2---:R-:W-:-:S04]  /*05c0*/  @P0 FADD.FTZ R18, -R6, R5 ;  /* 0x0000000506120221 */ /* 0x004fc80000010100 */
[----:B------:R-:W-:Y:S02]  /*05d0*/  @P0 FMUL.FTZ R19, R18, 0.25 ;  /* 0x3e80000012130820 */ /* 0x000fe40000410000 */
[----:B---3--:R-:W-:Y:S02]  /*05e0*/  FADD.FTZ R21, -R16, R15 ;  /* 0x0000000f10157221 */ /* 0x008fe40000010100 */
[----:B------:R-:W-:Y:S02]  /*05f0*/  @P0 FMUL.FTZ R19, R18, R19 ;  /* 0x0000001312130220 */ /* 0x000fe40000410000 */
[----:B------:R-:W-:-:S04]  /*0600*/  FMUL.FTZ R22, R21, 0.25 ;  /* 0x3e80000015167820 */ /* 0x000fc80000410000 */
[----:B------:R-:W-:Y:S02]  /*0610*/  FMUL.FTZ R22, R21, R22 ;  /* 0x0000001615167220 */ /* 0x000fe40000410000 */
[----:B------:R0:W-:Y:S06]  /*0620*/  @P0 STL [R20], R19 ;  /* 0x0000001314000387 */ /* 0x0001ec0000100800 */
[----:B------:R0:W-:Y:S01]  /*0630*/  STL [R23], R22 ;  /* 0x0000001617007387 */ /* 0x0001e20000100800 */
[----:B------:R-:W-:Y:S05]  /*0640*/  BRA `(.L_x_557) ;  /* 0x0000001000007947 */ /* 0x000fea0003800000 */
.L_x_556:
[----:B------:R-:W-:-:S08]  /*0650*/  MOV R13, R10 ;  /* 0x0000000a000d7202 */ /* 0x000fd00000000f00 */
.L_x_557:
[----:B------:R-:W-:Y:S05]  /*0660*/  BSYNC B3 ;  /* 0x0000000000037941 */ /* 0x000fea0003800000 */
.L_x_555:
[----:B------:R-:W-:Y:S02]  /*0670*/  IADD3 R4, R24, R13, RZ ;  /* 0x0000000d18047210 */ /* 0x000fe40007ffe0ff */
[----:B------:R-:W-:-:S05]  /*0680*/  MOV R5, 0x4 ;  /* 0x0000000400057802 */ /* 0x000fca0000000f00 */
[CC--:B------:R-:W-:Y:S02]  /*0690*/  IMAD.WIDE R6, R4.reuse, R5.reuse, c[0x0][0x178] ;  /* 0x00005e0004067625 */ /* 0x0c0fe400078e0205 */
[----:B------:R-:W-:-:S08]  /*06a0*/  IMAD.WIDE R4, R4, R5, c[0x0][0x170] ;  /* 0x00005c0004047625 */ /* 0x000fd000078e0205 */
[----:B------:R-:W2:Y:S04]  /*06b0*/  LDG.E.SYS R6, [R6] ;  /* 0x0000000006067381 */ /* 0x000ea800001ee900 */
[----:B------:R-:W2:Y:S01]  /*06c0*/  LDG.E.SYS R5, [R4] ;  /* 0x0000000004057381 */ /* 0x000ea200001ee900 */
[C---:B0-----:R-:W-:Y:S02]  /*06d0*/  LEA R20, R12.reuse, R1, 0x2 ;  /* 0x000000010c147211 */ /* 0x041fe400078e10ff */
[----:B------:R-:W-:Y:S02]  /*06e0*/  IADD3 R18, R12, 0x1, RZ ;  /* 0x000000010c127810 */ /* 0x000fe40007ffe0ff */
[----:B------:R-:W-:Y:S02]  /*06f0*/  IADD3 R16, R13, 0x1, RZ ;  /* 0x000000010d107810 */ /* 0x000fe40007ffe0ff */
[----:B------:R-:W-:Y:S01]  /*0700*/  MOV R12, R18 ;  /* 0x00000012000c7202 */ /* 0x000fe20000000f00 */
[----:B--2---:R-:W-:-:S04]  /*0710*/  FADD.FTZ R14, -R6, R5 ;  /* 0x00000005060e7221 */ /* 0x004fc80000010100 */
[----:B------:R-:W-:-:S04]  /*0720*/  FMUL.FTZ R15, R14, 0.25 ;  /* 0x3e8000000e0f7820 */ /* 0x000fc80000410000 */
[----:B------:R-:W-:-:S08]  /*0730*/  FMUL.FTZ R15, R14, R15 ;  /* 0x0000000f0e0f7220 */ /* 0x000fd00000410000 */
[----:B------:R0:W-:Y:S01]  /*0740*/  STL [R20], R15 ;  /* 0x0000000f14007387 */ /* 0x0001e20000100800 */
[----:B------:R-:W-:Y:S05]  /*0750*/  BRA `(.L_x_558) ;  /* 0x0000003000007947 */ /* 0x000fea0003800000 */
.L_x_554:
[----:B------:R-:W-:Y:S02]  /*0760*/  MOV R18, R12 ;  /* 0x0000000c00127202 */ /* 0x000fe40000000f00 */
[----:B------:R-:W-:Y:S02]  /*0770*/  MOV R16, R10 ;  /* 0x0000000a00107202 */ /* 0x000fe40000000f00 */
[----:B------:R-:W-:-:S08]  /*0780*/  MOV R12, RZ ;  /* 0x000000ff000c7202 */ /* 0x000fd00000000f00 */
.L_x_558:
[----:B------:R-:W-:Y:S05]  /*0790*/  BSYNC B2 ;  /* 0x0000000000027941 */ /* 0x000fea0003800000 */
.L_x_553:
[----:B------:R-:W-:-:S12]  /*07a0*/  ISETP.GE.U32.AND P0, PT, R26, 0x4, PT ;  /* 0x000000041a00780c */ /* 0x000fd80003f06070 */
[----:B------:R-:W-:Y:S05]  /*07b0*/  @!P0 BRA `(.L_x_552) ;  /* 0x00000d6000008947 */ /* 0x000fea0003800000 */
[----:B------:R-:W-:Y:S01]  /*07c0*/  IADD3 R4, R11, -R16, RZ ;  /* 0x800000100b047210 */ /* 0x000fe20007ffe0ff */
[----:B------:R-:W-:Y:S01]  /*07d0*/  BSSY B2, `(.L_x_559) ;  /* 0x0000076000027945 */ /* 0x000fe20003800000 */
[----:B------:R-:W-:Y:S01]  /*07e0*/  IADD3 R5, R16, -c[0x0][0x180], RZ ;  /* 0x8000600010057a10 */ /* 0x000fe20007ffe0ff */
[----:B------:R-:W-:Y:S01]  /*07f0*/  IMAD R13, R18, 0x4, R1 ;  /* 0x00000004120d7824 */ /* 0x000fe200078e0201 */
[----:B------:R-:W-:Y:S02]  /*0800*/  ISETP.GT.AND P1, PT, R4, 0xc, PT ;  /* 0x0000000c0400780c */ /* 0x000fe40003f24270 */
[----:B------:R-:W-:Y:S01]  /*0810*/  PLOP3.LUT P0, PT, PT, PT, PT, 0x80, 0x0 ;  /* 0x000000000000781c */ /* 0x000fe20003f0f070 */
[----:B------:R-:W-:Y:S01]  /*0820*/  IMAD R5, R0, R25, R5 ;  /* 0x0000001900057224 */ /* 0x000fe200078e0205 */
[----:B------:R-:W-:-:S03]  /*0830*/  MOV R12, R18 ;  /* 0x00000012000c7202 */ /* 0x000fc60000000f00 */
[----:B0-----:R-:W-:-:S05]  /*0840*/  IMAD.WIDE R14, R5, 0x4, RZ ;  /* 0x00000004050e7825 */ /* 0x001fca00078e02ff */
[----:B------:R-:W-:Y:S05]  /*0850*/  @!P1 BRA `(.L_x_560) ;  /* 0x000006d000009947 */ /* 0x000fea0003800000 */
[----:B------:R-:W-:Y:S02]  /*0860*/  PLOP3.LUT P0, PT, PT, PT, PT, 0x8, 0x0 ;  /* 0x000000000000781c */ /* 0x000fe40003f0e170 */
[----:B------:R-:W-:-:S10]  /*0870*/  IADD3 R17, R11, -0xc, RZ ;  /* 0xfffffff40b117810 */ /* 0x000fd40007ffe0ff */
.L_x_561:
[C---:B------:R-:W-:Y:S02]  /*0880*/  IADD3 R4, P1, R14.reuse, c[0x0][0x170], RZ ;  /* 0x00005c000e047a10 */ /* 0x040fe40007f3e0ff */
[----:B------:R-:W-:Y:S02]  /*0890*/  IADD3 R6, P2, R14, c[0x0][0x178], RZ ;  /* 0x00005e000e067a10 */ /* 0x000fe40007f5e0ff */
[C---:B------:R-:W-:Y:S02]  /*08a0*/  IADD3.X R5, R15.reuse, c[0x0][0x174], RZ, P1, !PT ;  /* 0x00005d000f057a10 */ /* 0x040fe40000ffe4ff */
[----:B------:R-:W-:-:S06]  /*08b0*/  IADD3.X R7, R15, c[0x0][0x17c], RZ, P2, !PT ;  /* 0x00005f000f077a10 */ /* 0x000fcc00017fe4ff */
[----:B------:R-:W2:Y:S04]  /*08c0*/  LDG.E.SYS R45, [R4+0x4] ;  /* 0x00000400042d7381 */ /* 0x000ea800001ee900 */
[----:B------:R-:W2:Y:S04]  /*08d0*/  LDG.E.SYS R44, [R6+0x4] ;  /* 0x00000400062c7381 */ /* 0x000ea800001ee900 */
[----:B------:R0:W3:Y:S04]  /*08e0*/  LDG.E.SYS R41, [R6+0xc] ;  /* 0x00000c0006297381 */ /* 0x0000e800001ee900 */
[----:B------:R-:W3:Y:S04]  /*08f0*/  LDG.E.SYS R40, [R4+0xc] ;  /* 0x00000c0004287381 */ /* 0x000ee800001ee900 */
[----:B------:R0:W4:Y:S04]  /*0900*/  LDG.E.SYS R39, [R6+0x10] ;  /* 0x0000100006277381 */ /* 0x00012800001ee900 */
[----:B------:R1:W4:Y:S04]  /*0910*/  LDG.E.SYS R38, [R4+0x10] ;  /* 0x0000100004267381 */ /* 0x00032800001ee900 */
[----:B------:R0:W5:Y:S04]  /*0920*/  LDG.E.SYS R26, [R6+0x1c] ;  /* 0x00001c00061a7381 */ /* 0x00016800001ee900 */
[----:B------:R1:W5:Y:S04]  /*0930*/  LDG.E.SYS R29, [R4+0x1c] ;  /* 0x00001c00041d7381 */ /* 0x00036800001ee900 */
[----:B------:R0:W5:Y:S04]  /*0940*/  LDG.E.SYS R27, [R6+0x20] ;  /* 0x00002000061b7381 */ /* 0x00016800001ee900 */
[----:B------:R1:W5:Y:S04]  /*0950*/  LDG.E.SYS R20, [R4+0x20] ;  /* 0x0000200004147381 */ /* 0x00036800001ee900 */
[----:B------:R0:W5:Y:S04]  /*0960*/  LDG.E.SYS R48, [R6+0x34] ;  /* 0x0000340006307381 */ /* 0x00016800001ee900 */
[----:B------:R1:W5:Y:S04]  /*0970*/  LDG.E.SYS R49, [R4+0x34] ;  /* 0x0000340004317381 */ /* 0x00036800001ee900 */
[----:B------:R0:W5:Y:S04]  /*0980*/  LDG.E.SYS R42, [R6] ;  /* 0x00000000062a7381 */ /* 0x00016800001ee900 */
[----:B------:R1:W5:Y:S04]  /*0990*/  LDG.E.SYS R43, [R4] ;  /* 0x00000000042b7381 */ /* 0x00036800001ee900 */
[----:B------:R0:W5:Y:S04]  /*09a0*/  LDG.E.SYS R46, [R6+0x8] ;  /* 0x00000800062e7381 */ /* 0x00016800001ee900 */
        /* <DEDUP_REMOVED lines=16> */
[----:B------:R1:W5:Y:S01]  /*0ab0*/  LDG.E.SYS R33, [R4+0x3c] ;  /* 0x00003c0004217381 */ /* 0x00036200001ee900 */
[----:B------:R-:W-:-:S04]  /*0ac0*/  IADD3 R16, R16, 0x10, RZ ;  /* 0x0000001010107810 */ /* 0x000fc80007ffe0ff */
[----:B------:R-:W-:Y:S02]  /*0ad0*/  ISETP.GE.AND P1, PT, R16, R17, PT ;  /* 0x000000111000720c */ /* 0x000fe40003f26270 */
[----:B------:R-:W-:Y:S02]  /*0ae0*/  IADD3 R14, P2, R14, 0x40, RZ ;  /* 0x000000400e0e7810 */ /* 0x000fe40007f5e0ff */
[----:B------:R-:W-:Y:S02]  /*0af0*/  IADD3 R12, R12, 0x10, RZ ;  /* 0x000000100c0c7810 */ /* 0x000fe40007ffe0ff */
[----:B------:R-:W-:Y:S01]  /*0b00*/  IADD3.X R15, RZ, R15, RZ, P2, !PT ;  /* 0x0000000fff0f7210 */ /* 0x000fe200017fe4ff */
[----:B--2---:R-:W-:-:S04]  /*0b10*/  FADD.FTZ R44, -R44, R45 ;  /* 0x0000002d2c2c7221 */ /* 0x004fc80000010100 */
[C---:B0-----:R-:W-:Y:S02]  /*0b20*/  FMUL.FTZ R7, R44.reuse, 0.25 ;  /* 0x3e8000002c077820 */ /* 0x041fe40000410000 */
[----:B---3--:R-:W-:Y:S02]  /*0b30*/  FADD.FTZ R40, -R41, R40 ;  /* 0x0000002829287221 */ /* 0x008fe40000010100 */
[----:B------:R-:W-:Y:S02]  /*0b40*/  FMUL.FTZ R44, R44, R7 ;  /* 0x000000072c2c7220 */ /* 0x000fe40000410000 */
[----:B-1----:R-:W-:Y:S02]  /*0b50*/  FMUL.FTZ R5, R40, 0.25 ;  /* 0x3e80000028057820 */ /* 0x002fe40000410000 */
[----:B----4-:R-:W-:-:S04]  /*0b60*/  FADD.FTZ R38, -R39, R38 ;  /* 0x0000002627267221 */ /* 0x010fc80000010100 */
[----:B------:R-:W-:Y:S02]  /*0b70*/  FMUL.FTZ R7, R38, 0.25 ;  /* 0x3e80000026077820 */ /* 0x000fe40000410000 */
[----:B-----5:R-:W-:Y:S02]  /*0b80*/  FADD.FTZ R26, -R26, R29 ;  /* 0x0000001d1a1a7221 */ /* 0x020fe40000010100 */
[----:B------:R-:W-:Y:S02]  /*0b90*/  FMUL.FTZ R40, R40, R5 ;  /* 0x0000000528287220 */ /* 0x000fe40000410000 */
[----:B------:R-:W-:Y:S02]  /*0ba0*/  FMUL.FTZ R38, R38, R7 ;  /* 0x0000000726267220 */ /* 0x000fe40000410000 */
[----:B------:R-:W-:Y:S02]  /*0bb0*/  FADD.FTZ R20, -R27, R20 ;  /* 0x000000141b147221 */ /* 0x000fe40000010100 */
[----:B------:R-:W-:-:S02]  /*0bc0*/  FMUL.FTZ R5, R26, 0.25 ;  /* 0x3e8000001a057820 */ /* 0x000fc40000410000 */
[----:B------:R-:W-:Y:S02]  /*0bd0*/  FMUL.FTZ R7, R20, 0.25 ;  /* 0x3e80000014077820 */ /* 0x000fe40000410000 */
[----:B------:R-:W-:Y:S02]  /*0be0*/  FADD.FTZ R48, -R48, R49 ;  /* 0x0000003130307221 */ /* 0x000fe40000010100 */
[----:B------:R-:W-:Y:S02]  /*0bf0*/  FMUL.FTZ R26, R26, R5 ;  /* 0x000000051a1a7220 */ /* 0x000fe40000410000 */
[----:B------:R-:W-:Y:S02]  /*0c00*/  FMUL.FTZ R20, R20, R7 ;  /* 0x0000000714147220 */ /* 0x000fe40000410000 */
[----:B------:R-:W-:-:S04]  /*0c10*/  FADD.FTZ R42, -R42, R43 ;  /* 0x0000002b2a2a7221 */ /* 0x000fc80000010100 */
[----:B------:R-:W-:Y:S02]  /*0c20*/  FMUL.FTZ R43, R42, 0.25 ;  /* 0x3e8000002a2b7820 */ /* 0x000fe40000410000 */
[----:B------:R-:W-:Y:S02]  /*0c30*/  FADD.FTZ R46, -R46, R47 ;  /* 0x0000002f2e2e7221 */ /* 0x000fe40000010100 */
[----:B------:R-:W-:Y:S02]  /*0c40*/  FMUL.FTZ R47, R48, 0.25 ;  /* 0x3e800000302f7820 */ /* 0x000fe40000410000 */
[----:B------:R-:W-:Y:S02]  /*0c50*/  FMUL.FTZ R45, R46, 0.25 ;  /* 0x3e8000002e2d7820 */ /* 0x000fe40000410000 */
[----:B------:R-:W-:Y:S02]  /*0c60*/  FADD.FTZ R36, -R37, R36 ;  /* 0x0000002425247221 */ /* 0x000fe40000010100 */
[----:B------:R-:W-:-:S02]  /*0c70*/  FADD.FTZ R34, -R34, R35 ;  /* 0x0000002322227221 */ /* 0x000fc40000010100 */
[----:B------:R-:W-:Y:S02]  /*0c80*/  FMUL.FTZ R35, R36, 0.25 ;  /* 0x3e80000024237820 */ /* 0x000fe40000410000 */
[----:B------:R-:W-:Y:S02]  /*0c90*/  FMUL.FTZ R37, R34, 0.25 ;  /* 0x3e80000022257820 */ /* 0x000fe40000410000 */
[----:B------:R-:W-:Y:S02]  /*0ca0*/  FADD.FTZ R18, -R25, R18 ;  /* 0x0000001219127221 */ /* 0x000fe40000010100 */
[----:B------:R-:W-:Y:S02]  /*0cb0*/  FADD.FTZ R24, -R24, R19 ;  /* 0x0000001318187221 */ /* 0x000fe40000010100 */
[----:B------:R-:W-:Y:S02]  /*0cc0*/  FMUL.FTZ R19, R18, 0.25 ;  /* 0x3e80000012137820 */ /* 0x000fe40000410000 */
[----:B------:R-:W-:-:S02]  /*0cd0*/  FMUL.FTZ R25, R24, 0.25 ;  /* 0x3e80000018197820 */ /* 0x000fc40000410000 */
[----:B------:R-:W-:Y:S02]  /*0ce0*/  FMUL.FTZ R48, R48, R47 ;  /* 0x0000002f30307220 */ /* 0x000fe40000410000 */
[----:B------:R-:W-:Y:S02]  /*0cf0*/  FMUL.FTZ R42, R42, R43 ;  /* 0x0000002b2a2a7220 */ /* 0x000fe40000410000 */
[----:B------:R-:W-:Y:S02]  /*0d00*/  FMUL.FTZ R46, R46, R45 ;  /* 0x0000002d2e2e7220 */ /* 0x000fe40000410000 */
[----:B------:R-:W-:Y:S02]  /*0d10*/  FMUL.FTZ R36, R36, R35 ;  /* 0x0000002324247220 */ /* 0x000fe40000410000 */
[----:B------:R-:W-:Y:S02]  /*0d20*/  FADD.FTZ R23, -R23, R30 ;  /* 0x0000001e17177221 */ /* 0x000fe40000010100 */
[----:B------:R-:W-:-:S02]  /*0d30*/  FADD.FTZ R22, -R22, R31 ;  /* 0x0000001f16167221 */ /* 0x000fc40000010100 */
[----:B------:R-:W-:Y:S02]  /*0d40*/  FADD.FTZ R21, -R21, R28 ;  /* 0x0000001c15157221 */ /* 0x000fe40000010100 */
[----:B------:R-:W-:Y:S02]  /*0d50*/  FADD.FTZ R32, -R32, R33 ;  /* 0x0000002120207221 */ /* 0x000fe40000010100 */
[----:B------:R-:W-:Y:S02]  /*0d60*/  FMUL.FTZ R4, R23, 0.25 ;  /* 0x3e80000017047820 */ /* 0x000fe40000410000 */
[----:B------:R-:W-:Y:S02]  /*0d70*/  FMUL.FTZ R5, R22, 0.25 ;  /* 0x3e80000016057820 */ /* 0x000fe40000410000 */
[----:B------:R-:W-:Y:S02]  /*0d80*/  FMUL.FTZ R6, R21, 0.25 ;  /* 0x3e80000015067820 */ /* 0x000fe40000410000 */
[----:B------:R-:W-:-:S02]  /*0d90*/  FMUL.FTZ R7, R32, 0.25 ;  /* 0x3e80000020077820 */ /* 0x000fc40000410000 */
[----:B------:R-:W-:Y:S02]  /*0da0*/  FMUL.FTZ R34, R34, R37 ;  /* 0x0000002522227220 */ /* 0x000fe40000410000 */
[----:B------:R-:W-:Y:S02]  /*0db0*/  FMUL.FTZ R18, R18, R19 ;  /* 0x0000001312127220 */ /* 0x000fe40000410000 */
[----:B------:R-:W-:Y:S02]  /*0dc0*/  FMUL.FTZ R24, R24, R25 ;  /* 0x0000001918187220 */ /* 0x000fe40000410000 */
[----:B------:R-:W-:Y:S02]  /*0dd0*/  FMUL.FTZ R4, R23, R4 ;  /* 0x0000000417047220 */ /* 0x000fe40000410000 */
[----:B------:R-:W-:Y:S02]  /*0de0*/  FMUL.FTZ R22, R22, R5 ;  /* 0x0000000516167220 */ /* 0x000fe40000410000 */
[----:B------:R-:W-:-:S02]  /*0df0*/  FMUL.FTZ R6, R21, R6 ;  /* 0x0000000615067220 */ /* 0x000fc40000410000 */
[----:B------:R-:W-:Y:S01]  /*0e00*/  FMUL.FTZ R32, R32, R7 ;  /* 0x0000000720207220 */ /* 0x000fe20000410000 */
[----:B------:R-:W-:Y:S04]  /*0e10*/  STL [R13+0x34], R48 ;  /* 0x000034300d007387 */ /* 0x000fe80000100800 */
[----:B------:R-:W-:Y:S04]  /*0e20*/  STL [R13], R42 ;  /* 0x0000002a0d007387 */ /* 0x000fe80000100800 */
[----:B------:R-:W-:Y:S04]  /*0e30*/  STL [R13+0x4], R44 ;  /* 0x0000042c0d007387 */ /* 0x000fe80000100800 */
        /* <DEDUP_REMOVED lines=12> */
[----:B------:R0:W-:Y:S02]  /*0f00*/  STL [R13+0x3c], R32 ;  /* 0x00003c200d007387 */ /* 0x0001e40000100800 */
[----:B0-----:R-:W-:Y:S01]  /*0f10*/  IADD3 R13, R13, 0x40, RZ ;  /* 0x000000400d0d7810 */ /* 0x001fe20007ffe0ff */
[----:B------:R-:W-:Y:S07]  /*0f20*/  @!P1 BRA `(.L_x_561) ;  /* 0xfffff95000009947 */ /* 0x000fee000383ffff */
.L_x_560:
[----:B------:R-:W-:Y:S05]  /*0f30*/  BSYNC B2 ;  /* 0x0000000000027941 */ /* 0x000fea0003800000 */
.L_x_559:
[----:B------:R-:W-:Y:S01]  /*0f40*/  IADD3 R4, R11, -R16, RZ ;  /* 0x800000100b047210 */ /* 0x000fe20007ffe0ff */
[----:B------:R-:W-:Y:S03]  /*0f50*/  BSSY B2, `(.L_x_562) ;  /* 0x000003d000027945 */ /* 0x000fe60003800000 */
[----:B------:R-:W-:-:S12]  /*0f60*/  ISETP.GT.AND P1, PT, R4, 0x4, PT ;  /* 0x000000040400780c */ /* 0x000fd80003f24270 */
[----:B------:R-:W-:Y:S05]  /*0f70*/  @!P1 BRA `(.L_x_563) ;  /* 0x000003a000009947 */ /* 0x000fea0003800000 */
[C---:B------:R-:W-:Y:S02]  /*0f80*/  IADD3 R4, P0, R14.reuse, c[0x0][0x170], RZ ;  /* 0x00005c000e047a10 */ /* 0x040fe40007f1e0ff */
[----:B------:R-:W-:Y:S02]  /*0f90*/  IADD3 R6, P1, R14, c[0x0][0x178], RZ ;  /* 0x00005e000e067a10 */ /* 0x000fe40007f3e0ff */
[C---:B------:R-:W-:Y:S02]  /*0fa0*/  IADD3.X R5, R15.reuse, c[0x0][0x174], RZ, P0, !PT ;  /* 0x00005d000f057a10 */ /* 0x040fe400007fe4ff */
[----:B------:R-:W-:-:S06]  /*0fb0*/  IADD3.X R7, R15, c[0x0][0x17c], RZ, P1, !PT ;  /* 0x00005f000f077a10 */ /* 0x000fcc0000ffe4ff */
[----:B------:R-:W2:Y:S04]  /*0fc0*/  LDG.E.SYS R28, [R4+0x14] ;  /* 0x00001400041c7381 */ /* 0x000ea800001ee900 */
[----:B------:R-:W2:Y:S04]  /*0fd0*/  LDG.E.SYS R27, [R6+0x14] ;  /* 0x00001400061b7381 */ /* 0x000ea800001ee900 */
[----:B------:R-:W3:Y:S04]  /*0fe0*/  LDG.E.SYS R21, [R6+0x8] ;  /* 0x0000080006157381 */ /* 0x000ee800001ee900 */
[----:B------:R-:W3:Y:S04]  /*0ff0*/  LDG.E.SYS R22, [R4+0x8] ;  /* 0x0000080004167381 */ /* 0x000ee800001ee900 */
[----:B------:R-:W4:Y:S04]  /*1000*/  LDG.E.SYS R17, [R6] ;  /* 0x0000000006117381 */ /* 0x000f2800001ee900 */
[----:B------:R-:W4:Y:S04]  /*1010*/  LDG.E.SYS R18, [R4] ;  /* 0x0000000004127381 */ /* 0x000f2800001ee900 */
[----:B------:R-:W5:Y:S04]  /*1020*/  LDG.E.SYS R19, [R6+0x4] ;  /* 0x0000040006137381 */ /* 0x000f6800001ee900 */
[----:B------:R-:W5:Y:S04]  /*1030*/  LDG.E.SYS R20, [R4+0x4] ;  /* 0x0000040004147381 */ /* 0x000f6800001ee900 */
[----:B------:R0:W5:Y:S04]  /*1040*/  LDG.E.SYS R23, [R6+0xc] ;  /* 0x00000c0006177381 */ /* 0x00016800001ee900 */
[----:B------:R0:W5:Y:S04]  /*1050*/  LDG.E.SYS R25, [R6+0x10] ;  /* 0x0000100006197381 */ /* 0x00016800001ee900 */
[----:B------:R0:W5:Y:S04]  /*1060*/  LDG.E.SYS R29, [R6+0x18] ;  /* 0x00001800061d7381 */ /* 0x00016800001ee900 */
[----:B------:R0:W5:Y:S04]  /*1070*/  LDG.E.SYS R31, [R6+0x1c] ;  /* 0x00001c00061f7381 */ /* 0x00016800001ee900 */
[----:B------:R-:W5:Y:S04]  /*1080*/  LDG.E.SYS R24, [R4+0xc] ;  /* 0x00000c0004187381 */ /* 0x000f6800001ee900 */
[----:B------:R-:W5:Y:S04]  /*1090*/  LDG.E.SYS R26, [R4+0x10] ;  /* 0x00001000041a7381 */ /* 0x000f6800001ee900 */
[----:B------:R-:W5:Y:S04]  /*10a0*/  LDG.E.SYS R30, [R4+0x18] ;  /* 0x00001800041e7381 */ /* 0x000f6800001ee900 */
[----:B------:R-:W5:Y:S01]  /*10b0*/  LDG.E.SYS R32, [R4+0x1c] ;  /* 0x00001c0004207381 */ /* 0x000f6200001ee900 */
[----:B------:R-:W-:-:S02]  /*10c0*/  IADD3 R14, P1, R14, 0x20, RZ ;  /* 0x000000200e0e7810 */ /* 0x000fc40007f3e0ff */
[----:B------:R-:W-:Y:S02]  /*10d0*/  PLOP3.LUT P0, PT, PT, PT, PT, 0x8, 0x0 ;  /* 0x000000000000781c */ /* 0x000fe40003f0e170 */
[----:B------:R-:W-:Y:S02]  /*10e0*/  IADD3 R12, R12, 0x8, RZ ;  /* 0x000000080c0c7810 */ /* 0x000fe40007ffe0ff */
[----:B------:R-:W-:Y:S02]  /*10f0*/  IADD3 R16, R16, 0x8, RZ ;  /* 0x0000000810107810 */ /* 0x000fe40007ffe0ff */
[----:B------:R-:W-:Y:S01]  /*1100*/  IADD3.X R15, RZ, R15, RZ, P1, !PT ;  /* 0x0000000fff0f7210 */ /* 0x000fe20000ffe4ff */
[----:B--2---:R-:W-:Y:S02]  /*1110*/  FADD.FTZ R27, -R27, R28 ;  /* 0x0000001c1b1b7221 */ /* 0x004fe40000010100 */
[----:B---3--:R-:W-:Y:S02]  /*1120*/  FADD.FTZ R21, -R21, R22 ;  /* 0x0000001615157221 */ /* 0x008fe40000010100 */
[----:B------:R-:W-:-:S02]  /*1130*/  FMUL.FTZ R22, R27, 0.25 ;  /* 0x3e8000001b167820 */ /* 0x000fc40000410000 */
[----:B----4-:R-:W-:Y:S02]  /*1140*/  FADD.FTZ R17, -R17, R18 ;  /* 0x0000001211117221 */ /* 0x010fe40000010100 */
[----:B------:R-:W-:Y:S02]  /*1150*/  FMUL.FTZ R28, R27, R22 ;  /* 0x000000161b1c7220 */ /* 0x000fe40000410000 */
[----:B------:R-:W-:Y:S02]  /*1160*/  FMUL.FTZ R18, R17, 0.25 ;  /* 0x3e80000011127820 */ /* 0x000fe40000410000 */
[----:B-----5:R-:W-:Y:S02]  /*1170*/  FADD.FTZ R19, -R19, R20 ;  /* 0x0000001413137221 */ /* 0x020fe40000010100 */
[----:B------:R-:W-:Y:S02]  /*1180*/  FMUL.FTZ R20, R21, 0.25 ;  /* 0x3e80000015147820 */ /* 0x000fe40000410000 */
[----:B0-----:R-:W-:-:S02]  /*1190*/  FMUL.FTZ R6, R19, 0.25 ;  /* 0x3e80000013067820 */ /* 0x001fc40000410000 */
[----:B------:R-:W-:Y:S02]  /*11a0*/  FMUL.FTZ R18, R17, R18 ;  /* 0x0000001211127220 */ /* 0x000fe40000410000 */
[----:B------:R-:W-:Y:S02]  /*11b0*/  FMUL.FTZ R6, R19, R6 ;  /* 0x0000000613067220 */ /* 0x000fe40000410000 */
[----:B------:R-:W-:Y:S02]  /*11c0*/  FMUL.FTZ R20, R21, R20 ;  /* 0x0000001415147220 */ /* 0x000fe40000410000 */
[----:B------:R-:W-:Y:S02]  /*11d0*/  FADD.FTZ R23, -R23, R24 ;  /* 0x0000001817177221 */ /* 0x000fe40000010100 */
[----:B------:R-:W-:Y:S02]  /*11e0*/  FADD.FTZ R25, -R25, R26 ;  /* 0x0000001a19197221 */ /* 0x000fe40000010100 */
[----:B------:R-:W-:-:S02]  /*11f0*/  FADD.FTZ R29, -R29, R30 ;  /* 0x0000001e1d1d7221 */ /* 0x000fc40000010100 */
[----:B------:R-:W-:Y:S02]  /*1200*/  FADD.FTZ R31, -R31, R32 ;  /* 0x000000201f1f7221 */ /* 0x000fe40000010100 */
[----:B------:R-:W-:Y:S02]  /*1210*/  FMUL.FTZ R4, R23, 0.25 ;  /* 0x3e80000017047820 */ /* 0x000fe40000410000 */
[----:B------:R-:W-:Y:S02]  /*1220*/  FMUL.FTZ R22, R25, 0.25 ;  /* 0x3e80000019167820 */ /* 0x000fe40000410000 */
[----:B------:R-:W-:Y:S02]  /*1230*/  FMUL.FTZ R24, R29, 0.25 ;  /* 0x3e8000001d187820 */ /* 0x000fe40000410000 */
[----:B------:R-:W-:Y:S02]  /*1240*/  FMUL.FTZ R26, R31, 0.25 ;  /* 0x3e8000001f1a7820 */ /* 0x000fe40000410000 */
[----:B------:R-:W-:-:S02]  /*1250*/  FMUL.FTZ R4, R23, R4 ;  /* 0x0000000417047220 */ /* 0x000fc40000410000 */
[----:B------:R-:W-:Y:S02]  /*1260*/  FMUL.FTZ R22, R25, R22 ;  /* 0x0000001619167220 */ /* 0x000fe40000410000 */
[----:B------:R-:W-:Y:S02]  /*1270*/  FMUL.FTZ R24, R29, R24 ;  /* 0x000000181d187220 */ /* 0x000fe40000410000 */
        /* <DEDUP_REMOVED lines=8> */
[----:B------:R0:W-:Y:S02]  /*1300*/  STL [R13+0x1c], R26 ;  /* 0x00001c1a0d007387 */ /* 0x0001e40000100800 */
[----:B0-----:R-:W-:-:S08]  /*1310*/  IADD3 R13, R13, 0x20, RZ ;  /* 0x000000200d0d7810 */ /* 0x001fd00007ffe0ff */
.L_x_563:
[----:B------:R-:W-:Y:S05]  /*1320*/  BSYNC B2 ;  /* 0x0000000000027941 */ /* 0x000fea0003800000 */
.L_x_562:
[----:B------:R-:W-:-:S12]  /*1330*/  ISETP.LT.OR P0, PT, R16, R11, P0 ;  /* 0x0000000b1000720c */ /* 0x000fd80000701670 */
[----:B------:R-:W-:Y:S05]  /*1340*/  @!P0 BRA `(.L_x_552) ;  /* 0x000001d000008947 */ /* 0x000fea0003800000 */
[C---:B------:R-:W-:Y:S02]  /*1350*/  IADD3 R4, P1, R14.reuse, c[0x0][0x178], RZ ;  /* 0x00005e000e047a10 */ /* 0x040fe40007f3e0ff */
[----:B------:R-:W-:Y:S02]  /*1360*/  IADD3 R14, P0, R14, c[0x0][0x170], RZ ;  /* 0x00005c000e0e7a10 */ /* 0x000fe40007f1e0ff */
[C---:B------:R-:W-:Y:S02]  /*1370*/  IADD3.X R5, R15.reuse, c[0x0][0x17c], RZ, P1, !PT ;  /* 0x00005f000f057a10 */ /* 0x040fe40000ffe4ff */
[----:B------:R-:W-:-:S06]  /*1380*/  IADD3.X R15, R15, c[0x0][0x174], RZ, P0, !PT ;  /* 0x00005d000f0f7a10 */ /* 0x000fcc00007fe4ff */
[----:B------:R-:W2:Y:S04]  /*1390*/  LDG.E.SYS R6, [R4] ;  /* 0x0000000004067381 */ /* 0x000ea800001ee900 */
[----:B------:R-:W3:Y:S04]  /*13a0*/  LDG.E.SYS R16, [R4+0x4] ;  /* 0x0000040004107381 */ /* 0x000ee800001ee900 */
[----:B------:R-:W4:Y:S04]  /*13b0*/  LDG.E.SYS R18, [R4+0x8] ;  /* 0x0000080004127381 */ /* 0x000f2800001ee900 */
[----:B------:R-:W5:Y:S04]  /*13c0*/  LDG.E.SYS R20, [R4+0xc] ;  /* 0x00000c0004147381 */ /* 0x000f6800001ee900 */
[----:B------:R-:W2:Y:S04]  /*13d0*/  LDG.E.SYS R7, [R14] ;  /* 0x000000000e077381 */ /* 0x000ea800001ee900 */
[----:B------:R-:W3:Y:S04]  /*13e0*/  LDG.E.SYS R17, [R14+0x4] ;  /* 0x000004000e117381 */ /* 0x000ee800001ee900 */
[----:B------:R-:W4:Y:S04]  /*13f0*/  LDG.E.SYS R19, [R14+0x8] ;  /* 0x000008000e137381 */ /* 0x000f2800001ee900 */
[----:B------:R-:W5:Y:S01]  /*1400*/  LDG.E.SYS R21, [R14+0xc] ;  /* 0x00000c000e157381 */ /* 0x000f6200001ee900 */
[----:B------:R-:W-:Y:S01]  /*1410*/  IADD3 R12, R12, 0x4, RZ ;  /* 0x000000040c0c7810 */ /* 0x000fe20007ffe0ff */
[----:B--2---:R-:W-:-:S02]  /*1420*/  FADD.FTZ R6, -R6, R7 ;  /* 0x0000000706067221 */ /* 0x004fc40000010100 */
[----:B---3--:R-:W-:Y:S02]  /*1430*/  FADD.FTZ R16, -R16, R17 ;  /* 0x0000001110107221 */ /* 0x008fe40000010100 */
[----:B------:R-:W-:Y:S02]  /*1440*/  FMUL.FTZ R7, R6, 0.25 ;  /* 0x3e80000006077820 */ /* 0x000fe40000410000 */
[----:B----4-:R-:W-:Y:S02]  /*1450*/  FADD.FTZ R18, -R18, R19 ;  /* 0x0000001312127221 */ /* 0x010fe40000010100 */
[----:B------:R-:W-:Y:S02]  /*1460*/  FMUL.FTZ R17, R16, 0.25 ;  /* 0x3e80000010117820 */ /* 0x000fe40000410000 */
[----:B-----5:R-:W-:Y:S02]  /*1470*/  FADD.FTZ R20, -R20, R21 ;  /* 0x0000001514147221 */ /* 0x020fe40000010100 */
[----:B------:R-:W-:-:S02]  /*1480*/  FMUL.FTZ R5, R18, 0.25 ;  /* 0x3e80000012057820 */ /* 0x000fc40000410000 */
[----:B------:R-:W-:Y:S02]  /*1490*/  FMUL.FTZ R19, R20, 0.25 ;  /* 0x3e80000014137820 */ /* 0x000fe40000410000 */
[----:B------:R-:W-:Y:S02]  /*14a0*/  FMUL.FTZ R6, R6, R7 ;  /* 0x0000000706067220 */ /* 0x000fe40000410000 */
[----:B------:R-:W-:Y:S02]  /*14b0*/  FMUL.FTZ R16, R16, R17 ;  /* 0x0000001110107220 */ /* 0x000fe40000410000 */
[----:B------:R-:W-:Y:S02]  /*14c0*/  FMUL.FTZ R18, R18, R5 ;  /* 0x0000000512127220 */ /* 0x000fe40000410000 */
[----:B------:R-:W-:Y:S02]  /*14d0*/  FMUL.FTZ R20, R20, R19 ;  /* 0x0000001314147220 */ /* 0x000fe40000410000 */
[----:B------:R0:W-:Y:S04]  /*14e0*/  STL [R13], R6 ;  /* 0x000000060d007387 */ /* 0x0001e80000100800 */
[----:B------:R0:W-:Y:S04]  /*14f0*/  STL [R13+0x4], R16 ;  /* 0x000004100d007387 */ /* 0x0001e80000100800 */
[----:B------:R0:W-:Y:S04]  /*1500*/  STL [R13+0x8], R18 ;  /* 0x000008120d007387 */ /* 0x0001e80000100800 */
[----:B------:R0:W-:Y:S02]  /*1510*/  STL [R13+0xc], R20 ;  /* 0x00000c140d007387 */ /* 0x0001e40000100800 */
.L_x_552:
[----:B------:R-:W-:Y:S05]  /*1520*/  BSYNC B0 ;  /* 0x0000000000007941 */ /* 0x000fea0003800000 */
.L_x_551:
[----:B------:R-:W-:-:S04]  /*1530*/  IADD3 R9, R9, 0x1, RZ ;  /* 0x0000000109097810 */ /* 0x000fc80007ffe0ff */
[----:B------:R-:W-:-:S12]  /*1540*/  ISETP.GE.AND P0, PT, R9, R8, PT ;  /* 0x000000080900720c */ /* 0x000fd80003f06270 */
[----:B------:R-:W-:Y:S05]  /*1550*/  @!P0 BRA `(.L_x_564) ;  /* 0xffffee5000008947 */ /* 0x000fea000383ffff */
.L_x_550:
[----:B0-----:R-:W-:Y:S05]  /*1560*/  BSYNC B1 ;  /* 0x0000000000017941 */ /* 0x001fea0003800000 */
.L_x_549:
[----:B------:R-:W-:Y:S01]  /*1570*/  ISETP.GE.AND P0, PT, R12, 0x2, PT ;  /* 0x000000020c00780c */ /* 0x000fe20003f06270 */
[----:B------:R-:W-:Y:S11]  /*1580*/  BSSY B0, `(.L_x_565) ;  /* 0x000001a000007945 */ /* 0x000ff60003800000 */
[----:B------:R-:W-:Y:S05]  /*1590*/  @!P0 BRA `(.L_x_566) ;  /* 0x0000018000008947 */ /* 0x000fea0003800000 */
[----:B------:R-:W-:-:S08]  /*15a0*/  MOV R0, 0x1 ;  /* 0x0000000100007802 */ /* 0x000fd00000000f00 */
.L_x_570:
[----:B0-----:R-:W-:-:S08]  /*15b0*/  LEA R4, R0, R1, 0x2 ;  /* 0x0000000100047211 */ /* 0x001fd000078e10ff */
[----:B------:R0:W5:Y:S01]  /*15c0*/  LDL R7, [R4] ;  /* 0x0000000004077983 */ /* 0x0001620000100800 */
[C---:B------:R-:W-:Y:S01]  /*15d0*/  IADD3 R5, R0.reuse, -0x1, RZ ;  /* 0xffffffff00057810 */ /* 0x040fe20007ffe0ff */
[----:B------:R-:W-:Y:S01]  /*15e0*/  BSSY B1, `(.L_x_567) ;  /* 0x0000010000017945 */ /* 0x000fe20003800000 */
[----:B------:R-:W-:Y:S02]  /*15f0*/  MOV R6, R0 ;  /* 0x0000000000067202 */ /* 0x000fe40000000f00 */
[----:B------:R-:W-:Y:S02]  /*1600*/  ISETP.GE.AND P1, PT, R5, RZ, PT ;  /* 0x000000ff0500720c */ /* 0x000fe40003f26270 */
[----:B------:R-:W-:-:S04]  /*1610*/  IADD3 R0, R0, 0x1, RZ ;  /* 0x0000000100007810 */ /* 0x000fc80007ffe0ff */
[----:B------:R-:W-:-:S06]  /*1620*/  ISETP.GE.AND P0, PT, R0, R12, PT ;  /* 0x0000000c0000720c */ /* 0x000fcc0003f06270 */
[----:B0-----:R-:W-:Y:S06]  /*1630*/  @!P1 BRA `(.L_x_568) ;  /* 0x000000a000009947 */ /* 0x001fec0003800000 */
.L_x_569:
[----:B------:R-:W-:-:S08]  /*1640*/  LEA R4, R5, R1, 0x2 ;  /* 0x0000000105047211 */ /* 0x000fd000078e10ff */
[----:B------:R-:W2:Y:S01]  /*1650*/  LDL R9, [R4] ;  /* 0x0000000004097983 */ /* 0x000ea20000100800 */
[----:B------:R-:W-:Y:S02]  /*1660*/  MOV R8, R5 ;  /* 0x0000000500087202 */ /* 0x000fe40000000f00 */
[----:B--2--5:R-:W-:-:S12]  /*1670*/  FSETP.GT.FTZ.AND P1, PT, R9, R7, PT ;  /* 0x000000070900720b */ /* 0x024fd80003f34000 */
[----:B------:R-:W-:Y:S05]  /*1680*/  @!P1 BRA `(.L_x_568) ;  /* 0x0000005000009947 */ /* 0x000fea0003800000 */
[----:B------:R0:W-:Y:S01]  /*1690*/  STL [R4+0x4], R9 ;  /* 0x0000040904007387 */ /* 0x0001e20000100800 */
[----:B------:R-:W-:Y:S02]  /*16a0*/  IADD3 R5, R5, -0x1, RZ ;  /* 0xffffffff05057810 */ /* 0x000fe40007ffe0ff */
[----:B------:R-:W-:Y:S02]  /*16b0*/  MOV R6, R8 ;  /* 0x0000000800067202 */ /* 0x000fe40000000f00 */
[----:B------:R-:W-:-:S12]  /*16c0*/  ISETP.GT.AND P1, PT, R5, -0x1, PT ;  /* 0xffffffff0500780c */ /* 0x000fd80003f24270 */
[----:B0-----:R-:W-:Y:S05]  /*16d0*/  @P1 BRA `(.L_x_569) ;  /* 0xffffff6000001947 */ /* 0x001fea000383ffff */
.L_x_568:
[----:B------:R-:W-:Y:S05]  /*16e0*/  BSYNC B1 ;  /* 0x0000000000017941 */ /* 0x000fea0003800000 */
.L_x_567:
[----:B------:R-:W-:-:S08]  /*16f0*/  LEA R4, R6, R1, 0x2 ;  /* 0x0000000106047211 */ /* 0x000fd000078e10ff */
[----:B-----5:R0:W-:Y:S01]  /*1700*/  STL [R4], R7 ;  /* 0x0000000704007387 */ /* 0x0201e20000100800 */
[----:B------:R-:W-:Y:S05]  /*1710*/  @!P0 BRA `(.L_x_570) ;  /* 0xfffffe9000008947 */ /* 0x000fea000383ffff */
.L_x_566:
[----:B------:R-:W-:Y:S05]  /*1720*/  BSYNC B0 ;  /* 0x0000000000007941 */ /* 0x000fea0003800000 */
.L_x_565:
[----:B------:R-:W-:-:S05]  /*1730*/  IMAD R12, R12, 0x7, RZ ;  /* 0x000000070c0c7824 */ /* 0x000fca00078e02ff */
[----:B------:R-:W-:-:S04]  /*1740*/  SHF.R.S32.HI R5, RZ, 0x1f, R12 ;  /* 0x0000001fff057819 */ /* 0x000fc8000001140c */
[----:B------:R-:W-:-:S04]  /*1750*/  LEA.HI R5, R5, R12, RZ, 0x3 ;  /* 0x0000000c05057211 */ /* 0x000fc800078f18ff */
[----:B------:R-:W-:-:S04]  /*1760*/  SHF.R.S32.HI R0, RZ, 0x3, R5 ;  /* 0x00000003ff007819 */ /* 0x000fc80000011405 */
[----:B------:R-:W-:-:S08]  /*1770*/  LEA R0, R0, R1, 0x2 ;  /* 0x0000000100007211 */ /* 0x000fd000078e10ff */
[----:B------:R-:W2:Y:S04]  /*1780*/  LDL R5, [R0] ;  /* 0x0000000000057983 */ /* 0x000ea80000100800 */
[----:B--2---:R-:W-:Y:S01]  /*1790*/  STG.E.SYS [R2], R5 ;  /* 0x0000000502007386 */ /* 0x004fe2000010e900 */
[----:B------:R-:W-:Y:S05]  /*17a0*/  EXIT ;  /* 0x000000000000794d */ /* 0x000fea0003800000 */
.L_x_548:
[----:B------:R-:W2:Y:S04]  /*17b0*/  LDG.E.SYS R4, [R4] ;  /* 0x0000000004047381 */ /* 0x000ea800001ee900 */
[----:B------:R-:W2:Y:S02]  /*17c0*/  LDG.E.SYS R7, [R6] ;  /* 0x0000000006077381 */ /* 0x000ea400001ee900 */
[----:B--2---:R-:W-:-:S04]  /*17d0*/  FADD.FTZ R0, R4, -R7 ;  /* 0x8000000704007221 */ /* 0x004fc80000010000 */
[----:B------:R-:W-:-:S04]  /*17e0*/  FMUL.FTZ R9, R0, 0.25 ;  /* 0x3e80000000097820 */ /* 0x000fc80000410000 */
[----:B------:R-:W-:-:S08]  /*17f0*/  FMUL.FTZ R9, R0, R9 ;  /* 0x0000000900097220 */ /* 0x000fd00000410000 */
[----:B------:R-:W-:Y:S01]  /*1800*/  STG.E.SYS [R2], R9 ;  /* 0x0000000902007386 */ /* 0x000fe2000010e900 */
[----:B------:R-:W-:Y:S05]  /*1810*/  EXIT ;  /* 0x000000000000794d */ /* 0x000fea0003800000 */
.L_x_571:
[----:B------:R-:W-:-:S00]  /*1820*/  BRA `(.L_x_571) ;  /* 0xfffffff000007947 */ /* 0x000fc0000383ffff */
[----:B------:R-:W-:-:S00]  /*1830*/  NOP ;  /* 0x0000000000007918 */ /* 0x000fc00000000000 */
[----:B------:R-:W-:-:S00]  /*1840*/  NOP ;  /* 0x0000000000007918 */ /* 0x000fc00000000000 */
[----:B------:R-:W-:-:S00]  /*1850*/  NOP ;  /* 0x0000000000007918 */ /* 0x000fc00000000000 */
[----:B------:R-:W-:-:S00]  /*1860*/  NOP ;  /* 0x0000000000007918 */ /* 0x000fc00000000000 */
[----:B------:R-:W-:-:S00]  /*1870*/  NOP ;  /* 0x0000000000007918 */ /* 0x000fc00000000000 */
.L_x_613:


//--------------------- .text.kernel_cuda_filter_detect_outliers --------------------------
	.section	.text.kernel_cuda_filter_detect_outliers,"ax",@progbits
	.sectioninfo	@"SHI_REGISTERS=30"
	.align	128
        .global         kernel_cuda_filter_detect_outliers
        .type           kernel_cuda_filter_detect_outliers,@function
        .size           kernel_cuda_filter_detect_outliers,(.L_x_614 - kernel_cuda_filter_detect_outliers)
        .other          kernel_cuda_filter_detect_outliers,@"STO_CUDA_ENTRY STV_DEFAULT"
kernel_cuda_filter_detect_outliers:
.text.kernel_cuda_filter_detect_outliers:
[----:B------:R-:W-:-:S08]  /*0000*/  IMAD.MOV.U32 R1, RZ, RZ, c[0x0][0x28] ;  /* 0x00000a00ff017624 */ /* 0x000fd000078e00ff */
        /* <DEDUP_REMOVED lines=16> */
[C---:B------:R-:W-:Y:S01]  /*0110*/  IADD3 R0, R5.reuse, -0x2, RZ ;  /* 0xfffffffe05007810 */ /* 0x040fe20007ffe0ff */
[----:B------:R-:W-:Y:S01]  /*0120*/  ULDC UR4, c[0x0][0x180] ;  /* 0x0000600000047ab9 */ /* 0x000fe20000000800 */
[----:B------:R-:W-:Y:S01]  /*0130*/  IADD3 R6, R5, 0x3, RZ ;  /* 0x0000000305067810 */ /* 0x000fe20007ffe0ff */
[----:B------:R-:W-:Y:S01]  /*0140*/  UIADD3 UR4, -UR4, 0x3, URZ ;  /* 0x0000000304047890 */ /* 0x000fe2000fffe13f */
[----:B------:R-:W-:Y:S01]  /*0150*/  IMNMX R8, R0, c[0x0][0x184], !PT ;  /* 0x0000610000087a17 */ /* 0x000fe20007800200 */
[----:B------:R-:W-:Y:S01]  /*0160*/  ULDC UR5, c[0x0][0x188] ;  /* 0x0000620000057ab9 */ /* 0x000fe20000000800 */
[----:B------:R-:W-:Y:S01]  /*0170*/  IMNMX R6, R6, c[0x0][0x18c], PT ;  /* 0x0000630006067a17 */ /* 0x000fe20003800200 */
[----:B------:R-:W-:Y:S01]  /*0180*/  UIADD3 UR4, UR4, UR5, URZ ;  /* 0x0000000504047290 */ /* 0x000fe2000fffe03f */
[----:B------:R-:W-:Y:S01]  /*0190*/  BSSY B1, `(.L_x_572) ;  /* 0x0000085000017945 */ /* 0x000fe20003800000 */
[----:B------:R-:W-:Y:S01]  /*01a0*/  IMAD.MOV.U32 R7, RZ, RZ, RZ ;  /* 0x000000ffff077224 */ /* 0x000fe200078e00ff */
[----:B------:R-:W-:Y:S01]  /*01b0*/  ISETP.GE.AND P0, PT, R8, R6, PT ;  /* 0x000000060800720c */ /* 0x000fe20003f06270 */
[----:B------:R-:W-:Y:S01]  /*01c0*/  ULOP3.LUT UR4, UR4, 0xfffffffc, URZ, 0xc0, !UPT ;  /* 0xfffffffc04047892 */ /* 0x000fe2000f8ec03f */
[----:B------:R-:W-:-:S10]  /*01d0*/  IMAD.MOV.U32 R2, RZ, RZ, RZ ;  /* 0x000000ffff027224 */ /* 0x000fd400078e00ff */
[----:B------:R-:W-:Y:S05]  /*01e0*/  @P0 BRA `(.L_x_573) ;  /* 0x000007f000000947 */ /* 0x000fea0003800000 */
[C---:B------:R-:W-:Y:S01]  /*01f0*/  IADD3 R9, R4.reuse, -0x2, RZ ;  /* 0xfffffffe04097810 */ /* 0x040fe20007ffe0ff */
[----:B------:R-:W-:Y:S01]  /*0200*/  IMAD.MOV.U32 R7, RZ, RZ, RZ ;  /* 0x000000ffff077224 */ /* 0x000fe200078e00ff */
[----:B------:R-:W-:Y:S01]  /*0210*/  IADD3 R10, R4, 0x3, RZ ;  /* 0x00000003040a7810 */ /* 0x000fe20007ffe0ff */
[----:B------:R-:W-:Y:S01]  /*0220*/  IMAD.MOV.U32 R2, RZ, RZ, RZ ;  /* 0x000000ffff027224 */ /* 0x000fe200078e00ff */
[----:B------:R-:W-:Y:S02]  /*0230*/  IADD3 R24, R1, c[0x0][0x20], RZ ;  /* 0x0000080001187a10 */ /* 0x000fe40007ffe0ff */
[----:B------:R-:W-:Y:S02]  /*0240*/  IMNMX R9, R9, c[0x0][0x180], !PT ;  /* 0x0000600009097a17 */ /* 0x000fe40007800200 */
[----:B------:R-:W-:-:S08]  /*0250*/  IMNMX R10, R10, c[0x0][0x188], PT ;  /* 0x000062000a0a7a17 */ /* 0x000fd00003800200 */
.L_x_587:
[----:B------:R-:W-:Y:S01]  /*0260*/  ISETP.GE.AND P0, PT, R9, R10, PT ;  /* 0x0000000a0900720c */ /* 0x000fe20003f06270 */
[----:B------:R-:W-:Y:S11]  /*0270*/  BSSY B0, `(.L_x_574) ;  /* 0x0000073000007945 */ /* 0x000ff60003800000 */
[----:B------:R-:W-:Y:S05]  /*0280*/  @P0 BRA `(.L_x_575) ;  /* 0x0000071000000947 */ /* 0x000fea0003800000 */
[----:B------:R-:W-:-:S08]  /*0290*/  IMAD.MOV.U32 R11, RZ, RZ, R9 ;  /* 0x000000ffff0b7224 */ /* 0x000fd000078e0009 */
.L_x_586:
[----:B------:R-:W-:Y:S02]  /*02a0*/  IADD3 R0, R8, -c[0x0][0x184], RZ ;  /* 0x8000610008007a10 */ /* 0x000fe40007ffe0ff */
[----:B------:R-:W-:-:S02]  /*02b0*/  IADD3 R13, R11, -c[0x0][0x180], RZ ;  /* 0x800060000b0d7a10 */ /* 0x000fc40007ffe0ff */
[----:B------:R-:W-:-:S03]  /*02c0*/  MOV R14, 0x4 ;  /* 0x00000004000e7802 */ /* 0x000fc60000000f00 */
[----:B------:R-:W-:Y:S02]  /*02d0*/  IMAD R25, R0, UR4, R13 ;  /* 0x0000000400197c24 */ /* 0x000fe4000f8e020d */
[----:B------:R-:W-:Y:S02]  /*02e0*/  IMAD.MOV.U32 R13, RZ, RZ, c[0x0][0x190] ;  /* 0x00006400ff0d7624 */ /* 0x000fe400078e00ff */
[----:B------:R-:W-:Y:S02]  /*02f0*/  IMAD.WIDE R14, R25, R14, c[0x0][0x160] ;  /* 0x00005800190e7625 */ /* 0x000fe400078e020e */
[----:B------:R-:W-:-:S05]  /*0300*/  IMAD.SHL.U32 R13, R13, 0x4, RZ ;  /* 0x000000040d0d7824 */ /* 0x000fca00078e00ff */
[----:B------:R-:W-:Y:S02]  /*0310*/  SHF.R.S32.HI R12, RZ, 0x1f, R13 ;  /* 0x0000001fff0c7819 */ /* 0x000fe4000001140d */
[----:B------:R-:W-:Y:S02]  /*0320*/  IADD3 R16, P0, R14, R13, RZ ;  /* 0x0000000d0e107210 */ /* 0x000fe40007f1e0ff */
[----:B------:R-:W2:Y:S03]  /*0330*/  LDG.E.SYS R14, [R14] ;  /* 0x000000000e0e7381 */ /* 0x000ea600001ee900 */
[----:B------:R-:W-:Y:S01]  /*0340*/  IMAD.X R17, R15, 0x1, R12, P0 ;  /* 0x000000010f117824 */ /* 0x000fe200000e060c */
[----:B------:R-:W-:-:S05]  /*0350*/  IADD3 R18, P0, R13, R16, RZ ;  /* 0x000000100d127210 */ /* 0x000fca0007f1e0ff */
[----:B------:R-:W-:Y:S02]  /*0360*/  IMAD.X R19, R12, 0x1, R17, P0 ;  /* 0x000000010c137824 */ /* 0x000fe400000e0611 */
[----:B------:R-:W3:Y:S06]  /*0370*/  LDG.E.SYS R16, [R16] ;  /* 0x0000000010107381 */ /* 0x000eec00001ee900 */
[----:B------:R-:W4:Y:S01]  /*0380*/  LDG.E.SYS R18, [R18] ;  /* 0x0000000012127381 */ /* 0x000f2200001ee900 */
[----:B------:R-:W-:Y:S01]  /*0390*/  ISETP.GE.AND P0, PT, R7, 0x1, PT ;  /* 0x000000010700780c */ /* 0x000fe20003f06270 */
[----:B------:R-:W-:Y:S01]  /*03a0*/  BSSY B2, `(.L_x_576) ;  /* 0x0000011000027945 */ /* 0x000fe20003800000 */
[----:B------:R-:W-:Y:S01]  /*03b0*/  IMAD.MOV.U32 R22, RZ, RZ, RZ ;  /* 0x000000ffff167224 */ /* 0x000fe200078e00ff */
[----:B--2---:R-:W-:-:S02]  /*03c0*/  FMNMX.FTZ R0, RZ, R14, !PT ;  /* 0x0000000eff007209 */ /* 0x004fc40007810000 */
[----:B---3--:R-:W-:-:S05]  /*03d0*/  FMNMX.FTZ R21, RZ, R16, !PT ;  /* 0x00000010ff157209 */ /* 0x008fca0007810000 */
[----:B------:R-:W-:Y:S01]  /*03e0*/  FADD.FTZ R21, R0, R21 ;  /* 0x0000001500157221 */ /* 0x000fe20000010000 */
[----:B----4-:R-:W-:-:S05]  /*03f0*/  FMNMX.FTZ R20, RZ, R18, !PT ;  /* 0x00000012ff147209 */ /* 0x010fca0007810000 */
[----:B------:R-:W-:-:S04]  /*0400*/  FADD.FTZ R20, R20, R21 ;  /* 0x0000001514147221 */ /* 0x000fc80000010000 */
[----:B------:R-:W-:Y:S01]  /*0410*/  FMUL.FTZ R27, R20, 0.3333333432674407959 ;  /* 0x3eaaaaab141b7820 */ /* 0x000fe20000410000 */
[----:B------:R-:W-:Y:S07]  /*0420*/  @!P0 BRA `(.L_x_577) ;  /* 0x0000008000008947 */ /* 0x000fee0003800000 */
[----:B------:R-:W-:-:S08]  /*0430*/  MOV R0, R1 ;  /* 0x0000000100007202 */ /* 0x000fd00000000f00 */
.L_x_578:
[----:B------:R-:W2:Y:S02]  /*0440*/  LDL R14, [R0] ;  /* 0x00000000000e7983 */ /* 0x000ea40000100800 */
[----:B--2---:R-:W-:-:S12]  /*0450*/  FSETP.GT.FTZ.AND P0, PT, R14, R27, PT ;  /* 0x0000001b0e00720b */ /* 0x004fd80003f14000 */
[----:B------:R-:W-:Y:S05]  /*0460*/  @P0 BRA `(.L_x_577) ;  /* 0x0000004000000947 */ /* 0x000fea0003800000 */
[----:B------:R-:W-:Y:S02]  /*0470*/  IADD3 R22, R22, 0x1, RZ ;  /* 0x0000000116167810 */ /* 0x000fe40007ffe0ff */
[----:B------:R-:W-:Y:S02]  /*0480*/  IADD3 R0, R0, 0x4, RZ ;  /* 0x0000000400007810 */ /* 0x000fe40007ffe0ff */
[----:B------:R-:W-:-:S12]  /*0490*/  ISETP.GE.AND P0, PT, R22, R7, PT ;  /* 0x000000071600720c */ /* 0x000fd80003f06270 */
[----:B------:R-:W-:Y:S05]  /*04a0*/  @!P0 BRA `(.L_x_578) ;  /* 0xffffff9000008947 */ /* 0x000fea000383ffff */
.L_x_577:
[----:B------:R-:W-:Y:S05]  /*04b0*/  BSYNC B2 ;  /* 0x0000000000027941 */ /* 0x000fea0003800000 */
.L_x_576:
[----:B------:R-:W-:Y:S01]  /*04c0*/  ISETP.GT.AND P0, PT, R7, R22, PT ;  /* 0x000000160700720c */ /* 0x000fe20003f04270 */
[----:B------:R-:W-:Y:S11]  /*04d0*/  BSSY B2, `(.L_x_579) ;  /* 0x000002e000027945 */ /* 0x000ff60003800000 */
[----:B------:R-:W-:Y:S05]  /*04e0*/  @!P0 BRA `(.L_x_580) ;  /* 0x000002c000008947 */ /* 0x000fea0003800000 */
[----:B------:R-:W-:Y:S01]  /*04f0*/  IMAD.IADD R18, R7, 0x1, -R22 ;  /* 0x0000000107127824 */ /* 0x000fe200078e0a16 */
[----:B------:R-:W-:Y:S01]  /*0500*/  BSSY B3, `(.L_x_581) ;  /* 0x000001b000037945 */ /* 0x000fe20003800000 */
[----:B------:R-:W-:-:S03]  /*0510*/  IMAD.MOV.U32 R15, RZ, RZ, R7 ;  /* 0x000000ffff0f7224 */ /* 0x000fc600078e0007 */
[----:B------:R-:W-:-:S04]  /*0520*/  LOP3.LUT R14, R18, 0x3, RZ, 0xc0, !PT ;  /* 0x00000003120e7812 */ /* 0x000fc800078ec0ff */
[----:B------:R-:W-:-:S12]  /*0530*/  ISETP.NE.AND P0, PT, R14, RZ, PT ;  /* 0x000000ff0e00720c */ /* 0x000fd80003f05270 */
[----:B------:R-:W-:Y:S05]  /*0540*/  @!P0 BRA `(.L_x_582) ;  /* 0x0000016000008947 */ /* 0x000fea0003800000 */
[----:B------:R-:W-:Y:S01]  /*0550*/  ISETP.NE.AND P0, PT, R14, 0x1, PT ;  /* 0x000000010e00780c */ /* 0x000fe20003f05270 */
[----:B------:R-:W-:Y:S01]  /*0560*/  BSSY B4, `(.L_x_583) ;  /* 0x0000010000047945 */ /* 0x000fe20003800000 */
[----:B------:R-:W-:Y:S01]  /*0570*/  IADD3 R19, R24, -c[0x0][0x20], RZ ;  /* 0x8000080018137a10 */ /* 0x000fe20007ffe0ff */
[----:B------:R-:W-:-:S09]  /*0580*/  IMAD.MOV.U32 R0, RZ, RZ, R7 ;  /* 0x000000ffff007224 */ /* 0x000fd200078e0007 */
[----:B------:R-:W-:Y:S05]  /*0590*/  @!P0 BRA `(.L_x_584) ;  /* 0x000000c000008947 */ /* 0x000fea0003800000 */
[----:B------:R-:W-:-:S12]  /*05a0*/  ISETP.NE.AND P0, PT, R14, 0x2, PT ;  /* 0x000000020e00780c */ /* 0x000fd80003f05270 */
[----:B------:R-:W-:-:S05]  /*05b0*/  @P0 IADD3 R14, R24, -c[0x0][0x20], RZ ;  /* 0x80000800180e0a10 */ /* 0x000fca0007ffe0ff */
[----:B------:R-:W-:-:S08]  /*05c0*/  @P0 IMAD R14, R7, 0x4, R14 ;  /* 0x00000004070e0824 */ /* 0x000fd000078e020e */
[----:B------:R-:W2:Y:S01]  /*05d0*/  @P0 LDL R15, [R14+-0x4] ;  /* 0xfffffc000e0f0983 */ /* 0x000ea20000100800 */
[----:B------:R-:W-:Y:S01]  /*05e0*/  IMAD.MOV.U32 R0, RZ, RZ, R7 ;  /* 0x000000ffff007224 */ /* 0x000fe200078e0007 */
[----:B------:R-:W-:-:S04]  /*05f0*/  IADD3 R17, R24, -c[0x0][0x20], RZ ;  /* 0x8000080018117a10 */ /* 0x000fc80007ffe0ff */
[----:B------:R-:W-:-:S04]  /*0600*/  @P0 IADD3 R0, R7, -0x1, RZ ;  /* 0xffffffff07000810 */ /* 0x000fc80007ffe0ff */
[C---:B------:R-:W-:Y:S01]  /*0610*/  LEA R16, R0.reuse, R17, 0x2 ;  /* 0x0000001100107211 */ /* 0x040fe200078e10ff */
[----:B--2---:R0:W-:Y:S07]  /*0620*/  @P0 STL [R14], R15 ;  /* 0x0000000f0e000387 */ /* 0x0041ee0000100800 */
[----:B------:R-:W2:Y:S01]  /*0630*/  LDL R17, [R16+-0x4] ;  /* 0xfffffc0010117983 */ /* 0x000ea20000100800 */
[----:B------:R-:W-:-:S03]  /*0640*/  IADD3 R0, R0, -0x1, RZ ;  /* 0xffffffff00007810 */ /* 0x000fc60007ffe0ff */
[----:B--2---:R0:W-:Y:S05]  /*0650*/  STL [R16], R17 ;  /* 0x0000001110007387 */ /* 0x0041ea0000100800 */
.L_x_584:
[----:B------:R-:W-:Y:S05]  /*0660*/  BSYNC B4 ;  /* 0x0000000000047941 */ /* 0x000fea0003800000 */
.L_x_583:
[----:B0-----:R-:W-:-:S08]  /*0670*/  IMAD R14, R0, 0x4, R19 ;  /* 0x00000004000e7824 */ /* 0x001fd000078e0213 */
[----:B------:R-:W2:Y:S01]  /*0680*/  LDL R17, [R14+-0x4] ;  /* 0xfffffc000e117983 */ /* 0x000ea20000100800 */
[----:B------:R-:W-:-:S03]  /*0690*/  IADD3 R15, R0, -0x1, RZ ;  /* 0xffffffff000f7810 */ /* 0x000fc60007ffe0ff */
[----:B--2---:R0:W-:Y:S05]  /*06a0*/  STL [R14], R17 ;  /* 0x000000110e007387 */ /* 0x0041ea0000100800 */
.L_x_582:
[----:B------:R-:W-:Y:S05]  /*06b0*/  BSYNC B3 ;  /* 0x0000000000037941 */ /* 0x000fea0003800000 */
.L_x_581:
[----:B------:R-:W-:-:S12]  /*06c0*/  ISETP.GE.U32.AND P0, PT, R18, 0x4, PT ;  /* 0x000000041200780c */ /* 0x000fd80003f06070 */
[----:B------:R-:W-:Y:S05]  /*06d0*/  @!P0 BRA `(.L_x_580) ;  /* 0x000000d000008947 */ /* 0x000fea0003800000 */
[----:B0-----:R-:W-:-:S08]  /*06e0*/  IADD3 R14, R24, -c[0x0][0x20], RZ ;  /* 0x80000800180e7a10 */ /* 0x001fd00007ffe0ff */
.L_x_585:
[----:B0-----:R-:W-:-:S08]  /*06f0*/  IMAD R0, R15, 0x4, R14 ;  /* 0x000000040f007824 */ /* 0x001fd000078e020e */
[----:B------:R-:W2:Y:S04]  /*0700*/  LDL R17, [R0+-0x4] ;  /* 0xfffffc0000117983 */ /* 0x000ea80000100800 */
[----:B------:R-:W3:Y:S04]  /*0710*/  LDL R19, [R0+-0x8] ;  /* 0xfffff80000137983 */ /* 0x000ee80000100800 */
[----:B------:R-:W4:Y:S04]  /*0720*/  LDL R21, [R0+-0xc] ;  /* 0xfffff40000157983 */ /* 0x000f280000100800 */
[----:B------:R-:W5:Y:S01]  /*0730*/  LDL R23, [R0+-0x10] ;  /* 0xfffff00000177983 */ /* 0x000f620000100800 */
[----:B------:R-:W-:-:S04]  /*0740*/  IADD3 R15, R15, -0x4, RZ ;  /* 0xfffffffc0f0f7810 */ /* 0x000fc80007ffe0ff */
[----:B------:R-:W-:Y:S01]  /*0750*/  ISETP.GT.AND P0, PT, R15, R22, PT ;  /* 0x000000160f00720c */ /* 0x000fe20003f04270 */
[----:B--2---:R0:W-:Y:S04]  /*0760*/  STL [R0], R17 ;  /* 0x0000001100007387 */ /* 0x0041e80000100800 */
[----:B---3--:R0:W-:Y:S04]  /*0770*/  STL [R0+-0x4], R19 ;  /* 0xfffffc1300007387 */ /* 0x0081e80000100800 */
[----:B----4-:R0:W-:Y:S04]  /*0780*/  STL [R0+-0x8], R21 ;  /* 0xfffff81500007387 */ /* 0x0101e80000100800 */
[----:B-----5:R0:W-:Y:S01]  /*0790*/  STL [R0+-0xc], R23 ;  /* 0xfffff41700007387 */ /* 0x0201e20000100800 */
[----:B------:R-:W-:Y:S05]  /*07a0*/  @P0 BRA `(.L_x_585) ;  /* 0xffffff4000000947 */ /* 0x000fea000383ffff */
.L_x_580:
[----:B------:R-:W-:Y:S05]  /*07b0*/  BSYNC B2 ;  /* 0x0000000000027941 */ /* 0x000fea0003800000 */
.L_x_579:
[----:B0-----:R-:W-:Y:S02]  /*07c0*/  IMAD.MOV.U32 R14, RZ, RZ, c[0x0][0x190] ;  /* 0x00006400ff0e7624 */ /* 0x001fe400078e00ff */
[----:B------:R-:W-:-:S02]  /*07d0*/  IMAD.MOV.U32 R15, RZ, RZ, 0x4 ;  /* 0x00000004ff0f7424 */ /* 0x000fc400078e00ff */
[----:B------:R-:W-:-:S04]  /*07e0*/  IMAD R14, R14, 0x3, R25 ;  /* 0x000000030e0e7824 */ /* 0x000fc800078e0219 */
[----:B------:R-:W-:-:S07]  /*07f0*/  IMAD.WIDE R14, R14, R15, c[0x0][0x160] ;  /* 0x000058000e0e7625 */ /* 0x000fce00078e020f */
[----:B------:R-:W-:-:S04]  /*0800*/  IADD3 R16, P0, R13, R14, RZ ;  /* 0x0000000e0d107210 */ /* 0x000fc80007f1e0ff */
[----:B------:R-:W-:Y:S01]  /*0810*/  IADD3 R18, P1, R13, R16, RZ ;  /* 0x000000100d127210 */ /* 0x000fe20007f3e0ff */
[----:B------:R-:W-:Y:S02]  /*0820*/  IMAD.X R17, R15, 0x1, R12, P0 ;  /* 0x000000010f117824 */ /* 0x000fe400000e060c */
[----:B------:R-:W2:Y:S03]  /*0830*/  LDG.E.SYS R15, [R14] ;  /* 0x000000000e0f7381 */ /* 0x000ea600001ee900 */
[----:B------:R-:W-:-:S03]  /*0840*/  IADD3.X R19, R12, R17, RZ, P1, !PT ;  /* 0x000000110c137210 */ /* 0x000fc60000ffe4ff */
[----:B------:R-:W3:Y:S05]  /*0850*/  LDG.E.SYS R16, [R16] ;  /* 0x0000000010107381 */ /* 0x000eea00001ee900 */
[----:B------:R-:W4:Y:S01]  /*0860*/  LDG.E.SYS R19, [R18] ;  /* 0x0000000012137381 */ /* 0x000f2200001ee900 */
[----:B------:R-:W-:Y:S02]  /*0870*/  ISETP.NE.AND P0, PT, R8, R5, PT ;  /* 0x000000050800720c */ /* 0x000fe40003f05270 */
[----:B------:R-:W-:Y:S02]  /*0880*/  IADD3 R13, R24, -c[0x0][0x20], RZ ;  /* 0x80000800180d7a10 */ /* 0x000fe40007ffe0ff */
[----:B------:R-:W-:-:S02]  /*0890*/  ISETP.EQ.AND P0, PT, R11, R4, !P0 ;  /* 0x000000040b00720c */ /* 0x000fc40004702270 */
[----:B------:R-:W-:Y:S01]  /*08a0*/  IADD3 R11, R11, 0x1, RZ ;  /* 0x000000010b0b7810 */ /* 0x000fe20007ffe0ff */
[----:B------:R-:W-:Y:S01]  /*08b0*/  IMAD R22, R22, 0x4, R13 ;  /* 0x0000000416167824 */ /* 0x000fe200078e020d */
[----:B------:R-:W-:-:S07]  /*08c0*/  IADD3 R7, R7, 0x1, RZ ;  /* 0x0000000107077810 */ /* 0x000fce0007ffe0ff */
[----:B------:R0:W-:Y:S01]  /*08d0*/  STL [R22], R27 ;  /* 0x0000001b16007387 */ /* 0x0001e20000100800 */
[----:B--2---:R-:W-:Y:S02]  /*08e0*/  @P0 FSETP.GEU.FTZ.AND P2, PT, R15, RZ, PT ;  /* 0x000000ff0f00020b */ /* 0x004fe40003f5e000 */
[C---:B---3--:R-:W-:Y:S01]  /*08f0*/  @P0 FSETP.GEU.FTZ.AND P3, PT, R16.reuse, RZ, PT ;  /* 0x000000ff1000020b */ /* 0x048fe20003f7e000 */
[----:B------:R-:W-:-:S03]  /*0900*/  FADD.FTZ R0, R16, R15 ;  /* 0x0000000f10007221 */ /* 0x000fc60000010000 */
[----:B------:R-:W-:Y:S01]  /*0910*/  @P0 PLOP3.LUT P2, PT, P2, P3, PT, 0x2a, 0x0 ;  /* 0x000000000000081c */ /* 0x000fe20001746572 */
[----:B----4-:R-:W-:Y:S01]  /*0920*/  FADD.FTZ R0, R0, R19 ;  /* 0x0000001300007221 */ /* 0x010fe20000010000 */
[----:B------:R-:W-:-:S03]  /*0930*/  @P0 FSETP.GEU.FTZ.AND P1, PT, R19, RZ, PT ;  /* 0x000000ff1300020b */ /* 0x000fc60003f3e000 */
[----:B------:R-:W-:Y:S01]  /*0940*/  FMUL.FTZ R13, R0, 0.3333333432674407959 ;  /* 0x3eaaaaab000d7820 */ /* 0x000fe20000410000 */
[----:B------:R-:W-:-:S04]  /*0950*/  @P0 PLOP3.LUT P1, PT, P2, P1, PT, 0xa2, 0x0 ;  /* 0x000000000000081c */ /* 0x000fc80001723472 */
[----:B------:R-:W-:Y:S02]  /*0960*/  @!P0 FMNMX.FTZ R2, R2, R13, !PT ;  /* 0x0000000d02028209 */ /* 0x000fe40007810000 */
[----:B------:R-:W-:Y:S02]  /*0970*/  ISETP.GE.AND P2, PT, R11, R10, PT ;  /* 0x0000000a0b00720c */ /* 0x000fe40003f46270 */
[----:B------:R-:W-:-:S10]  /*0980*/  @P0 FSEL R3, R13, -1, !P1 ;  /* 0xbf8000000d030808 */ /* 0x000fd40004800000 */
[----:B0-----:R-:W-:Y:S05]  /*0990*/  @!P2 BRA `(.L_x_586) ;  /* 0xfffff9000000a947 */ /* 0x001fea000383ffff */
.L_x_575:
[----:B------:R-:W-:Y:S05]  /*09a0*/  BSYNC B0 ;  /* 0x0000000000007941 */ /* 0x000fea0003800000 */
.L_x_574:
[----:B------:R-:W-:-:S04]  /*09b0*/  IADD3 R8, R8, 0x1, RZ ;  /* 0x0000000108087810 */ /* 0x000fc80007ffe0ff */
[----:B------:R-:W-:-:S12]  /*09c0*/  ISETP.GE.AND P0, PT, R8, R6, PT ;  /* 0x000000060800720c */ /* 0x000fd80003f06270 */
[----:B------:R-:W-:Y:S05]  /*09d0*/  @!P0 BRA `(.L_x_587) ;  /* 0xfffff88000008947 */ /* 0x000fea000383ffff */
.L_x_573:
[----:B------:R-:W-:Y:S05]  /*09e0*/  BSYNC B1 ;  /* 0x0000000000017941 */ /* 0x000fea0003800000 */
.L_x_572:
[----:B------:R-:W0:Y:S01]  /*09f0*/  I2F R7, R7 ;  /* 0x0000000700077306 */ /* 0x000e220000201400 */
[----:B------:R-:W-:Y:S01]  /*0a00*/  IADD3 R6, R5, -c[0x0][0x184], RZ ;  /* 0x8000610005067a10 */ /* 0x000fe20007ffe0ff */
[----:B------:R-:W-:Y:S01]  /*0a10*/  IMAD.MOV.U32 R5, RZ, RZ, 0x4 ;  /* 0x00000004ff057424 */ /* 0x000fe200078e00ff */
[----:B------:R-:W-:Y:S01]  /*0a20*/  IADD3 R9, R4, -c[0x0][0x180], RZ ;  /* 0x8000600004097a10 */ /* 0x000fe20007ffe0ff */
[----:B------:R-:W-:-:S04]  /*0a30*/  IMAD.MOV.U32 R11, RZ, RZ, c[0x0][0x190] ;  /* 0x00006400ff0b7624 */ /* 0x000fc800078e00ff */
[----:B------:R-:W-:Y:S02]  /*0a40*/  IMAD R6, R6, UR4, R9 ;  /* 0x0000000406067c24 */ /* 0x000fe4000f8e0209 */
[----:B------:R-:W-:Y:S02]  /*0a50*/  IMAD.SHL.U32 R4, R11, 0x4, RZ ;  /* 0x000000040b047824 */ /* 0x000fe400078e00ff */
[----:B------:R-:W-:-:S03]  /*0a60*/  IMAD.WIDE R8, R6, R5, c[0x0][0x160] ;  /* 0x0000580006087625 */ /* 0x000fc600078e0205 */
[----:B------:R-:W-:Y:S01]  /*0a70*/  SHF.R.S32.HI R0, RZ, 0x1f, R4 ;  /* 0x0000001fff007819 */ /* 0x000fe20000011404 */
[----:B0-----:R-:W-:-:S03]  /*0a80*/  FMUL.FTZ R16, R7, 0.75 ;  /* 0x3f40000007107820 */ /* 0x001fc60000410000 */
[----:B------:R-:W-:-:S03]  /*0a90*/  IADD3 R12, P0, R4, R8, RZ ;  /* 0x00000008040c7210 */ /* 0x000fc60007f1e0ff */
[----:B------:R-:W0:Y:S01]  /*0aa0*/  F2I.FTZ.TRUNC.NTZ R16, R16 ;  /* 0x0000001000107305 */ /* 0x000e22000021f100 */
[----:B------:R-:W-:Y:S01]  /*0ab0*/  IADD3.X R13, R9, R0, RZ, P0, !PT ;  /* 0x00000000090d7210 */ /* 0x000fe200007fe4ff */
[----:B------:R1:W2:Y:S01]  /*0ac0*/  LDG.E.SYS R8, [R8] ;  /* 0x0000000008087381 */ /* 0x0002a200001ee900 */
[----:B------:R-:W-:-:S05]  /*0ad0*/  IADD3 R14, P0, R4, R12, RZ ;  /* 0x0000000c040e7210 */ /* 0x000fca0007f1e0ff */
[----:B------:R-:W-:Y:S01]  /*0ae0*/  IMAD.X R15, R0, 0x1, R13, P0 ;  /* 0x00000001000f7824 */ /* 0x000fe200000e060d */
[----:B------:R2:W3:Y:S01]  /*0af0*/  LDG.E.SYS R12, [R12] ;  /* 0x000000000c0c7381 */ /* 0x0004e200001ee900 */
[----:B------:R-:W-:-:S04]  /*0b00*/  IMAD R10, R11, 0x3, R6 ;  /* 0x000000030b0a7824 */ /* 0x000fc800078e0206 */
[----:B------:R-:W-:Y:S02]  /*0b10*/  IMAD.WIDE R10, R10, R5, c[0x0][0x160] ;  /* 0x000058000a0a7625 */ /* 0x000fe400078e0205 */
[----:B------:R-:W4:Y:S01]  /*0b20*/  LDG.E.SYS R14, [R14] ;  /* 0x000000000e0e7381 */ /* 0x000f2200001ee900 */
[----:B0-----:R-:W-:-:S04]  /*0b30*/  IMAD R20, R16, 0x4, R1 ;  /* 0x0000000410147824 */ /* 0x001fc800078e0201 */
[----:B------:R-:W-:-:S03]  /*0b40*/  IADD3 R16, P0, R4, R10, RZ ;  /* 0x0000000a04107210 */ /* 0x000fc60007f1e0ff */
[----:B------:R-:W5:Y:S04]  /*0b50*/  LDG.E.SYS R10, [R10] ;  /* 0x000000000a0a7381 */ /* 0x000f6800001ee900 */
[----:B------:R-:W5:Y:S01]  /*0b60*/  LDL R20, [R20] ;  /* 0x0000000014147983 */ /* 0x000f620000100800 */
[----:B------:R-:W-:Y:S01]  /*0b70*/  IMAD.X R17, R11, 0x1, R0, P0 ;  /* 0x000000010b117824 */ /* 0x000fe200000e0600 */
[----:B------:R-:W-:-:S05]  /*0b80*/  IADD3 R18, P0, R4, R16, RZ ;  /* 0x0000001004127210 */ /* 0x000fca0007f1e0ff */
[----:B------:R-:W-:Y:S02]  /*0b90*/  IMAD.X R19, R0, 0x1, R17, P0 ;  /* 0x0000000100137824 */ /* 0x000fe400000e0611 */
[----:B------:R-:W5:Y:S06]  /*0ba0*/  LDG.E.SYS R16, [R16] ;  /* 0x0000000010107381 */ /* 0x000f6c00001ee900 */
[----:B------:R-:W5:Y:S01]  /*0bb0*/  LDG.E.SYS R18, [R18] ;  /* 0x0000000012127381 */ /* 0x000f6200001ee900 */
[----:B-1----:R-:W-:Y:S01]  /*0bc0*/  MOV R9, 0x40000000 ;  /* 0x4000000000097802 */ /* 0x002fe20000000f00 */
[----:B------:R-:W-:Y:S01]  /*0bd0*/  BSSY B0, `(.L_x_588) ;  /* 0x0000034000007945 */ /* 0x000fe20003800000 */
[----:B--2---:R-:W-:-:S02]  /*0be0*/  FMNMX.FTZ R13, RZ, R8, !PT ;  /* 0x00000008ff0d7209 */ /* 0x004fc40007810000 */
[----:B---3--:R-:W-:-:S05]  /*0bf0*/  FMNMX.FTZ R12, RZ, R12, !PT ;  /* 0x0000000cff0c7209 */ /* 0x008fca0007810000 */
[----:B------:R-:W-:Y:S01]  /*0c00*/  FADD.FTZ R7, R13, R12 ;  /* 0x0000000c0d077221 */ /* 0x000fe20000010000 */
[----:B----4-:R-:W-:-:S05]  /*0c10*/  FMNMX.FTZ R14, RZ, R14, !PT ;  /* 0x0000000eff0e7209 */ /* 0x010fca0007810000 */
[----:B------:R-:W-:-:S04]  /*0c20*/  FADD.FTZ R7, R14, R7 ;  /* 0x000000070e077221 */ /* 0x000fc80000010000 */
[----:B------:R-:W-:Y:S02]  /*0c30*/  FMUL.FTZ R7, R7, 0.3333333432674407959 ;  /* 0x3eaaaaab07077820 */ /* 0x000fe40000410000 */
[----:B-----5:R-:W-:-:S05]  /*0c40*/  FFMA.FTZ R20, R20, R9, -9.9999997473787516356e-06 ;  /* 0xb727c5ac14147423 */ /* 0x020fca0000010009 */
[----:B------:R-:W-:Y:S02]  /*0c50*/  FSETP.GT.FTZ.AND P0, PT, R7, R20, PT ;  /* 0x000000140700720b */ /* 0x000fe40003f14000 */
[----:B------:R-:W-:Y:S02]  /*0c60*/  FMNMX.FTZ R10, RZ, R10, !PT ;  /* 0x0000000aff0a7209 */ /* 0x000fe40007810000 */
[----:B------:R-:W-:Y:S02]  /*0c70*/  FMNMX.FTZ R16, RZ, R16, !PT ;  /* 0x00000010ff107209 */ /* 0x000fe40007810000 */
[----:B------:R-:W-:-:S06]  /*0c80*/  FMNMX.FTZ R18, RZ, R18, !PT ;  /* 0x00000012ff127209 */ /* 0x000fcc0007810000 */
[----:B------:R-:W-:Y:S05]  /*0c90*/  @!P0 BRA `(.L_x_589) ;  /* 0x0000026000008947 */ /* 0x000fea0003800000 */
[----:B------:R-:W-:Y:S01]  /*0ca0*/  FADD.FTZ R2, R2, 9.9999997473787516356e-05 ;  /* 0x38d1b71702027421 */ /* 0x000fe20000010000 */
[----:B------:R-:W-:Y:S01]  /*0cb0*/  FSETP.GEU.FTZ.AND P1, PT, R3, RZ, PT ;  /* 0x000000ff0300720b */ /* 0x000fe20003f3e000 */
[----:B------:R-:W-:Y:S02]  /*0cc0*/  IMAD.WIDE R8, R6, R5, c[0x0][0x170] ;  /* 0x00005c0006087625 */ /* 0x000fe400078e0205 */
[----:B------:R-:W-:-:S04]  /*0cd0*/  FADD.FTZ R11, R2, 9.9999997473787516356e-06 ;  /* 0x3727c5ac020b7421 */ /* 0x000fc80000010000 */
[----:B------:R-:W-:-:S05]  /*0ce0*/  FMUL.FTZ R2, R11, 9 ;  /* 0x411000000b027820 */ /* 0x000fca0000410000 */
[----:B------:R-:W-:-:S04]  /*0cf0*/  FSETP.GT.FTZ.AND P0, PT, R3, R2, PT ;  /* 0x000000020300720b */ /* 0x000fc80003f14000 */
[----:B------:R-:W-:-:S12]  /*0d00*/  PLOP3.LUT P0, PT, P1, P0, PT, 0x8a, 0x0 ;  /* 0x000000000000781c */ /* 0x000fd80000f01172 */
[----:B------:R-:W-:Y:S05]  /*0d10*/  @P0 BRA `(.L_x_590) ;  /* 0x0000013000000947 */ /* 0x000fea0003800000 */
[----:B------:R-:W0:Y:S02]  /*0d20*/  MUFU.SQRT R2, R3 ;  /* 0x0000000300027308 */ /* 0x000e240000002000 */
[----:B0-----:R-:W-:-:S05]  /*0d30*/  FFMA.FTZ R2, R2, -3, R7 ;  /* 0xc040000002027823 */ /* 0x001fca0000010007 */
[----:B------:R-:W-:-:S12]  /*0d40*/  FSETP.GEU.FTZ.AND P0, PT, R2, R20, PT ;  /* 0x000000140200720b */ /* 0x000fd80003f1e000 */
[----:B------:R-:W-:Y:S05]  /*0d50*/  @P0 BRA `(.L_x_591) ;  /* 0x000000d000000947 */ /* 0x000fea0003800000 */
[----:B------:R-:W2:Y:S01]  /*0d60*/  LDG.E.SYS R2, [R8] ;  /* 0x0000000008027381 */ /* 0x000ea200001ee900 */
[----:B------:R-:W0:Y:S02]  /*0d70*/  MUFU.RCP R11, R7 ;  /* 0x00000007000b7308 */ /* 0x000e240000001000 */
[----:B0-----:R-:W-:-:S04]  /*0d80*/  FMUL.FTZ R11, R20, R11 ;  /* 0x0000000b140b7220 */ /* 0x001fc80000410000 */
[-C--:B------:R-:W-:Y:S02]  /*0d90*/  FMUL.FTZ R15, R11, R11.reuse ;  /* 0x0000000b0b0f7220 */ /* 0x080fe40000410000 */
[-C--:B------:R-:W-:Y:S02]  /*0da0*/  FMUL.FTZ R13, R13, R11.reuse ;  /* 0x0000000b0d0d7220 */ /* 0x080fe40000410000 */
[-C--:B------:R-:W-:Y:S02]  /*0db0*/  FMUL.FTZ R12, R12, R11.reuse ;  /* 0x0000000b0c0c7220 */ /* 0x080fe40000410000 */
[----:B------:R-:W-:Y:S02]  /*0dc0*/  FMUL.FTZ R14, R14, R11 ;  /* 0x0000000b0e0e7220 */ /* 0x000fe40000410000 */
[-C--:B------:R-:W-:Y:S02]  /*0dd0*/  FMUL.FTZ R11, R10, R15.reuse ;  /* 0x0000000f0a0b7220 */ /* 0x080fe40000410000 */
[----:B------:R-:W-:-:S02]  /*0de0*/  FMUL.FTZ R16, R16, R15 ;  /* 0x0000000f10107220 */ /* 0x000fc40000410000 */
[----:B------:R-:W-:Y:S02]  /*0df0*/  FMUL.FTZ R18, R18, R15 ;  /* 0x0000000f12127220 */ /* 0x000fe40000410000 */
[----:B--2---:R-:W-:-:S08]  /*0e00*/  FADD.FTZ R3, -R2, -RZ ;  /* 0x800000ff02037221 */ /* 0x004fd00000010100 */
[----:B------:R0:W-:Y:S01]  /*0e10*/  STG.E.SYS [R8], R3 ;  /* 0x0000000308007386 */ /* 0x0001e2000010e900 */
[----:B------:R-:W-:Y:S05]  /*0e20*/  BRA `(.L_x_592) ;  /* 0x000000e000007947 */ /* 0x000fea0003800000 */
.L_x_591:
[----:B------:R-:W-:Y:S01]  /*0e30*/  IMAD.MOV.U32 R11, RZ, RZ, R10 ;  /* 0x000000ffff0b7224 */ /* 0x000fe200078e000a */
[----:B------:R-:W-:Y:S07]  /*0e40*/  BRA `(.L_x_592) ;  /* 0x000000c000007947 */ /* 0x000fee0003800000 */
.L_x_590:
[----:B------:R-:W2:Y:S01]  /*0e50*/  LDG.E.SYS R3, [R8] ;  /* 0x0000000008037381 */ /* 0x000ea200001ee900 */
[----:B------:R-:W0:Y:S01]  /*0e60*/  MUFU.RCP R7, R7 ;  /* 0x0000000700077308 */ /* 0x000e220000001000 */
[--C-:B------:R-:W-:Y:S02]  /*0e70*/  IMAD.MOV.U32 R16, RZ, RZ, R11.reuse ;  /* 0x000000ffff107224 */ /* 0x100fe400078e000b */
[----:B------:R-:W-:Y:S02]  /*0e80*/  IMAD.MOV.U32 R18, RZ, RZ, R11 ;  /* 0x000000ffff127224 */ /* 0x000fe400078e000b */
[----:B0-----:R-:W-:-:S04]  /*0e90*/  FMUL.FTZ R15, R20, R7 ;  /* 0x00000007140f7220 */ /* 0x001fc80000410000 */
[-C--:B------:R-:W-:Y:S02]  /*0ea0*/  FMUL.FTZ R13, R13, R15.reuse ;  /* 0x0000000f0d0d7220 */ /* 0x080fe40000410000 */
[-C--:B------:R-:W-:Y:S02]  /*0eb0*/  FMUL.FTZ R12, R12, R15.reuse ;  /* 0x0000000f0c0c7220 */ /* 0x080fe40000410000 */
[----:B------:R-:W-:Y:S02]  /*0ec0*/  FMUL.FTZ R14, R14, R15 ;  /* 0x0000000f0e0e7220 */ /* 0x000fe40000410000 */
[----:B--2---:R-:W-:-:S08]  /*0ed0*/  FADD.FTZ R3, -R3, -RZ ;  /* 0x800000ff03037221 */ /* 0x004fd00000010100 */
[----:B------:R0:W-:Y:S01]  /*0ee0*/  STG.E.SYS [R8], R3 ;  /* 0x0000000308007386 */ /* 0x0001e2000010e900 */
[----:B------:R-:W-:Y:S05]  /*0ef0*/  BRA `(.L_x_592) ;  /* 0x0000001000007947 */ /* 0x000fea0003800000 */
.L_x_589:
[----:B------:R-:W-:-:S08]  /*0f00*/  IMAD.MOV.U32 R11, RZ, RZ, R10 ;  /* 0x000000ffff0b7224 */ /* 0x000fd000078e000a */
.L_x_592:
[----:B------:R-:W-:Y:S05]  /*0f10*/  BSYNC B0 ;  /* 0x0000000000007941 */ /* 0x000fea0003800000 */
.L_x_588:
[----:B------:R-:W-:Y:S02]  /*0f20*/  FADD.FTZ R13, R13, 1 ;  /* 0x3f8000000d0d7421 */ /* 0x000fe40000010000 */
[----:B------:R-:W-:Y:S02]  /*0f30*/  FADD.FTZ R12, R12, 1 ;  /* 0x3f8000000c0c7421 */ /* 0x000fe40000010000 */
[----:B------:R-:W-:Y:S02]  /*0f40*/  FADD.FTZ R14, R14, 1 ;  /* 0x3f8000000e0e7421 */ /* 0x000fe40000010000 */
[----:B------:R-:W1:Y:S01]  /*0f50*/  MUFU.LG2 R7, R13 ;  /* 0x0000000d00077308 */ /* 0x000e620000000c00 */
[----:B------:R-:W2:Y:S01]  /*0f60*/  MUFU.RCP R10, R13 ;  /* 0x0000000d000a7308 */ /* 0x000ea20000001000 */
[----:B0-----:R-:W0:Y:S01]  /*0f70*/  MUFU.RCP R9, R12 ;  /* 0x0000000c00097308 */ /* 0x001e220000001000 */
[----:B------:R-:W-:Y:S01]  /*0f80*/  IMAD.WIDE R2, R6, R5, c[0x0][0x178] ;  /* 0x00005e0006027625 */ /* 0x000fe200078e0205 */
[----:B------:R-:W3:Y:S01]  /*0f90*/  MUFU.RCP R23, R14 ;  /* 0x0000000e00177308 */ /* 0x000ee20000001000 */
[----:B------:R4:W5:Y:S01]  /*0fa0*/  MUFU.LG2 R20, R12 ;  /* 0x0000000c00147308 */ /* 0x0009620000000c00 */
[----:B------:R-:W0:Y:S04]  /*0fb0*/  MUFU.LG2 R22, R14 ;  /* 0x0000000e00167308 */ /* 0x000e280000000c00 */
[----:B------:R-:W-:Y:S01]  /*0fc0*/  IADD3 R8, P0, R4, R2, RZ ;  /* 0x0000000204087210 */ /* 0x000fe20007f1e0ff */
[----:B-1----:R-:W-:-:S02]  /*0fd0*/  FMUL.FTZ R19, R7, 0.69314718246459960938 ;  /* 0x3f31721807137820 */ /* 0x002fc40000410000 */
[----:B------:R-:W-:Y:S02]  /*0fe0*/  IMAD.WIDE R6, R6, R5, c[0x0][0x168] ;  /* 0x00005a0006067625 */ /* 0x000fe400078e0205 */
[----:B--2---:R-:W-:Y:S02]  /*0ff0*/  FMUL.FTZ R10, R10, R10 ;  /* 0x0000000a0a0a7220 */ /* 0x004fe40000410000 */
[----:B0-----:R-:W-:Y:S01]  /*1000*/  FMUL.FTZ R5, R9, R9 ;  /* 0x0000000909057220 */ /* 0x001fe20000410000 */
[----:B------:R-:W-:Y:S01]  /*1010*/  IADD3.X R9, R3, R0, RZ, P0, !PT ;  /* 0x0000000003097210 */ /* 0x000fe200007fe4ff */
[----:B------:R-:W-:Y:S01]  /*1020*/  FMUL.FTZ R15, R10, R11 ;  /* 0x0000000b0a0f7220 */ /* 0x000fe20000410000 */
[C---:B----4-:R-:W-:Y:S01]  /*1030*/  IADD3 R12, P1, R4.reuse, R6, RZ ;  /* 0x00000006040c7210 */ /* 0x050fe20007f3e0ff */
[----:B------:R-:W-:Y:S01]  /*1040*/  FMUL.FTZ R17, R5, R16 ;  /* 0x0000001005117220 */ /* 0x000fe20000410000 */
[C---:B------:R-:W-:Y:S01]  /*1050*/  IADD3 R10, P0, R4.reuse, R8, RZ ;  /* 0x00000008040a7210 */ /* 0x040fe20007f1e0ff */
[----:B---3--:R-:W-:Y:S01]  /*1060*/  FMUL.FTZ R5, R23, R23 ;  /* 0x0000001717057220 */ /* 0x008fe20000410000 */
[----:B------:R-:W-:Y:S01]  /*1070*/  IADD3 R4, P2, R4, R12, RZ ;  /* 0x0000000c04047210 */ /* 0x000fe20007f5e0ff */
[----:B-----5:R-:W-:Y:S01]  /*1080*/  FMUL.FTZ R21, R20, 0.69314718246459960938 ;  /* 0x3f31721814157820 */ /* 0x020fe20000410000 */
[----:B------:R0:W-:Y:S01]  /*1090*/  STG.E.SYS [R2], R19 ;  /* 0x0000001302007386 */ /* 0x0001e2000010e900 */
[----:B------:R-:W-:-:S02]  /*10a0*/  IMAD.X R13, R7, 0x1, R0, P1 ;  /* 0x00000001070d7824 */ /* 0x000fc400008e0600 */
[----:B------:R-:W-:Y:S02]  /*10b0*/  FMUL.FTZ R23, R22, 0.69314718246459960938 ;  /* 0x3f31721816177820 */ /* 0x000fe40000410000 */
[C---:B------:R-:W-:Y:S02]  /*10c0*/  IMAD.X R11, R0.reuse, 0x1, R9, P0 ;  /* 0x00000001000b7824 */ /* 0x040fe400000e0609 */
[----:B------:R-:W-:Y:S01]  /*10d0*/  STG.E.SYS [R8], R21 ;  /* 0x0000001508007386 */ /* 0x000fe2000010e900 */
[----:B0-----:R-:W-:Y:S02]  /*10e0*/  FMUL.FTZ R3, R5, R18 ;  /* 0x0000001205037220 */ /* 0x001fe40000410000 */
[----:B------:R-:W-:-:S03]  /*10f0*/  IMAD.X R5, R0, 0x1, R13, P2 ;  /* 0x0000000100057824 */ /* 0x000fc600010e060d */
[----:B------:R-:W-:Y:S04]  /*1100*/  STG.E.SYS [R10], R23 ;  /* 0x000000170a007386 */ /* 0x000fe8000010e900 */
[----:B------:R-:W-:Y:S04]  /*1110*/  STG.E.SYS [R6], R15 ;  /* 0x0000000f06007386 */ /* 0x000fe8000010e900 */
[----:B------:R-:W-:Y:S04]  /*1120*/  STG.E.SYS [R12], R17 ;  /* 0x000000110c007386 */ /* 0x000fe8000010e900 */
[----:B------:R-:W-:Y:S01]  /*1130*/  STG.E.SYS [R4], R3 ;  /* 0x0000000304007386 */ /* 0x000fe2000010e900 */
[----:B------:R-:W-:Y:S05]  /*1140*/  EXIT ;  /* 0x000000000000794d */ /* 0x000fea0003800000 */
.L_x_593:
[----:B------:R-:W-:-:S00]  /*1150*/  BRA `(.L_x_593) ;  /* 0xfffffff000007947 */ /* 0x000fc0000383ffff */
[----:B------:R-:W-:-:S00]  /*1160*/  NOP ;  /* 0x0000000000007918 */ /* 0x000fc00000000000 */
[----:B------:R-:W-:-:S00]  /*1170*/  NOP ;  /* 0x0000000000007918 */ /* 0x000fc00000000000 */
.L_x_614:


//--------------------- .text.kernel_cuda_filter_write_feature --------------------------
	.section	.text.kernel_cuda_filter_write_feature,"ax",@progbits
	.sectioninfo	@"SHI_REGISTERS=9"
	.align	128
        .global         kernel_cuda_filter_write_feature
        .type           kernel_cuda_filter_write_feature,@function
        .size           kernel_cuda_filter_write_feature,(.L_x_615 - kernel_cuda_filter_write_feature)
        .other          kernel_cuda_filter_write_feature,@"STO_CUDA_ENTRY STV_DEFAULT"
kernel_cuda_filter_write_feature:
.text.kernel_cuda_filter_write_feature:
        /* <DEDUP_REMOVED lines=10> */
[----:B------:R-:W-:Y:S01]  /*00a0*/  ULDC UR4, c[0x0][0x1b0] ;  /* 0x00006c0000047ab9 */ /* 0x000fe20000000800 */
[----:B------:R-:W-:Y:S01]  /*00b0*/  IADD3 R4, R2, c[0x0][0x184], RZ ;  /* 0x0000610002047a10 */ /* 0x000fe20007ffe0ff */
[----:B------:R-:W-:Y:S01]  /*00c0*/  UIADD3 UR4, -UR4, 0x3, URZ ;  /* 0x0000000304047890 */ /* 0x000fe2000fffe13f */
[----:B------:R-:W-:Y:S01]  /*00d0*/  IADD3 R0, R0, c[0x0][0x180], RZ ;  /* 0x0000600000007a10 */ /* 0x000fe20007ffe0ff */
[----:B------:R-:W-:Y:S01]  /*00e0*/  ULDC UR5, c[0x0][0x1b8] ;  /* 0x00006e0000057ab9 */ /* 0x000fe20000000800 */
[----:B------:R-:W-:Y:S01]  /*00f0*/  IADD3 R2, R4, -c[0x0][0x1b4], RZ ;  /* 0x80006d0004027a10 */ /* 0x000fe20007ffe0ff */
[----:B------:R-:W-:Y:S01]  /*0100*/  UIADD3 UR4, UR4, UR5, URZ ;  /* 0x0000000504047290 */ /* 0x000fe2000fffe03f */
[----:B------:R-:W-:Y:S02]  /*0110*/  IADD3 R3, R0, -c[0x0][0x1b0], RZ ;  /* 0x80006c0000037a10 */ /* 0x000fe40007ffe0ff */
[----:B------:R-:W-:Y:S01]  /*0120*/  MOV R6, 0x4 ;  /* 0x0000000400067802 */ /* 0x000fe20000000f00 */
[----:B------:R-:W-:-:S06]  /*0130*/  ULOP3.LUT UR4, UR4, 0xfffffffc, URZ, 0xc0, !UPT ;  /* 0xfffffffc04047892 */ /* 0x000fcc000f8ec03f */
[----:B------:R-:W-:-:S04]  /*0140*/  IMAD R2, R2, UR4, R3 ;  /* 0x0000000402027c24 */ /* 0x000fc8000f8e0203 */
[----:B------:R-:W-:-:S10]  /*0150*/  IMAD.WIDE R2, R2, R6, c[0x0][0x190] ;  /* 0x0000640002027625 */ /* 0x000fd400078e0206 */
[----:B------:R-:W2:Y:S01]  /*0160*/  LDG.E.SYS R3, [R2] ;  /* 0x0000000002037381 */ /* 0x000ea200001ee900 */
[----:B------:R-:W-:Y:S02]  /*0170*/  IADD3 R5, R0, c[0x0][0x170], RZ ;  /* 0x00005c0000057a10 */ /* 0x000fe40007ffe0ff */
[----:B------:R-:W-:-:S03]  /*0180*/  MOV R0, c[0x0][0x178] ;  /* 0x00005e0000007a02 */ /* 0x000fc60000000f00 */
[----:B------:R-:W-:-:S04]  /*0190*/  IMAD R5, R4, c[0x0][0x174], R5 ;  /* 0x00005d0004057a24 */ /* 0x000fc800078e0205 */
[----:B------:R-:W-:-:S04]  /*01a0*/  IMAD R5, R5, R0, c[0x0][0x1a0] ;  /* 0x0000680005057624 */ /* 0x000fc800078e0200 */
[----:B------:R-:W-:-:S10]  /*01b0*/  IMAD.WIDE R4, R5, R6, c[0x0][0x198] ;  /* 0x0000660005047625 */ /* 0x000fd400078e0206 */
[----:B--2---:R-:W-:Y:S01]  /*01c0*/  STG.E.SYS [R4], R3 ;  /* 0x0000000304007386 */ /* 0x004fe2000010e900 */
[----:B------:R-:W-:Y:S05]  /*01d0*/  EXIT ;  /* 0x000000000000794d */ /* 0x000fea0003800000 */
.L_x_594:
[----:B------:R-:W-:-:S00]  /*01e0*/  BRA `(.L_x_594) ;  /* 0xfffffff000007947 */ /* 0x000fc0000383ffff */
[----:B------:R-:W-:-:S00]  /*01f0*/  NOP ;  /* 0x0000000000007918 */ /* 0x000fc00000000000 */
.L_x_615:


//--------------------- .text.kernel_cuda_filter_get_feature --------------------------
	.section	.text.kernel_cuda_filter_get_feature,"ax",@progbits
	.sectioninfo	@"SHI_REGISTERS=16"
	.align	128
        .global         kernel_cuda_filter_get_feature
        .type           kernel_cuda_filter_get_feature,@function
        .size           kernel_cuda_filter_get_feature,(.L_x_616 - kernel_cuda_filter_get_feature)
        .other          kernel_cuda_filter_get_feature,@"STO_CUDA_ENTRY STV_DEFAULT"
kernel_cuda_filter_get_feature:
.text.kernel_cuda_filter_get_feature:
[----:B------:R-:W-:-:S08]  /*0000*/  IMAD.MOV.U32 R1, RZ, RZ, c[0x0][0x28] ;  /* 0x00000a00ff017624 */ /* 0x000fd000078e00ff */
[----:B------:R-:W0:Y:S01]  /*0010*/  S2UR UR4, SR_CTAID.Y ;  /* 0x00000000000479c3 */ /* 0x000e220000002600 */
[----:B------:R-:W-:Y:S01]  /*0020*/  ULDC UR5, c[0x0][0x4] ;  /* 0x0000010000057ab9 */ /* 0x000fe20000000800 */
[----:B------:R-:W-:Y:S01]  /*0030*/  IMAD.MOV.U32 R3, RZ, RZ, c[0x0][0x0] ;  /* 0x00000000ff037624 */ /* 0x000fe200078e00ff */
[----:B------:R-:W-:Y:S01]  /*0040*/  ULDC UR6, c[0x0][0x194] ;  /* 0x0000650000067ab9 */ /* 0x000fe20000000800 */
[----:B------:R-:W1:Y:S04]  /*0050*/  S2R R8, SR_CTAID.X ;  /* 0x0000000000087919 */ /* 0x000e680000002500 */
[----:B------:R-:W2:Y:S04]  /*0060*/  S2R R6, SR_TID.Y ;  /* 0x0000000000067919 */ /* 0x000ea80000002200 */
[----:B------:R-:W3:Y:S01]  /*0070*/  S2R R11, SR_TID.X ;  /* 0x00000000000b7919 */ /* 0x000ee20000002100 */
[----:B0-----:R-:W-:Y:S01]  /*0080*/  UIMAD UR4, UR4, UR5, UR6 ;  /* 0x00000005040472a4 */ /* 0x001fe2000f8e0206 */
[----:B-1----:R-:W-:-:S05]  /*0090*/  IMAD R0, R8, R3, c[0x0][0x190] ;  /* 0x0000640008007624 */ /* 0x002fca00078e0203 */
[----:B--2---:R-:W-:Y:S01]  /*00a0*/  IADD3 R6, R6, UR4, RZ ;  /* 0x0000000406067c10 */ /* 0x004fe2000fffe0ff */
[----:B---3--:R-:W-:-:S03]  /*00b0*/  IMAD.IADD R0, R0, 0x1, R11 ;  /* 0x0000000100007824 */ /* 0x008fc600078e020b */
[----:B------:R-:W-:-:S04]  /*00c0*/  ISETP.GE.AND P0, PT, R6, c[0x0][0x19c], PT ;  /* 0x0000670006007a0c */ /* 0x000fc80003f06270 */
[----:B------:R-:W-:-:S12]  /*00d0*/  ISETP.GE.OR P0, PT, R0, c[0x0][0x198], P0 ;  /* 0x0000660000007a0c */ /* 0x000fd80000706670 */
[----:B------:R-:W-:Y:S05]  /*00e0*/  @P0 EXIT ;  /* 0x000000000000094d */ /* 0x000fea0003800000 */
[----:B------:R-:W-:Y:S02]  /*00f0*/  ULDC UR4, c[0x0][0x168] ;  /* 0x00005a0000047ab9 */ /* 0x000fe40000000800 */
[----:B------:R-:W-:Y:S02]  /*0100*/  UIADD3 UR4, UP0, UR4, 0x4c, URZ ;  /* 0x0000004c04047890 */ /* 0x000fe4000ff1e03f */
[----:B------:R-:W-:Y:S02]  /*0110*/  ULDC UR5, c[0x0][0x16c] ;  /* 0x00005b0000057ab9 */ /* 0x000fe40000000800 */
[----:B------:R-:W-:-:S09]  /*0120*/  UIADD3.X UR5, URZ, UR5, URZ, UP0, !UPT ;  /* 0x000000053f057290 */ /* 0x000fd200087fe43f */
[----:B------:R-:W2:Y:S04]  /*0130*/  LDG.E.SYS R3, [UR4] ;  /* 0x00000004ff037981 */ /* 0x000ea8000c1ee900 */
[----:B------:R-:W3:Y:S01]  /*0140*/  LDG.E.SYS R5, [UR4+0x10] ;  /* 0x00001004ff057981 */ /* 0x000ee2000c1ee900 */
[----:B--2---:R-:W-:Y:S02]  /*0150*/  ISETP.GE.AND P0, PT, R0, R3, PT ;  /* 0x000000030000720c */ /* 0x004fe40003f06270 */
[----:B---3--:R-:W-:-:S10]  /*0160*/  ISETP.GE.AND P2, PT, R6, R5, PT ;  /* 0x000000050600720c */ /* 0x008fd40003f46270 */
[----:B------:R-:W2:Y:S04]  /*0170*/  @P0 LDG.E.SYS R3, [UR4+0x4] ;  /* 0x00000404ff030981 */ /* 0x000ea8000c1ee900 */
[----:B------:R-:W3:Y:S01]  /*0180*/  @P2 LDG.E.SYS R5, [UR4+0x14] ;  /* 0x00001404ff052981 */ /* 0x000ee2000c1ee900 */
[----:B------:R-:W-:Y:S02]  /*0190*/  IMAD.MOV.U32 R2, RZ, RZ, RZ ;  /* 0x000000ffff027224 */ /* 0x000fe400078e00ff */
[----:B------:R-:W-:Y:S01]  /*01a0*/  @P2 IMAD.MOV.U32 R4, RZ, RZ, 0x3 ;  /* 0x00000003ff042424 */ /* 0x000fe200078e00ff */
[----:B--2---:R-:W-:Y:S01]  /*01b0*/  @P0 ISETP.GE.AND P1, PT, R0, R3, PT ;  /* 0x000000030000020c */ /* 0x004fe20003f26270 */
[----:B------:R-:W-:Y:S01]  /*01c0*/  @P0 IMAD.MOV.U32 R3, RZ, RZ, 0x1 ;  /* 0x00000001ff030424 */ /* 0x000fe200078e00ff */
[----:B---3--:R-:W-:Y:S01]  /*01d0*/  @P2 ISETP.GE.AND P3, PT, R6, R5, PT ;  /* 0x000000050600220c */ /* 0x008fe20003f66270 */
[----:B------:R-:W-:-:S03]  /*01e0*/  IMAD.MOV.U32 R5, RZ, RZ, RZ ;  /* 0x000000ffff057224 */ /* 0x000fc600078e00ff */
[----:B------:R-:W-:Y:S02]  /*01f0*/  @P0 SEL R2, R3, 0x2, !P1 ;  /* 0x0000000203020807 */ /* 0x000fe40004800000 */
[----:B------:R-:W-:-:S05]  /*0200*/  @P2 SEL R5, R4, 0x6, !P3 ;  /* 0x0000000604052807 */ /* 0x000fca0005800000 */
[----:B------:R-:W-:-:S05]  /*0210*/  IMAD.IADD R5, R5, 0x1, R2 ;  /* 0x0000000105057824 */ /* 0x000fca00078e0202 */
[----:B------:R-:W-:-:S04]  /*0220*/  LEA R2, P0, R5, c[0x0][0x168], 0x2 ;  /* 0x00005a0005027a11 */ /* 0x000fc800078010ff */
[----:B------:R-:W-:-:S08]  /*0230*/  LEA.HI.X R3, R5, c[0x0][0x16c], RZ, 0x2, P0 ;  /* 0x00005b0005037a11 */ /* 0x000fd000000f14ff */
[----:B------:R-:W2:Y:S04]  /*0240*/  LDG.E.SYS R9, [R2] ;  /* 0x0000000002097381 */ /* 0x000ea800001ee900 */
[----:B------:R-:W3:Y:S01]  /*0250*/  LDG.E.SYS R7, [R2+0x24] ;  /* 0x0000240002077381 */ /* 0x000ee200001ee900 */
[----:B------:R-:W-:-:S04]  /*0260*/  LEA R4, P0, R5, c[0x0][0x168], 0x3 ;  /* 0x00005a0005047a11 */ /* 0x000fc800078018ff */
[----:B------:R-:W-:-:S08]  /*0270*/  LEA.HI.X R5, R5, c[0x0][0x16c], RZ, 0x3, P0 ;  /* 0x00005b0005057a11 */ /* 0x000fd000000f1cff */
[----:B------:R-:W4:Y:S01]  /*0280*/  LDG.E.64.SYS R4, [R4+0xb0] ;  /* 0x0000b00004047381 */ /* 0x000f2200001eeb00 */
[----:B------:R-:W-:Y:S02]  /*0290*/  ULDC UR4, c[0x0][0x1a4] ;  /* 0x0000690000047ab9 */ /* 0x000fe40000000800 */
[----:B------:R-:W-:Y:S01]  /*02a0*/  USHF.R.S32.HI UR4, URZ, 0x1f, UR4 ;  /* 0x0000001f3f047899 */ /* 0x000fe20008011404 */
[----:B--2---:R-:W-:Y:S02]  /*02b0*/  IMAD.IADD R9, R0, 0x1, R9 ;  /* 0x0000000100097824 */ /* 0x004fe400078e0209 */
[----:B------:R-:W-:Y:S02]  /*02c0*/  IMAD.MOV.U32 R0, RZ, RZ, c[0x0][0x170] ;  /* 0x00005c00ff007624 */ /* 0x000fe400078e00ff */
[----:B---3--:R-:W-:-:S04]  /*02d0*/  IMAD R7, R6, R7, R9 ;  /* 0x0000000706077224 */ /* 0x008fc800078e0209 */
[----:B------:R-:W-:-:S05]  /*02e0*/  IMAD R7, R7, c[0x0][0x1a0], RZ ;  /* 0x0000680007077a24 */ /* 0x000fca00078e02ff */
[----:B------:R-:W-:-:S04]  /*02f0*/  IADD3 R10, P0, R7, c[0x0][0x1a4], RZ ;  /* 0x00006900070a7a10 */ /* 0x000fc80007f1e0ff */
[----:B------:R-:W-:Y:S02]  /*0300*/  LEA.HI.X.SX32 R13, R7, UR4, 0x1, P0 ;  /* 0x00000004070d7c11 */ /* 0x000fe400080f0eff */
[----:B------:R-:W-:-:S04]  /*0310*/  IADD3 R3, P0, R10, c[0x0][0x170], RZ ;  /* 0x00005c000a037a10 */ /* 0x000fc80007f1e0ff */
[----:B------:R-:W-:Y:S02]  /*0320*/  LEA.HI.X.SX32 R0, R0, R13, 0x1, P0 ;  /* 0x0000000d00007211 */ /* 0x000fe400000f0eff */
[----:B----4-:R-:W-:-:S04]  /*0330*/  LEA R2, P0, R3, R4, 0x2 ;  /* 0x0000000403027211 */ /* 0x010fc800078010ff */
[----:B------:R-:W-:-:S08]  /*0340*/  LEA.HI.X R3, R3, R5, R0, 0x2, P0 ;  /* 0x0000000503037211 */ /* 0x000fd000000f1400 */
[----:B------:R0:W2:Y:S01]  /*0350*/  LD.E.SYS R0, [R2] ;  /* 0x0000000002007980 */ /* 0x0000a2000010e900 */
[----:B------:R-:W-:Y:S01]  /*0360*/  UMOV UR4, 0x3 ;  /* 0x0000000300047882 */ /* 0x000fe20000000000 */
[----:B------:R-:W-:Y:S01]  /*0370*/  IADD3 R6, R6, -c[0x0][0x194], RZ ;  /* 0x8000650006067a10 */ /* 0x000fe20007ffe0ff */
[----:B------:R-:W-:Y:S01]  /*0380*/  ULDC UR5, c[0x0][0x190] ;  /* 0x0000640000057ab9 */ /* 0x000fe20000000800 */
[----:B------:R-:W-:Y:S01]  /*0390*/  IMAD R7, R8, c[0x0][0x0], R11 ;  /* 0x0000000008077a24 */ /* 0x000fe200078e020b */
[----:B------:R-:W-:Y:S01]  /*03a0*/  UIADD3 UR4, UR4, -UR5, URZ ;  /* 0x8000000504047290 */ /* 0x000fe2000fffe03f */
[----:B------:R-:W-:Y:S01]  /*03b0*/  IMAD.MOV.U32 R9, RZ, RZ, 0x4 ;  /* 0x00000004ff097424 */ /* 0x000fe200078e00ff */
[----:B------:R-:W-:Y:S01]  /*03c0*/  ISETP.LE.AND P0, PT, RZ, c[0x0][0x174], PT ;  /* 0x00005d00ff007a0c */ /* 0x000fe20003f03270 */
[----:B------:R-:W-:Y:S02]  /*03d0*/  ULDC UR5, c[0x0][0x198] ;  /* 0x0000660000057ab9 */ /* 0x000fe40000000800 */
[----:B------:R-:W-:-:S04]  /*03e0*/  UIADD3 UR4, UR4, UR5, URZ ;  /* 0x0000000504047290 */ /* 0x000fc8000fffe03f */
[----:B------:R-:W-:-:S06]  /*03f0*/  ULOP3.LUT UR4, UR4, 0xfffffffc, URZ, 0xc0, !UPT ;  /* 0xfffffffc04047892 */ /* 0x000fcc000f8ec03f */
[----:B------:R-:W-:-:S04]  /*0400*/  IMAD R6, R6, UR4, R7 ;  /* 0x0000000406067c24 */ /* 0x000fc8000f8e0207 */
[----:B0-----:R-:W-:Y:S02]  /*0410*/  IMAD.WIDE R2, R6, R9, c[0x0][0x178] ;  /* 0x00005e0006027625 */ /* 0x001fe400078e0209 */
[----:B--2---:R-:W-:-:S08]  /*0420*/  FMUL.FTZ R11, R0, c[0x0][0x188] ;  /* 0x00006200000b7a20 */ /* 0x004fd00000410000 */
[----:B------:R0:W-:Y:S01]  /*0430*/  STG.E.SYS [R2], R11 ;  /* 0x0000000b02007386 */ /* 0x0001e2000010e900 */
[----:B------:R-:W-:Y:S05]  /*0440*/  @!P0 EXIT ;  /* 0x000000000000894d */ /* 0x000fea0003800000 */
[----:B------:R-:W-:Y:S02]  /*0450*/  IMAD.MOV.U32 R8, RZ, RZ, c[0x0][0x160] ;  /* 0x00005800ff087624 */ /* 0x000fe400078e00ff */
[----:B0-----:R-:W-:-:S03]  /*0460*/  IMAD.WIDE R2, R6, R9, c[0x0][0x180] ;  /* 0x0000600006027625 */ /* 0x001fc600078e0209 */
[----:B------:R-:W-:-:S12]  /*0470*/  ISETP.GT.AND P0, PT, R8, 0x1, PT ;  /* 0x000000010800780c */ /* 0x000fd80003f04270 */
[----:B------:R-:W-:-:S08]  /*0480*/  @!P0 IMAD.MOV.U32 R7, RZ, RZ, 0x501502f9 ;  /* 0x501502f9ff078424 */ /* 0x000fd000078e00ff */
[----:B------:R0:W-:Y:S01]  /*0490*/  @!P0 STG.E.SYS [R2], R7 ;  /* 0x0000000702008386 */ /* 0x0001e2000010e900 */
[----:B------:R-:W-:Y:S05]  /*04a0*/  @!P0 EXIT ;  /* 0x000000000000894d */ /* 0x000fea0003800000 */
[----:B------:R-:W-:Y:S01]  /*04b0*/  IMAD.MOV.U32 R0, RZ, RZ, c[0x0][0x174] ;  /* 0x00005d00ff007624 */ /* 0x000fe200078e00ff */
[----:B0-----:R-:W-:-:S04]  /*04c0*/  IADD3 R7, P0, R10, c[0x0][0x174], RZ ;  /* 0x00005d000a077a10 */ /* 0x001fc80007f1e0ff */
[----:B------:R-:W-:Y:S02]  /*04d0*/  LEA.HI.X.SX32 R0, R0, R13, 0x1, P0 ;  /* 0x0000000d00007211 */ /* 0x000fe400000f0eff */
[----:B------:R-:W-:-:S04]  /*04e0*/  LEA R4, P0, R7, R4, 0x2 ;  /* 0x0000000407047211 */ /* 0x000fc800078010ff */
[----:B------:R-:W-:-:S08]  /*04f0*/  LEA.HI.X R5, R7, R5, R0, 0x2, P0 ;  /* 0x0000000507057211 */ /* 0x000fd000000f1400 */
[----:B------:R-:W2:Y:S01]  /*0500*/  LD.E.SYS R4, [R4] ;  /* 0x0000000004047980 */ /* 0x000ea2000010e900 */
[----:B------:R-:W-:Y:S01]  /*0510*/  IADD3 R0, R8, -0x1, RZ ;  /* 0xffffffff08007810 */ /* 0x000fe20007ffe0ff */
[----:B------:R-:W-:-:S04]  /*0520*/  FMUL.FTZ R7, R11, R11 ;  /* 0x0000000b0b077220 */ /* 0x000fc80000410000 */
[----:B------:R-:W-:Y:S02]  /*0530*/  IMAD R6, R0, c[0x0][0x160], RZ ;  /* 0x0000580000067a24 */ /* 0x000fe400078e02ff */
[----:B------:R-:W2:Y:S04]  /*0540*/  I2F R0, c[0x0][0x160] ;  /* 0x0000580000007b06 */ /* 0x000ea80000201400 */
[----:B------:R-:W0:Y:S02]  /*0550*/  I2F R6, R6 ;  /* 0x0000000600067306 */ /* 0x000e240000201400 */
[----:B0-----:R-:W0:Y:S01]  /*0560*/  MUFU.RCP R9, R6 ;  /* 0x0000000600097308 */ /* 0x001e220000001000 */
[----:B--2---:R-:W-:-:S04]  /*0570*/  FFMA.FTZ R0, -R0, R7, R4 ;  /* 0x0000000700007223 */ /* 0x004fc80000010104 */
[----:B0-----:R-:W-:-:S05]  /*0580*/  FMUL.FTZ R0, R0, R9 ;  /* 0x0000000900007220 */ /* 0x001fca0000410000 */
[----:B------:R-:W-:-:S08]  /*0590*/  FMNMX.FTZ R7, RZ, R0, !PT ;  /* 0x00000000ff077209 */ /* 0x000fd00007810000 */
[----:B------:R-:W-:Y:S01]  /*05a0*/  STG.E.SYS [R2], R7 ;  /* 0x0000000702007386 */ /* 0x000fe2000010e900 */
[----:B------:R-:W-:Y:S05]  /*05b0*/  EXIT ;  /* 0x000000000000794d */ /* 0x000fea0003800000 */
.L_x_595:
[----:B------:R-:W-:-:S00]  /*05c0*/  BRA `(.L_x_595) ;  /* 0xfffffff000007947 */ /* 0x000fc0000383ffff */
[----:B------:R-:W-:-:S00]  /*05d0*/  NOP ;  /* 0x0000000000007918 */ /* 0x000fc00000000000 */
[----:B------:R-:W-:-:S00]  /*05e0*/  NOP ;  /* 0x0000000000007918 */ /* 0x000fc00000000000 */
[----:B------:R-:W-:-:S00]  /*05f0*/  NOP ;  /* 0x0000000000007918 */ /* 0x000fc00000000000 */
.L_x_616:


//--------------------- .text.kernel_cuda_filter_divide_shadow --------------------------
	.section	.text.kernel_cuda_filter_divide_shadow,"ax",@progbits
	.sectioninfo	@"SHI_REGISTERS=22"
	.align	128
        .global         kernel_cuda_filter_divide_shadow
        .type           kernel_cuda_filter_divide_shadow,@function
        .size           kernel_cuda_filter_divide_shadow,(.L_x_617 - kernel_cuda_filter_divide_shadow)
        .other          kernel_cuda_filter_divide_shadow,@"STO_CUDA_ENTRY STV_DEFAULT"
kernel_cuda_filter_divide_shadow:
.text.kernel_cuda_filter_divide_shadow:
[----:B------:R-:W-:-:S08]  /*0000*/  MOV R1, c[0x0][0x28] ;  /* 0x00000a0000017a02 */ /* 0x000fd00000000f00 */
[----:B------:R-:W0:Y:S01]  /*0010*/  S2UR UR4, SR_CTAID.Y ;  /* 0x00000000000479c3 */ /* 0x000e220000002600 */
[----:B------:R-:W-:Y:S01]  /*0020*/  ULDC UR5, c[0x0][0x4] ;  /* 0x0000010000057ab9 */ /* 0x000fe20000000800 */
[----:B------:R-:W-:Y:S01]  /*0030*/  MOV R3, c[0x0][0x0] ;  /* 0x0000000000037a02 */ /* 0x000fe20000000f00 */
[----:B------:R-:W-:Y:S01]  /*0040*/  ULDC UR6, c[0x0][0x1a4] ;  /* 0x0000690000067ab9 */ /* 0x000fe20000000800 */
[----:B------:R-:W1:Y:S04]  /*0050*/  S2R R10, SR_CTAID.X ;  /* 0x00000000000a7919 */ /* 0x000e680000002500 */
[----:B------:R-:W2:Y:S04]  /*0060*/  S2R R8, SR_TID.Y ;  /* 0x0000000000087919 */ /* 0x000ea80000002200 */
[----:B------:R-:W3:Y:S01]  /*0070*/  S2R R11, SR_TID.X ;  /* 0x00000000000b7919 */ /* 0x000ee20000002100 */
[----:B0-----:R-:W-:Y:S01]  /*0080*/  UIMAD UR4, UR4, UR5, UR6 ;  /* 0x00000005040472a4 */ /* 0x001fe2000f8e0206 */
[----:B-1----:R-:W-:-:S05]  /*0090*/  IMAD R0, R10, R3, c[0x0][0x1a0] ;  /* 0x000068000a007624 */ /* 0x002fca00078e0203 */
[----:B--2---:R-:W-:Y:S02]  /*00a0*/  IADD3 R8, R8, UR4, RZ ;  /* 0x0000000408087c10 */ /* 0x004fe4000fffe0ff */
[----:B---3--:R-:W-:Y:S02]  /*00b0*/  IADD3 R2, R0, R11, RZ ;  /* 0x0000000b00027210 */ /* 0x008fe40007ffe0ff */
[----:B------:R-:W-:-:S04]  /*00c0*/  ISETP.GE.AND P0, PT, R8, c[0x0][0x1ac], PT ;  /* 0x00006b0008007a0c */ /* 0x000fc80003f06270 */
[----:B------:R-:W-:-:S12]  /*00d0*/  ISETP.GE.OR P0, PT, R2, c[0x0][0x1a8], P0 ;  /* 0x00006a0002007a0c */ /* 0x000fd80000706670 */
[----:B------:R-:W-:Y:S05]  /*00e0*/  @P0 EXIT ;  /* 0x000000000000094d */ /* 0x000fea0003800000 */
[----:B------:R-:W-:Y:S02]  /*00f0*/  ULDC UR4, c[0x0][0x168] ;  /* 0x00005a0000047ab9 */ /* 0x000fe40000000800 */
[----:B------:R-:W-:Y:S02]  /*0100*/  UIADD3 UR4, UP0, UR4, 0x4c, URZ ;  /* 0x0000004c04047890 */ /* 0x000fe4000ff1e03f */
[----:B------:R-:W-:Y:S02]  /*0110*/  ULDC UR5, c[0x0][0x16c] ;  /* 0x00005b0000057ab9 */ /* 0x000fe40000000800 */
[----:B------:R-:W-:-:S09]  /*0120*/  UIADD3.X UR5, URZ, UR5, URZ, UP0, !UPT ;  /* 0x000000053f057290 */ /* 0x000fd200087fe43f */
[----:B------:R-:W2:Y:S04]  /*0130*/  LDG.E.SYS R5, [UR4+0x10] ;  /* 0x00001004ff057981 */ /* 0x000ea8000c1ee900 */
[----:B------:R-:W3:Y:S01]  /*0140*/  LDG.E.SYS R3, [UR4] ;  /* 0x00000004ff037981 */ /* 0x000ee2000c1ee900 */
[----:B--2---:R-:W-:Y:S02]  /*0150*/  ISETP.GE.AND P2, PT, R8, R5, PT ;  /* 0x000000050800720c */ /* 0x004fe40003f46270 */
[----:B---3--:R-:W-:-:S10]  /*0160*/  ISETP.GE.AND P0, PT, R2, R3, PT ;  /* 0x000000030200720c */ /* 0x008fd40003f06270 */
[----:B------:R-:W2:Y:S04]  /*0170*/  @P2 LDG.E.SYS R5, [UR4+0x14] ;  /* 0x00001404ff052981 */ /* 0x000ea8000c1ee900 */
[----:B------:R-:W3:Y:S01]  /*0180*/  @P0 LDG.E.SYS R3, [UR4+0x4] ;  /* 0x00000404ff030981 */ /* 0x000ee2000c1ee900 */
[----:B--2---:R-:W-:Y:S02]  /*0190*/  @P2 ISETP.GE.AND P3, PT, R8, R5, PT ;  /* 0x000000050800220c */ /* 0x004fe40003f66270 */
[----:B------:R-:W-:Y:S01]  /*01a0*/  CS2R R4, SRZ ;  /* 0x0000000000047805 */ /* 0x000fe2000001ff00 */
[----:B---3--:R-:W-:Y:S02]  /*01b0*/  @P0 ISETP.GE.AND P1, PT, R2, R3, PT ;  /* 0x000000030200020c */ /* 0x008fe40003f26270 */
[----:B------:R-:W-:-:S02]  /*01c0*/  @P0 MOV R2, 0x1 ;  /* 0x0000000100020802 */ /* 0x000fc40000000f00 */
[----:B------:R-:W-:Y:S02]  /*01d0*/  @P2 MOV R3, 0x3 ;  /* 0x0000000300032802 */ /* 0x000fe40000000f00 */
[----:B------:R-:W-:Y:S02]  /*01e0*/  @P0 SEL R4, R2, 0x2, !P1 ;  /* 0x0000000202040807 */ /* 0x000fe40004800000 */
[----:B------:R-:W-:-:S04]  /*01f0*/  @P2 SEL R5, R3, 0x6, !P3 ;  /* 0x0000000603052807 */ /* 0x000fc80005800000 */
[----:B------:R-:W-:-:S04]  /*0200*/  IADD3 R5, R5, R4, RZ ;  /* 0x0000000405057210 */ /* 0x000fc80007ffe0ff */
[----:B------:R-:W-:-:S04]  /*0210*/  LEA R2, P0, R5, c[0x0][0x168], 0x2 ;  /* 0x00005a0005027a11 */ /* 0x000fc800078010ff */
[----:B------:R-:W-:-:S08]  /*0220*/  LEA.HI.X R3, R5, c[0x0][0x16c], RZ, 0x2, P0 ;  /* 0x00005b0005037a11 */ /* 0x000fd000000f14ff */
[----:B------:R-:W2:Y:S01]  /*0230*/  LDG.E.SYS R9, [R2] ;  /* 0x0000000002097381 */ /* 0x000ea200001ee900 */
[----:B------:R-:W-:-:S03]  /*0240*/  LEA R4, P0, R5, c[0x0][0x168], 0x3 ;  /* 0x00005a0005047a11 */ /* 0x000fc600078018ff */
[----:B------:R-:W3:Y:S01]  /*0250*/  LDG.E.SYS R7, [R2+0x24] ;  /* 0x0000240002077381 */ /* 0x000ee200001ee900 */
[----:B------:R-:W-:-:S08]  /*0260*/  LEA.HI.X R5, R5, c[0x0][0x16c], RZ, 0x3, P0 ;  /* 0x00005b0005057a11 */ /* 0x000fd000000f1cff */
[----:B------:R-:W4:Y:S01]  /*0270*/  LDG.E.64.SYS R4, [R4+0xb0] ;  /* 0x0000b00004047381 */ /* 0x000f2200001eeb00 */
[----:B------:R-:W-:Y:S02]  /*0280*/  ULDC UR4, c[0x0][0x1b4] ;  /* 0x00006d0000047ab9 */ /* 0x000fe40000000800 */
[----:B------:R-:W-:Y:S01]  /*0290*/  USHF.R.S32.HI UR4, URZ, 0x1f, UR4 ;  /* 0x0000001f3f047899 */ /* 0x000fe20008011404 */
[----:B--2---:R-:W-:-:S05]  /*02a0*/  IADD3 R9, R9, R0, R11 ;  /* 0x0000000009097210 */ /* 0x004fca0007ffe00b */
[----:B---3--:R-:W-:-:S04]  /*02b0*/  IMAD R7, R8, R7, R9 ;  /* 0x0000000708077224 */ /* 0x008fc800078e0209 */
[----:B------:R-:W-:-:S05]  /*02c0*/  IMAD R7, R7, c[0x0][0x1b0], RZ ;  /* 0x00006c0007077a24 */ /* 0x000fca00078e02ff */
[----:B------:R-:W-:-:S04]  /*02d0*/  IADD3 R9, P0, R7, c[0x0][0x1b4], RZ ;  /* 0x00006d0007097a10 */ /* 0x000fc80007f1e0ff */
[----:B------:R-:W-:Y:S02]  /*02e0*/  LEA.HI.X.SX32 R7, R7, UR4, 0x1, P0 ;  /* 0x0000000407077c11 */ /* 0x000fe400080f0eff */
[----:B----4-:R-:W-:-:S04]  /*02f0*/  LEA R6, P0, R9, R4, 0x2 ;  /* 0x0000000409067211 */ /* 0x010fc800078010ff */
[----:B------:R-:W-:-:S08]  /*0300*/  LEA.HI.X R7, R9, R5, R7, 0x2, P0 ;  /* 0x0000000509077211 */ /* 0x000fd000000f1407 */
[----:B------:R-:W2:Y:S04]  /*0310*/  LD.E.SYS R0, [R6+0x38] ;  /* 0x0000003806007980 */ /* 0x000ea8000010e900 */
[----:B------:R-:W3:Y:S01]  /*0320*/  LD.E.SYS R4, [R6+0x3c] ;  /* 0x0000003c06047980 */ /* 0x000ee2000010e900 */
[----:B------:R-:W-:Y:S02]  /*0330*/  UMOV UR4, 0x3 ;  /* 0x0000000300047882 */ /* 0x000fe40000000000 */
[----:B------:R-:W-:Y:S02]  /*0340*/  ULDC UR5, c[0x0][0x1a0] ;  /* 0x0000680000057ab9 */ /* 0x000fe40000000800 */
[----:B------:R-:W-:-:S03]  /*0350*/  UIADD3 UR4, UR4, -UR5, URZ ;  /* 0x8000000504047290 */ /* 0x000fc6000fffe03f */
[----:B------:R-:W-:Y:S02]  /*0360*/  ULDC UR5, c[0x0][0x1a8] ;  /* 0x00006a0000057ab9 */ /* 0x000fe40000000800 */
[----:B------:R-:W-:Y:S01]  /*0370*/  UIADD3 UR4, UR4, UR5, URZ ;  /* 0x0000000504047290 */ /* 0x000fe2000fffe03f */
[----:B------:R-:W-:Y:S01]  /*0380*/  IADD3 R8, R8, -c[0x0][0x1a4], RZ ;  /* 0x8000690008087a10 */ /* 0x000fe20007ffe0ff */
[----:B------:R-:W-:Y:S02]  /*0390*/  IMAD R3, R10, c[0x0][0x0], R11 ;  /* 0x000000000a037a24 */ /* 0x000fe400078e020b */
[----:B------:R-:W-:Y:S01]  /*03a0*/  ULOP3.LUT UR4, UR4, 0xfffffffc, URZ, 0xc0, !UPT ;  /* 0xfffffffc04047892 */ /* 0x000fe2000f8ec03f */
[----:B------:R-:W-:-:S05]  /*03b0*/  MOV R19, 0x4 ;  /* 0x0000000400137802 */ /* 0x000fca0000000f00 */
[----:B------:R-:W-:-:S04]  /*03c0*/  IMAD R10, R8, UR4, R3 ;  /* 0x00000004080a7c24 */ /* 0x000fc8000f8e0203 */
[----:B------:R-:W-:Y:S01]  /*03d0*/  IMAD.WIDE R2, R10, R19, c[0x0][0x170] ;  /* 0x00005c000a027625 */ /* 0x000fe200078e0213 */
[----:B--2---:R-:W-:-:S06]  /*03e0*/  FMNMX.FTZ R0, R0, 1.0000000116860974231e-07, !PT ;  /* 0x33d6bf9500007809 */ /* 0x004fcc0007810000 */
[----:B------:R-:W3:Y:S02]  /*03f0*/  MUFU.RCP R9, R0 ;  /* 0x0000000000097308 */ /* 0x000ee40000001000 */
[----:B---3--:R-:W-:-:S08]  /*0400*/  FMUL.FTZ R9, R4, R9 ;  /* 0x0000000904097220 */ /* 0x008fd00000410000 */
[----:B------:R0:W-:Y:S04]  /*0410*/  STG.E.SYS [R2], R9 ;  /* 0x0000000902007386 */ /* 0x0001e8000010e900 */
[----:B------:R-:W2:Y:S04]  /*0420*/  LD.E.SYS R4, [R6+0x44] ;  /* 0x0000004406047980 */ /* 0x000ea8000010e900 */
[----:B------:R-:W3:Y:S01]  /*0430*/  LD.E.SYS R8, [R6+0x48] ;  /* 0x0000004806087980 */ /* 0x000ee2000010e900 */
[----:B------:R-:W-:Y:S02]  /*0440*/  ULDC UR6, c[0x0][0x160] ;  /* 0x0000580000067ab9 */ /* 0x000fe40000000800 */
[----:B------:R-:W-:-:S02]  /*0450*/  ULDC UR5, c[0x0][0x160] ;  /* 0x0000580000057ab9 */ /* 0x000fc40000000800 */
[----:B------:R-:W-:Y:S02]  /*0460*/  UMOV UR4, 0x1 ;  /* 0x0000000100047882 */ /* 0x000fe40000000000 */
[----:B------:R-:W-:Y:S02]  /*0470*/  ULEA.HI UR7, UR5, UR6, URZ, 0x1 ;  /* 0x0000000605077291 */ /* 0x000fe4000f8f083f */
[----:B------:R-:W-:Y:S01]  /*0480*/  UIADD3 UR4, UR4, UR6, URZ ;  /* 0x0000000604047290 */ /* 0x000fe2000fffe03f */
[----:B--2---:R-:W-:-:S06]  /*0490*/  FMNMX.FTZ R0, R4, 1.0000000116860974231e-07, !PT ;  /* 0x33d6bf9504007809 */ /* 0x004fcc0007810000 */
[----:B------:R-:W3:Y:S01]  /*04a0*/  MUFU.RCP R11, R0 ;  /* 0x00000000000b7308 */ /* 0x000ee20000001000 */
[----:B------:R-:W-:Y:S02]  /*04b0*/  IMAD.WIDE R4, R10, R19, c[0x0][0x178] ;  /* 0x00005e000a047625 */ /* 0x000fe400078e0213 */
[----:B---3--:R-:W-:-:S08]  /*04c0*/  FMUL.FTZ R11, R8, R11 ;  /* 0x0000000b080b7220 */ /* 0x008fd00000410000 */
[----:B------:R1:W-:Y:S04]  /*04d0*/  STG.E.SYS [R4], R11 ;  /* 0x0000000b04007386 */ /* 0x0003e8000010e900 */
[----:B------:R2:W3:Y:S04]  /*04e0*/  LD.E.SYS R13, [R6+0x4c] ;  /* 0x0000004c060d7980 */ /* 0x0004e8000010e900 */
[----:B------:R-:W4:Y:S04]  /*04f0*/  LDG.E.SYS R8, [R2] ;  /* 0x0000000002087381 */ /* 0x000f2800001ee900 */
[----:B------:R2:W5:Y:S01]  /*0500*/  LD.E.SYS R12, [R6+0x40] ;  /* 0x00000040060c7980 */ /* 0x000562000010e900 */
[----:B------:R-:W-:-:S02]  /*0510*/  USHF.R.S32.HI UR7, URZ, 0x1, UR7 ;  /* 0x000000013f077899 */ /* 0x000fc40008011407 */
[----:B------:R-:W-:Y:S02]  /*0520*/  ULEA.HI UR4, UR4, UR4, URZ, 0x1 ;  /* 0x0000000404047291 */ /* 0x000fe4000f8f083f */
[----:B------:R-:W-:Y:S02]  /*0530*/  UIADD3 UR9, UR7, -0x1, URZ ;  /* 0xffffffff07097890 */ /* 0x000fe4000fffe03f */
[----:B------:R-:W-:Y:S02]  /*0540*/  USHF.R.S32.HI UR4, URZ, 0x1, UR4 ;  /* 0x000000013f047899 */ /* 0x000fe40008011404 */
[----:B------:R-:W-:Y:S02]  /*0550*/  UISETP.LT.AND UP0, UPT, UR9, 0x1, UPT ;  /* 0x000000010900788c */ /* 0x000fe4000bf01270 */
[----:B------:R-:W-:Y:S02]  /*0560*/  UIADD3 UR8, UR4, -0x1, URZ ;  /* 0xffffffff04087890 */ /* 0x000fe4000fffe03f */
[----:B------:R-:W-:-:S02]  /*0570*/  USEL UR9, UR9, 0x1, !UP0 ;  /* 0x0000000109097887 */ /* 0x000fc4000c000000 */
[----:B------:R-:W-:-:S04]  /*0580*/  UISETP.LT.AND UP0, UPT, UR8, 0x1, UPT ;  /* 0x000000010800788c */ /* 0x000fc8000bf01270 */
[----:B------:R-:W-:-:S03]  /*0590*/  USEL UR8, UR8, 0x1, !UP0 ;  /* 0x0000000108087887 */ /* 0x000fc6000c000000 */
[----:B0-----:R-:W0:Y:S01]  /*05a0*/  I2F R9, UR9 ;  /* 0x0000000900097d06 */ /* 0x001e220008201400 */
[----:B------:R-:W3:Y:S01]  /*05b0*/  I2F R0, UR7 ;  /* 0x0000000700007d06 */ /* 0x000ee20008201400 */
[----:B------:R-:W-:-:S04]  /*05c0*/  UIMAD UR5, UR5, UR6, URZ ;  /* 0x00000006050572a4 */ /* 0x000fc8000f8e023f */
[----:B--2---:R-:W2:Y:S01]  /*05d0*/  I2F R6, UR8 ;  /* 0x0000000800067d06 */ /* 0x004ea20008201400 */
[----:B------:R-:W5:Y:S01]  /*05e0*/  I2F R7, UR4 ;  /* 0x0000000400077d06 */ /* 0x000f620008201400 */
[----:B------:R-:W3:Y:S01]  /*05f0*/  I2F R14, c[0x0][0x160] ;  /* 0x00005800000e7b06 */ /* 0x000ee20000201400 */
[----:B-1----:R-:W-:Y:S02]  /*0600*/  FMUL.FTZ R11, R11, R11 ;  /* 0x0000000b0b0b7220 */ /* 0x002fe40000410000 */
[----:B------:R-:W1:Y:S01]  /*0610*/  I2F R15, UR5 ;  /* 0x00000005000f7d06 */ /* 0x000e620008201400 */
[----:B0-----:R-:W0:Y:S01]  /*0620*/  MUFU.RCP R9, R9 ;  /* 0x0000000900097308 */ /* 0x001e220000001000 */
[----:B--2---:R-:W2:Y:S01]  /*0630*/  MUFU.RCP R6, R6 ;  /* 0x0000000600067308 */ /* 0x004ea20000001000 */
[----:B---3--:R-:W-:Y:S02]  /*0640*/  FFMA.FTZ R0, R11, -R0, R13 ;  /* 0x800000000b007223 */ /* 0x008fe4000001000d */
[----:B----4-:R-:W-:-:S03]  /*0650*/  FMUL.FTZ R8, R8, R8 ;  /* 0x0000000808087220 */ /* 0x010fc60000410000 */
[----:B------:R-:W-:Y:S01]  /*0660*/  FMNMX.FTZ R0, RZ, R0, !PT ;  /* 0x00000000ff007209 */ /* 0x000fe20007810000 */
[----:B-----5:R-:W-:Y:S01]  /*0670*/  FFMA.FTZ R7, R8, -R7, R12 ;  /* 0x8000000708077223 */ /* 0x020fe2000001000c */
[----:B------:R-:W3:Y:S03]  /*0680*/  MUFU.RCP R13, R14 ;  /* 0x0000000e000d7308 */ /* 0x000ee60000001000 */
[----:B0-----:R-:W-:Y:S01]  /*0690*/  FMUL.FTZ R0, R0, R9 ;  /* 0x0000000900007220 */ /* 0x001fe20000410000 */
[----:B-1----:R-:W0:Y:S01]  /*06a0*/  MUFU.RCP R12, R15 ;  /* 0x0000000f000c7308 */ /* 0x002e220000001000 */
[----:B------:R-:W-:-:S05]  /*06b0*/  FMNMX.FTZ R7, RZ, R7, !PT ;  /* 0x00000007ff077209 */ /* 0x000fca0007810000 */
[CCC-:B--2---:R-:W-:Y:S02]  /*06c0*/  FFMA.FTZ R8, R7.reuse, R6.reuse, -R0.reuse ;  /* 0x0000000607087223 */ /* 0x1c4fe40000010800 */
[----:B------:R-:W-:Y:S02]  /*06d0*/  FFMA.FTZ R0, R7, R6, R0 ;  /* 0x0000000607007223 */ /* 0x000fe40000010000 */
[----:B------:R-:W-:Y:S02]  /*06e0*/  FMUL.FTZ R7, R8, 0.5 ;  /* 0x3f00000008077820 */ /* 0x000fe40000410000 */
[----:B------:R-:W-:Y:S02]  /*06f0*/  FMUL.FTZ R0, R0, 0.5 ;  /* 0x3f00000000007820 */ /* 0x000fe40000410000 */
[----:B------:R-:W-:Y:S02]  /*0700*/  FMUL.FTZ R11, R8, R7 ;  /* 0x00000007080b7220 */ /* 0x000fe40000410000 */
[----:B------:R-:W-:-:S02]  /*0710*/  IMAD.WIDE R6, R10, R19, c[0x0][0x180] ;  /* 0x000060000a067625 */ /* 0x000fc400078e0213 */
[----:B------:R-:W-:Y:S02]  /*0720*/  IMAD.WIDE R8, R10, R19, c[0x0][0x188] ;  /* 0x000062000a087625 */ /* 0x000fe400078e0213 */
[----:B---3--:R-:W-:Y:S02]  /*0730*/  FMUL.FTZ R13, R0, R13 ;  /* 0x0000000d000d7220 */ /* 0x008fe40000410000 */
[----:B0-----:R-:W-:-:S06]  /*0740*/  FMUL.FTZ R17, R11, R12 ;  /* 0x0000000c0b117220 */ /* 0x001fcc0000410000 */
[----:B------:R-:W-:Y:S04]  /*0750*/  STG.E.SYS [R6], R13 ;  /* 0x0000000d06007386 */ /* 0x000fe8000010e900 */
[----:B------:R-:W-:Y:S04]  /*0760*/  STG.E.SYS [R8], R17 ;  /* 0x0000001108007386 */ /* 0x000fe8000010e900 */
[----:B------:R-:W2:Y:S04]  /*0770*/  LDG.E.SYS R4, [R4] ;  /* 0x0000000004047381 */ /* 0x000ea800001ee900 */
[----:B------:R-:W2:Y:S01]  /*0780*/  LDG.E.SYS R3, [R2] ;  /* 0x0000000002037381 */ /* 0x000ea200001ee900 */
[----:B------:R-:W-:-:S02]  /*0790*/  IMAD.WIDE R10, R10, R19, c[0x0][0x190] ;  /* 0x000064000a0a7625 */ /* 0x000fc400078e0213 */
[----:B--2---:R-:W-:-:S04]  /*07a0*/  FADD.FTZ R0, -R4, R3 ;  /* 0x0000000304007221 */ /* 0x004fc80000010100 */
[----:B------:R-:W-:-:S04]  /*07b0*/  FMUL.FTZ R15, R0, 0.5 ;  /* 0x3f000000000f7820 */ /* 0x000fc80000410000 */
[----:B------:R-:W-:-:S08]  /*07c0*/  FMUL.FTZ R15, R0, R15 ;  /* 0x0000000f000f7220 */ /* 0x000fd00000410000 */
[----:B------:R-:W-:Y:S01]  /*07d0*/  STG.E.SYS [R10], R15 ;  /* 0x0000000f0a007386 */ /* 0x000fe2000010e900 */
[----:B------:R-:W-:Y:S05]  /*07e0*/  EXIT ;  /* 0x000000000000794d */ /* 0x000fea0003800000 */
.L_x_596:
[----:B------:R-:W-:-:S00]  /*07f0*/  BRA `(.L_x_596) ;  /* 0xfffffff000007947 */ /* 0x000fc0000383ffff */
.L_x_617:


//--------------------- .text.kernel_cuda_filter_convert_from_rgb --------------------------
	.section	.text.kernel_cuda_filter_convert_from_rgb,"ax",@progbits
	.sectioninfo	@"SHI_REGISTERS=14"
	.align	128
        .global         kernel_cuda_filter_convert_from_rgb
        .type           kernel_cuda_filter_convert_from_rgb,@function
        .size           kernel_cuda_filter_convert_from_rgb,(.L_x_618 - kernel_cuda_filter_convert_from_rgb)
        .other          kernel_cuda_filter_convert_from_rgb,@"STO_CUDA_ENTRY STV_DEFAULT"
kernel_cuda_filter_convert_from_rgb:
.text.kernel_cuda_filter_convert_from_rgb:
        /* <DEDUP_REMOVED lines=10> */
[----:B------:R-:W-:Y:S02]  /*00a0*/  IADD3 R2, R0, c[0x0][0x170], RZ ;  /* 0x00005c0000027a10 */ /* 0x000fe40007ffe0ff */
[----:B------:R-:W-:Y:S02]  /*00b0*/  IADD3 R3, R4, c[0x0][0x174], RZ ;  /* 0x00005d0004037a10 */ /* 0x000fe40007ffe0ff */
[----:B------:R-:W-:-:S03]  /*00c0*/  MOV R9, 0x4 ;  /* 0x0000000400097802 */ /* 0x000fc60000000f00 */
[----:B------:R-:W-:-:S04]  /*00d0*/  IMAD R2, R3, c[0x0][0x178], R2 ;  /* 0x00005e0003027a24 */ /* 0x000fc800078e0202 */
[----:B------:R-:W-:-:S04]  /*00e0*/  IMAD R2, R2, 0x3, RZ ;  /* 0x0000000302027824 */ /* 0x000fc800078e02ff */
[----:B------:R-:W-:-:S10]  /*00f0*/  IMAD.WIDE R2, R2, R9, c[0x0][0x160] ;  /* 0x0000580002027625 */ /* 0x000fd400078e0209 */
[----:B------:R-:W2:Y:S01]  /*0100*/  LDG.E.SYS R7, [R2] ;  /* 0x0000000002077381 */ /* 0x000ea200001ee900 */
[----:B------:R-:W-:Y:S02]  /*0110*/  MOV R5, c[0x0][0x180] ;  /* 0x0000600000057a02 */ /* 0x000fe40000000f00 */
[----:B------:R-:W-:Y:S02]  /*0120*/  IADD3 R4, R4, c[0x0][0x184], RZ ;  /* 0x0000610004047a10 */ /* 0x000fe40007ffe0ff */
[----:B------:R-:W-:-:S05]  /*0130*/  IADD3 R5, R0, c[0x0][0x190], R5 ;  /* 0x0000640000057a10 */ /* 0x000fca0007ffe005 */
[----:B------:R-:W-:-:S04]  /*0140*/  IMAD R4, R4, c[0x0][0x194], R5 ;  /* 0x0000650004047a24 */ /* 0x000fc800078e0205 */
[----:B------:R-:W-:-:S04]  /*0150*/  IMAD R4, R4, c[0x0][0x198], RZ ;  /* 0x0000660004047a24 */ /* 0x000fc800078e02ff */
[----:B------:R-:W-:-:S10]  /*0160*/  IMAD.WIDE R4, R4, R9, c[0x0][0x168] ;  /* 0x00005a0004047625 */ /* 0x000fd400078e0209 */
[----:B--2---:R-:W-:Y:S04]  /*0170*/  STG.E.SYS [R4], R7 ;  /* 0x0000000704007386 */ /* 0x004fe8000010e900 */
[----:B------:R-:W2:Y:S04]  /*0180*/  LDG.E.SYS R9, [R2+0x4] ;  /* 0x0000040002097381 */ /* 0x000ea800001ee900 */
[----:B--2---:R-:W-:Y:S04]  /*0190*/  STG.E.SYS [R4+0x4], R9 ;  /* 0x0000040904007386 */ /* 0x004fe8000010e900 */
[----:B------:R-:W2:Y:S04]  /*01a0*/  LDG.E.SYS R11, [R2+0x8] ;  /* 0x00000800020b7381 */ /* 0x000ea800001ee900 */
[----:B--2---:R-:W-:Y:S01]  /*01b0*/  STG.E.SYS [R4+0x8], R11 ;  /* 0x0000080b04007386 */ /* 0x004fe2000010e900 */
[----:B------:R-:W-:Y:S05]  /*01c0*/  EXIT ;  /* 0x000000000000794d */ /* 0x000fea0003800000 */
.L_x_597:
[----:B------:R-:W-:-:S00]  /*01d0*/  BRA `(.L_x_597) ;  /* 0xfffffff000007947 */ /* 0x000fc0000383ffff */
[----:B------:R-:W-:-:S00]  /*01e0*/  NOP ;  /* 0x0000000000007918 */ /* 0x000fc00000000000 */
[----:B------:R-:W-:-:S00]  /*01f0*/  NOP ;  /* 0x0000000000007918 */ /* 0x000fc00000000000 */
.L_x_618:


//--------------------- .text.kernel_cuda_filter_convert_to_rgb --------------------------
	.section	.text.kernel_cuda_filter_convert_to_rgb,"ax",@progbits
	.sectioninfo	@"SHI_REGISTERS=16"
	.align	128
        .global         kernel_cuda_filter_convert_to_rgb
        .type           kernel_cuda_filter_convert_to_rgb,@function
        .size           kernel_cuda_filter_convert_to_rgb,(.L_x_619 - kernel_cuda_filter_convert_to_rgb)
        .other          kernel_cuda_filter_convert_to_rgb,@"STO_CUDA_ENTRY STV_DEFAULT"
kernel_cuda_filter_convert_to_rgb:
.text.kernel_cuda_filter_convert_to_rgb:
[----:B------:R-:W-:-:S08]  /*0000*/  IMAD.MOV.U32 R1, RZ, RZ, c[0x0][0x28] ;  /* 0x00000a00ff017624 */ /* 0x000fd000078e00ff */
        /* <DEDUP_REMOVED lines=9> */
[----:B------:R-:W-:-:S05]  /*00a0*/  IMAD.MOV.U32 R2, RZ, RZ, c[0x0][0x18c] ;  /* 0x00006300ff027624 */ /* 0x000fca00078e00ff */
[----:B------:R-:W-:Y:S02]  /*00b0*/  ISETP.GE.AND P2, PT, R2, 0x1, PT ;  /* 0x000000010200780c */ /* 0x000fe40003f46270 */
[C---:B------:R-:W-:Y:S02]  /*00c0*/  ISETP.GE.AND P0, PT, R2.reuse, 0x2, PT ;  /* 0x000000020200780c */ /* 0x040fe40003f06270 */
[----:B------:R-:W-:-:S08]  /*00d0*/  ISETP.GE.AND P1, PT, R2, 0x3, PT ;  /* 0x000000030200780c */ /* 0x000fd00003f26270 */
[----:B------:R-:W-:Y:S05]  /*00e0*/  @!P2 BRA `(.L_x_598) ;  /* 0x000001400000a947 */ /* 0x000fea0003800000 */
[----:B------:R-:W-:-:S04]  /*00f0*/  IMAD.MOV.U32 R2, RZ, RZ, c[0x0][0x178] ;  /* 0x00005e00ff027624 */ /* 0x000fc800078e00ff */
[----:B------:R-:W-:Y:S02]  /*0100*/  IMAD R3, R7, R2, c[0x0][0x180] ;  /* 0x0000600007037624 */ /* 0x000fe400078e0202 */
[----:B------:R-:W-:-:S03]  /*0110*/  IMAD R2, R0, c[0x0][0x17c], RZ ;  /* 0x00005f0000027a24 */ /* 0x000fc600078e02ff */
[----:B------:R-:W-:-:S04]  /*0120*/  SHF.R.S32.HI R4, RZ, 0x1f, R3 ;  /* 0x0000001fff047819 */ /* 0x000fc80000011403 */
[--C-:B------:R-:W-:Y:S02]  /*0130*/  SHF.R.U64 R3, R3, 0x2, R4.reuse ;  /* 0x0000000203037819 */ /* 0x100fe40000001204 */
[----:B------:R-:W-:Y:S02]  /*0140*/  SHF.R.U32.HI R5, RZ, 0x2, R4 ;  /* 0x00000002ff057819 */ /* 0x000fe40000011604 */
[----:B------:R-:W-:-:S04]  /*0150*/  IADD3 R3, P2, R2, R3, RZ ;  /* 0x0000000302037210 */ /* 0x000fc80007f5e0ff */
[----:B------:R-:W-:Y:S02]  /*0160*/  LEA.HI.X.SX32 R4, R2, R5, 0x1, P2 ;  /* 0x0000000502047211 */ /* 0x000fe400010f0eff */
[----:B------:R-:W-:-:S04]  /*0170*/  LEA R2, P2, R3, c[0x0][0x168], 0x2 ;  /* 0x00005a0003027a11 */ /* 0x000fc800078410ff */
[----:B------:R-:W-:-:S08]  /*0180*/  LEA.HI.X R3, R3, c[0x0][0x16c], R4, 0x2, P2 ;  /* 0x00005b0003037a11 */ /* 0x000fd000010f1404 */
[----:B------:R-:W2:Y:S01]  /*0190*/  LDG.E.SYS R9, [R2] ;  /* 0x0000000002097381 */ /* 0x000ea200001ee900 */
[----:B------:R-:W-:Y:S02]  /*01a0*/  IMAD R4, R7, c[0x0][0x170], R0 ;  /* 0x00005c0007047a24 */ /* 0x000fe400078e0200 */
[----:B------:R-:W-:Y:S02]  /*01b0*/  IMAD.MOV.U32 R5, RZ, RZ, 0x4 ;  /* 0x00000004ff057424 */ /* 0x000fe400078e00ff */
[----:B------:R-:W-:-:S04]  /*01c0*/  IMAD R4, R4, 0x3, RZ ;  /* 0x0000000304047824 */ /* 0x000fc800078e02ff */
[----:B------:R-:W-:-:S10]  /*01d0*/  IMAD.WIDE R4, R4, R5, c[0x0][0x160] ;  /* 0x0000580004047625 */ /* 0x000fd400078e0205 */
[----:B--2---:R0:W-:Y:S04]  /*01e0*/  STG.E.SYS [R4], R9 ;  /* 0x0000000904007386 */ /* 0x0041e8000010e900 */
[----:B------:R-:W2:Y:S04]  /*01f0*/  LDG.E.SYS R11, [R2+0x4] ;  /* 0x00000400020b7381 */ /* 0x000ea800001ee900 */
[----:B--2---:R0:W-:Y:S04]  /*0200*/  STG.E.SYS [R4+0x4], R11 ;  /* 0x0000040b04007386 */ /* 0x0041e8000010e900 */
[----:B------:R-:W2:Y:S04]  /*0210*/  LDG.E.SYS R13, [R2+0x8] ;  /* 0x00000800020d7381 */ /* 0x000ea800001ee900 */
[----:B--2---:R0:W-:Y:S02]  /*0220*/  STG.E.SYS [R4+0x8], R13 ;  /* 0x0000080d04007386 */ /* 0x0041e4000010e900 */
.L_x_598:
[----:B------:R-:W-:Y:S05]  /*0230*/  @!P0 BRA `(.L_x_599) ;  /* 0x0000020000008947 */ /* 0x000fea0003800000 */
[----:B------:R-:W-:Y:S02]  /*0240*/  IMAD.MOV.U32 R2, RZ, RZ, c[0x0][0x178] ;  /* 0x00005e00ff027624 */ /* 0x000fe400078e00ff */
[----:B0-----:R-:W-:-:S02]  /*0250*/  IMAD R5, R0, c[0x0][0x17c], RZ ;  /* 0x00005f0000057a24 */ /* 0x001fc400078e02ff */
[----:B------:R-:W-:-:S05]  /*0260*/  IMAD R2, R7, R2, c[0x0][0x184] ;  /* 0x0000610007027624 */ /* 0x000fca00078e0202 */
        /* <DEDUP_REMOVED lines=8> */
[----:B------:R-:W0:Y:S01]  /*02f0*/  I2F R6, c[0x0][0x190] ;  /* 0x0000640000067b06 */ /* 0x000e220000201400 */
[----:B------:R-:W-:Y:S01]  /*0300*/  ULDC UR4, c[0x0][0x170] ;  /* 0x00005c0000047ab9 */ /* 0x000fe20000000800 */
[----:B------:R-:W-:Y:S01]  /*0310*/  IMAD R4, R7, c[0x0][0x170], R0 ;  /* 0x00005c0007047a24 */ /* 0x000fe200078e0200 */
[----:B------:R-:W-:Y:S02]  /*0320*/  ULDC UR5, c[0x0][0x174] ;  /* 0x00005d0000057ab9 */ /* 0x000fe40000000800 */
[----:B------:R-:W-:Y:S01]  /*0330*/  UIMAD UR4, UR4, UR5, URZ ;  /* 0x00000005040472a4 */ /* 0x000fe2000f8e023f */
[----:B------:R-:W-:-:S03]  /*0340*/  IMAD R4, R4, 0x3, RZ ;  /* 0x0000000304047824 */ /* 0x000fc600078e02ff */
[----:B------:R-:W-:-:S04]  /*0350*/  UIMAD UR4, UR4, 0x3, URZ ;  /* 0x00000003040478a4 */ /* 0x000fc8000f8e023f */
[----:B------:R-:W-:Y:S02]  /*0360*/  USHF.R.S32.HI UR5, URZ, 0x1f, UR4 ;  /* 0x0000001f3f057899 */ /* 0x000fe40008011404 */
[C---:B------:R-:W-:Y:S01]  /*0370*/  IADD3 R8, P0, R4.reuse, UR4, RZ ;  /* 0x0000000404087c10 */ /* 0x040fe2000ff1e0ff */
[----:B0-----:R-:W2:Y:S03]  /*0380*/  MUFU.RCP R13, R6 ;  /* 0x00000006000d7308 */ /* 0x001ea60000001000 */
[----:B------:R-:W-:Y:S02]  /*0390*/  LEA.HI.X.SX32 R11, R4, UR5, 0x1, P0 ;  /* 0x00000005040b7c11 */ /* 0x000fe400080f0eff */
[----:B------:R-:W-:Y:S01]  /*03a0*/  LEA R4, P0, R8, c[0x0][0x160], 0x2 ;  /* 0x0000580008047a11 */ /* 0x000fe200078010ff */
[----:B--2---:R-:W-:-:S03]  /*03b0*/  FMUL.FTZ R9, R5, R13 ;  /* 0x0000000d05097220 */ /* 0x004fc60000410000 */
[----:B------:R-:W-:-:S08]  /*03c0*/  LEA.HI.X R5, R8, c[0x0][0x164], R11, 0x2, P0 ;  /* 0x0000590008057a11 */ /* 0x000fd000000f140b */
[----:B------:R0:W-:Y:S04]  /*03d0*/  STG.E.SYS [R4], R9 ;  /* 0x0000000904007386 */ /* 0x0001e8000010e900 */
[----:B------:R-:W2:Y:S02]  /*03e0*/  LDG.E.SYS R8, [R2+0x4] ;  /* 0x0000040002087381 */ /* 0x000ea400001ee900 */
[----:B--2---:R-:W-:-:S08]  /*03f0*/  FMUL.FTZ R11, R8, R13 ;  /* 0x0000000d080b7220 */ /* 0x004fd00000410000 */
[----:B------:R0:W-:Y:S04]  /*0400*/  STG.E.SYS [R4+0x4], R11 ;  /* 0x0000040b04007386 */ /* 0x0001e8000010e900 */
[----:B------:R-:W2:Y:S02]  /*0410*/  LDG.E.SYS R6, [R2+0x8] ;  /* 0x0000080002067381 */ /* 0x000ea400001ee900 */
[----:B--2---:R-:W-:-:S08]  /*0420*/  FMUL.FTZ R13, R6, R13 ;  /* 0x0000000d060d7220 */ /* 0x004fd00000410000 */
[----:B------:R0:W-:Y:S02]  /*0430*/  STG.E.SYS [R4+0x8], R13 ;  /* 0x0000080d04007386 */ /* 0x0001e4000010e900 */
.L_x_599:
[----:B------:R-:W-:Y:S05]  /*0440*/  @!P1 EXIT ;  /* 0x000000000000994d */ /* 0x000fea0003800000 */
[----:B------:R-:W-:Y:S02]  /*0450*/  IMAD.MOV.U32 R2, RZ, RZ, c[0x0][0x178] ;  /* 0x00005e00ff027624 */ /* 0x000fe400078e00ff */
[----:B0-----:R-:W-:Y:S02]  /*0460*/  IMAD R5, R0, c[0x0][0x17c], RZ ;  /* 0x00005f0000057a24 */ /* 0x001fe400078e02ff */
        /* <DEDUP_REMOVED lines=23> */
[----:B------:R-:W-:Y:S04]  /*05e0*/  STG.E.SYS [R4], R7 ;  /* 0x0000000704007386 */ /* 0x000fe8000010e900 */
[----:B------:R-:W2:Y:S02]  /*05f0*/  LDG.E.SYS R0, [R2+0x4] ;  /* 0x0000040002007381 */ /* 0x000ea400001ee900 */
[----:B--2---:R-:W-:-:S08]  /*0600*/  FMUL.FTZ R9, R0, R11 ;  /* 0x0000000b00097220 */ /* 0x004fd00000410000 */
[----:B------:R-:W-:Y:S04]  /*0610*/  STG.E.SYS [R4+0x4], R9 ;  /* 0x0000040904007386 */ /* 0x000fe8000010e900 */
[----:B------:R-:W2:Y:S02]  /*0620*/  LDG.E.SYS R0, [R2+0x8] ;  /* 0x0000080002007381 */ /* 0x000ea400001ee900 */
[----:B--2---:R-:W-:-:S08]  /*0630*/  FMUL.FTZ R11, R0, R11 ;  /* 0x0000000b000b7220 */ /* 0x004fd00000410000 */
[----:B------:R-:W-:Y:S01]  /*0640*/  STG.E.SYS [R4+0x8], R11 ;  /* 0x0000080b04007386 */ /* 0x000fe2000010e900 */
[----:B------:R-:W-:Y:S05]  /*0650*/  EXIT ;  /* 0x000000000000794d */ /* 0x000fea0003800000 */
.L_x_600:
[----:B------:R-:W-:-:S00]  /*0660*/  BRA `(.L_x_600) ;  /* 0xfffffff000007947 */ /* 0x000fc0000383ffff */
[----:B------:R-:W-:-:S00]  /*0670*/  NOP ;  /* 0x0000000000007918 */ /* 0x000fc00000000000 */
.L_x_619:


//--------------------- .text.kernel_cuda_filter_copy_input --------------------------
	.section	.text.kernel_cuda_filter_copy_input,"ax",@progbits
	.sectioninfo	@"SHI_REGISTERS=30"
	.align	128
        .global         kernel_cuda_filter_copy_input
        .type           kernel_cuda_filter_copy_input,@function
        .size           kernel_cuda_filter_copy_input,(.L_x_620 - kernel_cuda_filter_copy_input)
        .other          kernel_cuda_filter_copy_input,@"STO_CUDA_ENTRY STV_DEFAULT"
kernel_cuda_filter_copy_input:
.text.kernel_cuda_filter_copy_input:
[----:B------:R-:W-:-:S08]  /*0000*/  IMAD.MOV.U32 R1, RZ, RZ, c[0x0][0x28] ;  /* 0x00000a00ff017624 */ /* 0x000fd000078e00ff */
[----:B------:R-:W0:Y:S01]  /*0010*/  S2R R0, SR_CTAID.Y ;  /* 0x0000000000007919 */ /* 0x000e220000002600 */
[----:B------:R-:W-:Y:S02]  /*0020*/  IMAD.MOV.U32 R3, RZ, RZ, c[0x0][0x4] ;  /* 0x00000100ff037624 */ /* 0x000fe400078e00ff */
[----:B------:R-:W-:Y:S01]  /*0030*/  IMAD.MOV.U32 R2, RZ, RZ, c[0x0][0x0] ;  /* 0x00000000ff027624 */ /* 0x000fe200078e00ff */
[----:B------:R-:W1:Y:S04]  /*0040*/  S2R R15, SR_CTAID.X ;  /* 0x00000000000f7919 */ /* 0x000e680000002500 */
[----:B------:R-:W2:Y:S04]  /*0050*/  S2R R5, SR_TID.Y ;  /* 0x0000000000057919 */ /* 0x000ea80000002200 */
[----:B------:R-:W3:Y:S01]  /*0060*/  S2R R6, SR_TID.X ;  /* 0x0000000000067919 */ /* 0x000ee20000002100 */
[----:B0-----:R-:W-:-:S02]  /*0070*/  IMAD R4, R0, R3, c[0x0][0x174] ;  /* 0x00005d0000047624 */ /* 0x001fc400078e0203 */
[----:B-1----:R-:W-:Y:S02]  /*0080*/  IMAD R7, R15, R2, c[0x0][0x170] ;  /* 0x00005c000f077624 */ /* 0x002fe400078e0202 */
[----:B--2---:R-:W-:-:S03]  /*0090*/  IMAD.IADD R4, R4, 0x1, R5 ;  /* 0x0000000104047824 */ /* 0x004fc600078e0205 */
[----:B---3--:R-:W-:Y:S02]  /*00a0*/  IADD3 R7, R7, R6, RZ ;  /* 0x0000000607077210 */ /* 0x008fe40007ffe0ff */
[----:B------:R-:W-:-:S04]  /*00b0*/  ISETP.GE.AND P0, PT, R4, c[0x0][0x17c], PT ;  /* 0x00005f0004007a0c */ /* 0x000fc80003f06270 */
[----:B------:R-:W-:-:S12]  /*00c0*/  ISETP.GE.OR P0, PT, R7, c[0x0][0x178], P0 ;  /* 0x00005e0007007a0c */ /* 0x000fd80000706670 */
[----:B------:R-:W-:Y:S05]  /*00d0*/  @P0 EXIT ;  /* 0x000000000000094d */ /* 0x000fea0003800000 */
[----:B------:R-:W-:Y:S02]  /*00e0*/  ULDC UR4, c[0x0][0x168] ;  /* 0x00005a0000047ab9 */ /* 0x000fe40000000800 */
[----:B------:R-:W-:-:S03]  /*00f0*/  UIADD3 UR6, UP0, UR4, 0x4c, URZ ;  /* 0x0000004c04067890 */ /* 0x000fc6000ff1e03f */
        /* <DEDUP_REMOVED lines=8> */
[----:B------:R-:W-:Y:S01]  /*0180*/  IMAD.MOV.U32 R8, RZ, RZ, RZ ;  /* 0x000000ffff087224 */ /* 0x000fe200078e00ff */
[----:B------:R-:W-:Y:S02]  /*0190*/  @P2 MOV R9, 0x3 ;  /* 0x0000000300092802 */ /* 0x000fe40000000f00 */
[----:B--2---:R-:W-:Y:S01]  /*01a0*/  @P0 ISETP.GE.AND P1, PT, R7, R2, PT ;  /* 0x000000020700020c */ /* 0x004fe20003f26270 */
[----:B------:R-:W-:Y:S01]  /*01b0*/  @P0 IMAD.MOV.U32 R2, RZ, RZ, 0x1 ;  /* 0x00000001ff020424 */ /* 0x000fe200078e00ff */
[----:B---3--:R-:W-:Y:S01]  /*01c0*/  @P2 ISETP.GE.AND P3, PT, R4, R3, PT ;  /* 0x000000030400220c */ /* 0x008fe20003f66270 */
[----:B------:R-:W-:-:S03]  /*01d0*/  IMAD.MOV.U32 R3, RZ, RZ, RZ ;  /* 0x000000ffff037224 */ /* 0x000fc600078e00ff */
[----:B------:R-:W-:Y:S01]  /*01e0*/  @P0 SEL R8, R2, 0x2, !P1 ;  /* 0x0000000202080807 */ /* 0x000fe20004800000 */
[----:B------:R-:W-:Y:S01]  /*01f0*/  IMAD.MOV.U32 R2, RZ, RZ, 0x1 ;  /* 0x00000001ff027424 */ /* 0x000fe200078e00ff */
[----:B------:R-:W-:-:S04]  /*0200*/  @P2 SEL R3, R9, 0x6, !P3 ;  /* 0x0000000609032807 */ /* 0x000fc80005800000 */
[----:B------:R-:W-:Y:S01]  /*0210*/  ISETP.LE.AND P0, PT, R2, c[0x0][0x180], PT ;  /* 0x0000600002007a0c */ /* 0x000fe20003f03270 */
[----:B------:R-:W-:-:S05]  /*0220*/  IMAD.IADD R8, R3, 0x1, R8 ;  /* 0x0000000103087824 */ /* 0x000fca00078e0208 */
[C---:B------:R-:W-:Y:S02]  /*0230*/  LEA R2, P1, R8.reuse, c[0x0][0x168], 0x3 ;  /* 0x00005a0008027a11 */ /* 0x040fe400078218ff */
[C---:B------:R-:W-:Y:S02]  /*0240*/  LEA R10, P2, R8.reuse, c[0x0][0x168], 0x2 ;  /* 0x00005a00080a7a11 */ /* 0x040fe400078410ff */
[C---:B------:R-:W-:Y:S02]  /*0250*/  LEA.HI.X R3, R8.reuse, c[0x0][0x16c], RZ, 0x3, P1 ;  /* 0x00005b0008037a11 */ /* 0x040fe400008f1cff */
[----:B------:R-:W-:Y:S01]  /*0260*/  LEA.HI.X R9, R8, c[0x0][0x16c], RZ, 0x2, P2 ;  /* 0x00005b0008097a11 */ /* 0x000fe200010f14ff */
[----:B------:R-:W-:Y:S07]  /*0270*/  @!P0 EXIT ;  /* 0x000000000000894d */ /* 0x000fee0003800000 */
[----:B------:R-:W-:Y:S01]  /*0280*/  IMAD.MOV.U32 R8, RZ, RZ, R10 ;  /* 0x000000ffff087224 */ /* 0x000fe200078e000a */
[----:B------:R-:W5:Y:S07]  /*0290*/  LDG.E.64.SYS R2, [R2+0xb0] ;  /* 0x0000b00002027381 */ /* 0x000f6e00001eeb00 */
[----:B------:R0:W5:Y:S04]  /*02a0*/  LDG.E.SYS R21, [R8+0x24] ;  /* 0x0000240008157381 */ /* 0x00016800001ee900 */
[----:B------:R0:W5:Y:S01]  /*02b0*/  LDG.E.SYS R16, [R8] ;  /* 0x0000000008107381 */ /* 0x00016200001ee900 */
[----:B------:R-:W-:-:S04]  /*02c0*/  MOV R10, 0x3 ;  /* 0x00000003000a7802 */ /* 0x000fc80000000f00 */
[----:B------:R-:W-:-:S04]  /*02d0*/  LOP3.LUT R10, R10, c[0x0][0x180], RZ, 0xc0, !PT ;  /* 0x000060000a0a7a12 */ /* 0x000fc800078ec0ff */
[----:B------:R-:W-:Y:S01]  /*02e0*/  ISETP.NE.AND P0, PT, R10, RZ, PT ;  /* 0x000000ff0a00720c */ /* 0x000fe20003f05270 */
[----:B------:R-:W-:Y:S02]  /*02f0*/  ULDC UR4, c[0x0][0x178] ;  /* 0x00005e0000047ab9 */ /* 0x000fe40000000800 */
[----:B------:R-:W-:Y:S02]  /*0300*/  ULDC UR5, c[0x0][0x170] ;  /* 0x00005c0000057ab9 */ /* 0x000fe40000000800 */
[----:B------:R-:W-:Y:S01]  /*0310*/  UIADD3 UR4, UR4, -UR5, URZ ;  /* 0x8000000504047290 */ /* 0x000fe2000fffe03f */
[----:B------:R-:W-:Y:S02]  /*0320*/  IMAD R15, R15, c[0x0][0x0], R6 ;  /* 0x000000000f0f7a24 */ /* 0x000fe400078e0206 */
[----:B------:R-:W-:-:S04]  /*0330*/  IMAD.MOV.U32 R6, RZ, RZ, RZ ;  /* 0x000000ffff067224 */ /* 0x000fc800078e00ff */
[----:B------:R-:W-:Y:S05]  /*0340*/  @!P0 BRA `(.L_x_601) ;  /* 0x0000025000008947 */ /* 0x000fea0003800000 */
[----:B0-----:R-:W-:Y:S01]  /*0350*/  ISETP.NE.AND P0, PT, R10, 0x1, PT ;  /* 0x000000010a00780c */ /* 0x001fe20003f05270 */
[----:B-----5:R-:W-:Y:S01]  /*0360*/  IMAD.IADD R9, R7, 0x1, R16 ;  /* 0x0000000107097824 */ /* 0x020fe200078e0210 */
[----:B------:R-:W-:-:S03]  /*0370*/  IADD3 R8, R4, -c[0x0][0x174], RZ ;  /* 0x80005d0004087a10 */ /* 0x000fc60007ffe0ff */
[----:B------:R-:W-:Y:S02]  /*0380*/  IMAD R9, R4, R21, R9 ;  /* 0x0000001504097224 */ /* 0x000fe400078e0209 */
[----:B------:R-:W-:Y:S02]  /*0390*/  IMAD R8, R8, UR4, R15 ;  /* 0x0000000408087c24 */ /* 0x000fe4000f8e020f */
[----:B------:R-:W-:Y:S02]  /*03a0*/  IMAD R23, R9, c[0x0][0x180], RZ ;  /* 0x0000600009177a24 */ /* 0x000fe400078e02ff */
[----:B------:R-:W-:-:S03]  /*03b0*/  IMAD R17, R8, c[0x0][0x180], RZ ;  /* 0x0000600008117a24 */ /* 0x000fc600078e02ff */
[----:B------:R-:W-:Y:S01]  /*03c0*/  SHF.R.S32.HI R25, RZ, 0x1f, R23 ;  /* 0x0000001fff197819 */ /* 0x000fe20000011417 */
[----:B------:R-:W-:Y:S07]  /*03d0*/  @!P0 BRA `(.L_x_602) ;  /* 0x0000012000008947 */ /* 0x000fee0003800000 */
[----:B------:R-:W-:-:S12]  /*03e0*/  ISETP.NE.AND P0, PT, R10, 0x2, PT ;  /* 0x000000020a00780c */ /* 0x000fd80003f05270 */
[----:B------:R-:W-:-:S04]  /*03f0*/  @P0 LEA R10, P1, R23, R2, 0x2 ;  /* 0x00000002170a0211 */ /* 0x000fc800078210ff */
[----:B------:R-:W-:-:S08]  /*0400*/  @P0 LEA.HI.X R11, R23, R3, R25, 0x2, P1 ;  /* 0x00000003170b0211 */ /* 0x000fd000008f1419 */
[----:B------:R-:W2:Y:S01]  /*0410*/  @P0 LD.E.SYS R19, [R10] ;  /* 0x000000000a130980 */ /* 0x000ea2000010e900 */
[----:B------:R-:W-:Y:S01]  /*0420*/  @P0 IMAD.MOV.U32 R6, RZ, RZ, 0x1 ;  /* 0x00000001ff060424 */ /* 0x000fe200078e00ff */
[----:B------:R-:W-:-:S04]  /*0430*/  @P0 MOV R8, 0x4 ;  /* 0x0000000400080802 */ /* 0x000fc80000000f00 */
[----:B------:R-:W-:Y:S01]  /*0440*/  IADD3 R13, P1, R23, R6, RZ ;  /* 0x00000006170d7210 */ /* 0x000fe20007f3e0ff */
[----:B------:R-:W-:-:S04]  /*0450*/  @P0 IMAD.WIDE R8, R17, R8, c[0x0][0x160] ;  /* 0x0000580011080625 */ /* 0x000fc800078e0208 */
[----:B------:R-:W-:Y:S01]  /*0460*/  IMAD.X R14, RZ, RZ, R25, P1 ;  /* 0x000000ffff0e7224 */ /* 0x000fe200008e0619 */
[----:B------:R-:W-:-:S04]  /*0470*/  LEA R12, P1, R13, R2, 0x2 ;  /* 0x000000020d0c7211 */ /* 0x000fc800078210ff */
[----:B------:R-:W-:Y:S01]  /*0480*/  LEA.HI.X R13, R13, R3, R14, 0x2, P1 ;  /* 0x000000030d0d7211 */ /* 0x000fe200008f140e */
[----:B--2---:R0:W-:Y:S07]  /*0490*/  @P0 STG.E.SYS [R8], R19 ;  /* 0x0000001308000386 */ /* 0x0041ee000010e900 */
[----:B------:R-:W2:Y:S01]  /*04a0*/  LD.E.SYS R13, [R12] ;  /* 0x000000000c0d7980 */ /* 0x000ea2000010e900 */
[----:B------:R-:W-:Y:S02]  /*04b0*/  IMAD.MOV.U32 R27, RZ, RZ, 0x4 ;  /* 0x00000004ff1b7424 */ /* 0x000fe400078e00ff */
[----:B------:R-:W-:Y:S01]  /*04c0*/  IMAD.IADD R10, R17, 0x1, R6 ;  /* 0x00000001110a7824 */ /* 0x000fe200078e0206 */
[----:B------:R-:W-:-:S03]  /*04d0*/  IADD3 R6, R6, 0x1, RZ ;  /* 0x0000000106067810 */ /* 0x000fc60007ffe0ff */
[----:B------:R-:W-:-:S10]  /*04e0*/  IMAD.WIDE R10, R10, R27, c[0x0][0x160] ;  /* 0x000058000a0a7625 */ /* 0x000fd400078e021b */
[----:B--2---:R0:W-:Y:S02]  /*04f0*/  STG.E.SYS [R10], R13 ;  /* 0x0000000d0a007386 */ /* 0x0041e4000010e900 */
.L_x_602:
[----:B------:R-:W-:-:S04]  /*0500*/  IADD3 R23, P0, R23, R6, RZ ;  /* 0x0000000617177210 */ /* 0x000fc80007f1e0ff */
[----:B0-----:R-:W-:Y:S02]  /*0510*/  LEA.HI.X.SX32 R9, R6, R25, 0x1, P0 ;  /* 0x0000001906097211 */ /* 0x001fe400000f0eff */
[----:B------:R-:W-:-:S04]  /*0520*/  LEA R8, P0, R23, R2, 0x2 ;  /* 0x0000000217087211 */ /* 0x000fc800078010ff */
[----:B------:R-:W-:-:S08]  /*0530*/  LEA.HI.X R9, R23, R3, R9, 0x2, P0 ;  /* 0x0000000317097211 */ /* 0x000fd000000f1409 */
[----:B------:R-:W2:Y:S01]  /*0540*/  LD.E.SYS R9, [R8] ;  /* 0x0000000008097980 */ /* 0x000ea2000010e900 */
[----:B------:R-:W-:Y:S01]  /*0550*/  MOV R11, 0x4 ;  /* 0x00000004000b7802 */ /* 0x000fe20000000f00 */
[----:B------:R-:W-:Y:S01]  /*0560*/  IMAD.IADD R10, R17, 0x1, R6 ;  /* 0x00000001110a7824 */ /* 0x000fe200078e0206 */
[----:B------:R-:W-:-:S03]  /*0570*/  IADD3 R6, R6, 0x1, RZ ;  /* 0x0000000106067810 */ /* 0x000fc60007ffe0ff */
[----:B------:R-:W-:-:S10]  /*0580*/  IMAD.WIDE R10, R10, R11, c[0x0][0x160] ;  /* 0x000058000a0a7625 */ /* 0x000fd400078e020b */
[----:B--2---:R0:W-:Y:S02]  /*0590*/  STG.E.SYS [R10], R9 ;  /* 0x000000090a007386 */ /* 0x0041e4000010e900 */
.L_x_601:
[----:B0-----:R-:W-:-:S05]  /*05a0*/  IMAD.MOV.U32 R13, RZ, RZ, 0x4 ;  /* 0x00000004ff0d7424 */ /* 0x001fca00078e00ff */
[----:B------:R-:W-:-:S12]  /*05b0*/  ISETP.LE.U32.AND P0, PT, R13, c[0x0][0x180], PT ;  /* 0x000060000d007a0c */ /* 0x000fd80003f03070 */
[----:B------:R-:W-:Y:S05]  /*05c0*/  @!P0 EXIT ;  /* 0x000000000000894d */ /* 0x000fea0003800000 */
[----:B-----5:R-:W-:Y:S02]  /*05d0*/  IMAD.IADD R7, R7, 0x1, R16 ;  /* 0x0000000107077824 */ /* 0x020fe400078e0210 */
[----:B------:R-:W-:Y:S02]  /*05e0*/  IMAD R0, R0, c[0x0][0x4], R5 ;  /* 0x0000010000007a24 */ /* 0x000fe400078e0205 */
[----:B------:R-:W-:Y:S02]  /*05f0*/  IMAD R7, R4, R21, R7 ;  /* 0x0000001504077224 */ /* 0x000fe400078e0207 */
[----:B------:R-:W-:Y:S02]  /*0600*/  IMAD R0, R0, UR4, R15 ;  /* 0x0000000400007c24 */ /* 0x000fe4000f8e020f */
[----:B------:R-:W-:Y:S02]  /*0610*/  IMAD.WIDE R8, R6, 0x4, RZ ;  /* 0x0000000406087825 */ /* 0x000fe400078e02ff */
[----:B------:R-:W-:-:S02]  /*0620*/  IMAD R7, R7, c[0x0][0x180], RZ ;  /* 0x0000600007077a24 */ /* 0x000fc400078e02ff */
[----:B------:R-:W-:Y:S02]  /*0630*/  IMAD R0, R0, c[0x0][0x180], RZ ;  /* 0x0000600000007a24 */ /* 0x000fe400078e02ff */
[----:B------:R-:W-:Y:S01]  /*0640*/  IMAD.WIDE R10, R7, 0x4, R2 ;  /* 0x00000004070a7825 */ /* 0x000fe200078e0202 */
[----:B------:R-:W-:Y:S01]  /*0650*/  MOV R19, R8 ;  /* 0x0000000800137202 */ /* 0x000fe20000000f00 */
[----:B------:R-:W-:Y:S02]  /*0660*/  IMAD.WIDE R2, R0, R13, c[0x0][0x160] ;  /* 0x0000580000027625 */ /* 0x000fe400078e020d */
[----:B------:R-:W-:-:S08]  /*0670*/  IMAD.MOV.U32 R21, RZ, RZ, R9 ;  /* 0x000000ffff157224 */ /* 0x000fd000078e0009 */
.L_x_603:
[----:B------:R-:W-:-:S05]  /*0680*/  IADD3 R4, P0, R10, R19, RZ ;  /* 0x000000130a047210 */ /* 0x000fca0007f1e0ff */
[----:B------:R-:W-:-:S08]  /*0690*/  IMAD.X R5, R11, 0x1, R21, P0 ;  /* 0x000000010b057824 */ /* 0x000fd000000e0615 */
[----:B0-----:R-:W2:Y:S01]  /*06a0*/  LD.E.SYS R7, [R4] ;  /* 0x0000000004077980 */ /* 0x001ea2000010e900 */
[----:B------:R-:W-:-:S04]  /*06b0*/  IADD3 R8, P0, R2, R19, RZ ;  /* 0x0000001302087210 */ /* 0x000fc80007f1e0ff */
[----:B------:R-:W-:-:S08]  /*06c0*/  IADD3.X R9, R3, R21, RZ, P0, !PT ;  /* 0x0000001503097210 */ /* 0x000fd000007fe4ff */
[----:B--2---:R0:W-:Y:S04]  /*06d0*/  STG.E.SYS [R8], R7 ;  /* 0x0000000708007386 */ /* 0x0041e8000010e900 */
[----:B------:R-:W2:Y:S04]  /*06e0*/  LD.E.SYS R13, [R4+0x4] ;  /* 0x00000004040d7980 */ /* 0x000ea8000010e900 */
[----:B--2---:R0:W-:Y:S04]  /*06f0*/  STG.E.SYS [R8+0x4], R13 ;  /* 0x0000040d08007386 */ /* 0x0041e8000010e900 */
[----:B------:R-:W2:Y:S04]  /*0700*/  LD.E.SYS R15, [R4+0x8] ;  /* 0x00000008040f7980 */ /* 0x000ea8000010e900 */
[----:B--2---:R0:W-:Y:S04]  /*0710*/  STG.E.SYS [R8+0x8], R15 ;  /* 0x0000080f08007386 */ /* 0x0041e8000010e900 */
[----:B------:R-:W2:Y:S01]  /*0720*/  LD.E.SYS R17, [R4+0xc] ;  /* 0x0000000c04117980 */ /* 0x000ea2000010e900 */
[----:B------:R-:W-:-:S02]  /*0730*/  IADD3 R6, R6, 0x4, RZ ;  /* 0x0000000406067810 */ /* 0x000fc40007ffe0ff */
[----:B------:R-:W-:Y:S02]  /*0740*/  IADD3 R19, P1, R19, 0x10, RZ ;  /* 0x0000001013137810 */ /* 0x000fe40007f3e0ff */
[----:B------:R-:W-:-:S03]  /*0750*/  ISETP.GE.AND P0, PT, R6, c[0x0][0x180], PT ;  /* 0x0000600006007a0c */ /* 0x000fc60003f06270 */
[----:B------:R-:W-:Y:S01]  /*0760*/  IMAD.X R21, RZ, RZ, R21, P1 ;  /* 0x000000ffff157224 */ /* 0x000fe200008e0615 */
[----:B--2---:R0:W-:Y:S08]  /*0770*/  STG.E.SYS [R8+0xc], R17 ;  /* 0x00000c1108007386 */ /* 0x0041f0000010e900 */
[----:B------:R-:W-:Y:S05]  /*0780*/  @!P0 BRA `(.L_x_603) ;  /* 0xfffffef000008947 */ /* 0x000fea000383ffff */
[----:B------:R-:W-:Y:S05]  /*0790*/  EXIT ;  /* 0x000000000000794d */ /* 0x000fea0003800000 */
.L_x_604:
[----:B------:R-:W-:-:S00]  /*07a0*/  BRA `(.L_x_604) ;  /* 0xfffffff000007947 */ /* 0x000fc0000383ffff */
[----:B------:R-:W-:-:S00]  /*07b0*/  NOP ;  /* 0x0000000000007918 */ /* 0x000fc00000000000 */
[----:B------:R-:W-:-:S00]  /*07c0*/  NOP ;  /* 0x0000000000007918 */ /* 0x000fc00000000000 */
[----:B------:R-:W-:-:S00]  /*07d0*/  NOP ;  /* 0x0000000000007918 */ /* 0x000fc00000000000 */
[----:B------:R-:W-:-:S00]  /*07e0*/  NOP ;  /* 0x0000000000007918 */ /* 0x000fc00000000000 */
[----:B------:R-:W-:-:S00]  /*07f0*/  NOP ;  /* 0x0000000000007918 */ /* 0x000fc00000000000 */
.L_x_620:


//--------------------- .nv.shared.kernel_cuda_filter_nlm_construct_gramian --------------------------
	.section	.nv.shared.kernel_cuda_filter_nlm_construct_gramian,"aw",@nobits
	.align	4
.nv.shared.kernel_cuda_filter_nlm_construct_gramian:
	.zero		12288


//--------------------- .nv.shared.kernel_cuda_filter_construct_transform --------------------------
	.section	.nv.shared.kernel_cuda_filter_construct_transform,"aw",@nobits
	.align	4
.nv.shared.kernel_cuda_filter_construct_transform:
	.zero		11264
